	.target	sm_100a

	.elftype	@"ET_EXEC"


//--------------------- .note.nv.tkinfo           --------------------------
	.section	.note.nv.tkinfo,"",@"SHT_NOTE"
	.sectionflags	@"SHF_NOTE_NV_TKINFO"
	.tkinfo
        /*0018*/ 	.word	0x00000002
        /*0030*/ 	.string	""
        /*0030*/ 	.string	"ptxas"
        /*0030*/ 	.string	"Cuda compilation tools, release 13.0, V13.0.88"
        /*0030*/ 	.string	"Build cuda_13.0.r13.0/compiler.36424714_0"
        /*0030*/ 	.string	"-arch sm_100a -m 64 "



//--------------------- .note.nv.cuinfo           --------------------------
	.section	.note.nv.cuinfo,"",@"SHT_NOTE"
	.sectionflags	@"SHF_NOTE_NV_CUINFO"
        /*0018*/ 	.short	0x0002
        /*001a*/ 	.short	0x0064
        /*001c*/ 	.short	0x0082
	.zero		2


//--------------------- .nv.info                  --------------------------
	.section	.nv.info,"",@"SHT_CUDA_INFO"
	.align	4


	//----- nvinfo : EIATTR_REGCOUNT
	.align		4
        /*0000*/ 	.byte	0x04, 0x2f
        /*0002*/ 	.short	(.L_19 - .L_18)
	.align		4
.L_18:
        /*0004*/ 	.word	index@(_ZN7cutlass13device_kernelINS_4gemm6kernel13GemmUniversalINS1_17GroupProblemShapeIN4cute5tupleIJiiiEEEEENS1_10collective13CollectiveMmaINS1_40MainloopSm100ArrayTmaUmmaWarpSpecializedILi7ELi8ELi4ENS6_IJNS5_1CILi2EEENSC_ILi1EEESE_EEEEENS6_IJNSC_ILi256EEENSC_ILi128EEENSC_ILi64EEEEEENS_10bfloat16_tEPNS6_IJlSE_NSC_ILi0EEEEEESL_SO_NS5_8TiledMMAINS5_8MMA_AtomIJNS5_26SM100_MMA_F16BF16_2x1SM_SSISL_SL_fLi256ELi128ELNS5_4UMMA5MajorE0ELST_0ELNSS_7ScaleInE0ELSU_0EEEEEENS5_6LayoutINS6_IJSE_SE_SE_EEENS6_IJSM_SM_SM_EEEEENS6_IJNS5_10UnderscoreES11_S11_EEEEENS5_18SM100_TMA_2SM_LOADENS5_14ComposedLayoutINS5_7SwizzleILi3ELi4ELi3EEENS5_18smem_ptr_flag_bitsILi16EEENSX_INS6_IJNSC_ILi8EEESJ_EEENS6_IJSJ_SE_EEEEEEEvNS5_8identityES14_S1E_vS1F_EENS_8epilogue10collective18CollectiveEpilogueINS1H_31Sm100PtrArrayTmaWarpSpecializedILi4ELi2ELi32ELb1ELb0EEEJNS6_IJSI_SI_SJ_EEENS6_IJNSX_ISI_SE_EENSX_INSC_ILi32EEESE_EEEEENS_6half_tEPNS6_IJSE_lSM_EEES1R_S1T_NS1H_6fusion15FusionCallbacksIS1L_NS1U_17LinearCombinationIS1R_fS1R_fLNS_15FloatRoundStyleE2EEES1M_S1Q_JEEENS5_5SM1004TMEM4LOAD26SM100_TMEM_LOAD_16dp256b4xENS5_13SM90_TMA_LOADENS15_IS17_S19_NSX_INS6_IJSJ_S1A_EEENS6_IJSE_SJ_EEEEEEENS5_17SM75_U16x8_LDSM_TENS5_14SM90_TMA_STOREES28_NS5_17SM90_U16x8_STSM_TENS5_39AutoVectorizingCopyWithAssumedAlignmentILi128EEEEEEvvEEEEvNT_6ParamsE)
        /*0008*/ 	.word	0x000000a8


	//----- nvinfo : EIATTR_FRAME_SIZE
	.align		4
.L_19:
        /*000c*/ 	.byte	0x04, 0x11
        /*000e*/ 	.short	(.L_21 - .L_20)
	.align		4
.L_20:
        /*0010*/ 	.word	index@($__internal_3_$__cuda_sm20_div_u64)
        /*0014*/ 	.word	0x00000000


	//----- nvinfo : EIATTR_FRAME_SIZE
	.align		4
.L_21:
        /*0018*/ 	.byte	0x04, 0x11
        /*001a*/ 	.short	(.L_23 - .L_22)
	.align		4
.L_22:
        /*001c*/ 	.word	index@($__internal_2_$__cuda_sm10x_tcgen05_guardrail_trap_unallocated_columns_being_dealloced)
        /*0020*/ 	.word	0x00000000


	//----- nvinfo : EIATTR_FRAME_SIZE
	.align		4
.L_23:
        /*0024*/ 	.byte	0x04, 0x11
        /*0026*/ 	.short	(.L_25 - .L_24)
	.align		4
.L_24:
        /*0028*/ 	.word	index@($__internal_1_$__cuda_sm10x_tcgen05_guardrail_trap_phase_invalid_during_alloc)
        /*002c*/ 	.word	0x00000000


	//----- nvinfo : EIATTR_FRAME_SIZE
	.align		4
.L_25:
        /*0030*/ 	.byte	0x04, 0x11
        /*0032*/ 	.short	(.L_27 - .L_26)
	.align		4
.L_26:
        /*0034*/ 	.word	index@($__internal_0_$__cuda_sm10x_tcgen05_guardrail_trap_col_being_dealloced_not_returned_by_alloc)
        /*0038*/ 	.word	0x00000000


	//----- nvinfo : EIATTR_FRAME_SIZE
	.align		4
.L_27:
        /*003c*/ 	.byte	0x04, 0x11
        /*003e*/ 	.short	(.L_29 - .L_28)
	.align		4
.L_28:
        /*0040*/ 	.word	index@(_ZN7cutlass13device_kernelINS_4gemm6kernel13GemmUniversalINS1_17GroupProblemShapeIN4cute5tupleIJiiiEEEEENS1_10collective13CollectiveMmaINS1_40MainloopSm100ArrayTmaUmmaWarpSpecializedILi7ELi8ELi4ENS6_IJNS5_1CILi2EEENSC_ILi1EEESE_EEEEENS6_IJNSC_ILi256EEENSC_ILi128EEENSC_ILi64EEEEEENS_10bfloat16_tEPNS6_IJlSE_NSC_ILi0EEEEEESL_SO_NS5_8TiledMMAINS5_8MMA_AtomIJNS5_26SM100_MMA_F16BF16_2x1SM_SSISL_SL_fLi256ELi128ELNS5_4UMMA5MajorE0ELST_0ELNSS_7ScaleInE0ELSU_0EEEEEENS5_6LayoutINS6_IJSE_SE_SE_EEENS6_IJSM_SM_SM_EEEEENS6_IJNS5_10UnderscoreES11_S11_EEEEENS5_18SM100_TMA_2SM_LOADENS5_14ComposedLayoutINS5_7SwizzleILi3ELi4ELi3EEENS5_18smem_ptr_flag_bitsILi16EEENSX_INS6_IJNSC_ILi8EEESJ_EEENS6_IJSJ_SE_EEEEEEEvNS5_8identityES14_S1E_vS1F_EENS_8epilogue10collective18CollectiveEpilogueINS1H_31Sm100PtrArrayTmaWarpSpecializedILi4ELi2ELi32ELb1ELb0EEEJNS6_IJSI_SI_SJ_EEENS6_IJNSX_ISI_SE_EENSX_INSC_ILi32EEESE_EEEEENS_6half_tEPNS6_IJSE_lSM_EEES1R_S1T_NS1H_6fusion15FusionCallbacksIS1L_NS1U_17LinearCombinationIS1R_fS1R_fLNS_15FloatRoundStyleE2EEES1M_S1Q_JEEENS5_5SM1004TMEM4LOAD26SM100_TMEM_LOAD_16dp256b4xENS5_13SM90_TMA_LOADENS15_IS17_S19_NSX_INS6_IJSJ_S1A_EEENS6_IJSE_SJ_EEEEEEENS5_17SM75_U16x8_LDSM_TENS5_14SM90_TMA_STOREES28_NS5_17SM90_U16x8_STSM_TENS5_39AutoVectorizingCopyWithAssumedAlignmentILi128EEEEEEvvEEEEvNT_6ParamsE)
        /*0044*/ 	.word	0x00000000


	//----- nvinfo : EIATTR_MIN_STACK_SIZE
	.align		4
.L_29:
        /*0048*/ 	.byte	0x04, 0x12
        /*004a*/ 	.short	(.L_31 - .L_30)
	.align		4
.L_30:
        /*004c*/ 	.word	index@(_ZN7cutlass13device_kernelINS_4gemm6kernel13GemmUniversalINS1_17GroupProblemShapeIN4cute5tupleIJiiiEEEEENS1_10collective13CollectiveMmaINS1_40MainloopSm100ArrayTmaUmmaWarpSpecializedILi7ELi8ELi4ENS6_IJNS5_1CILi2EEENSC_ILi1EEESE_EEEEENS6_IJNSC_ILi256EEENSC_ILi128EEENSC_ILi64EEEEEENS_10bfloat16_tEPNS6_IJlSE_NSC_ILi0EEEEEESL_SO_NS5_8TiledMMAINS5_8MMA_AtomIJNS5_26SM100_MMA_F16BF16_2x1SM_SSISL_SL_fLi256ELi128ELNS5_4UMMA5MajorE0ELST_0ELNSS_7ScaleInE0ELSU_0EEEEEENS5_6LayoutINS6_IJSE_SE_SE_EEENS6_IJSM_SM_SM_EEEEENS6_IJNS5_10UnderscoreES11_S11_EEEEENS5_18SM100_TMA_2SM_LOADENS5_14ComposedLayoutINS5_7SwizzleILi3ELi4ELi3EEENS5_18smem_ptr_flag_bitsILi16EEENSX_INS6_IJNSC_ILi8EEESJ_EEENS6_IJSJ_SE_EEEEEEEvNS5_8identityES14_S1E_vS1F_EENS_8epilogue10collective18CollectiveEpilogueINS1H_31Sm100PtrArrayTmaWarpSpecializedILi4ELi2ELi32ELb1ELb0EEEJNS6_IJSI_SI_SJ_EEENS6_IJNSX_ISI_SE_EENSX_INSC_ILi32EEESE_EEEEENS_6half_tEPNS6_IJSE_lSM_EEES1R_S1T_NS1H_6fusion15FusionCallbacksIS1L_NS1U_17LinearCombinationIS1R_fS1R_fLNS_15FloatRoundStyleE2EEES1M_S1Q_JEEENS5_5SM1004TMEM4LOAD26SM100_TMEM_LOAD_16dp256b4xENS5_13SM90_TMA_LOADENS15_IS17_S19_NSX_INS6_IJSJ_S1A_EEENS6_IJSE_SJ_EEEEEEENS5_17SM75_U16x8_LDSM_TENS5_14SM90_TMA_STOREES28_NS5_17SM90_U16x8_STSM_TENS5_39AutoVectorizingCopyWithAssumedAlignmentILi128EEEEEEvvEEEEvNT_6ParamsE)
        /*0050*/ 	.word	0x00000000
.L_31:


//--------------------- .nv.compat                --------------------------
	.section	.nv.compat,"",@"SHT_CUDA_COMPAT_INFO"
	.align	4
        /*0000*/ 	.byte	0x02, 0x09, 0x01, 0x00, 0x02, 0x02, 0x02, 0x00, 0x02, 0x05, 0x05, 0x00, 0x03, 0x07, 0x01, 0x01
        /*0010*/ 	.byte	0x02, 0x03, 0x03, 0x00, 0x02, 0x06, 0x01, 0x00, 0x04, 0x0b, 0x08, 0x00, 0x09, 0x00, 0x00, 0x00
        /*0020*/ 	.byte	0x00, 0x00, 0x00, 0x00


//--------------------- .nv.info._ZN7cutlass13device_kernelINS_4gemm6kernel13GemmUniversalINS1_17GroupProblemShapeIN4cute5tupleIJiiiEEEEENS1_10collective13CollectiveMmaINS1_40MainloopSm100ArrayTmaUmmaWarpSpecializedILi7ELi8ELi4ENS6_IJNS5_1CILi2EEENSC_ILi1EEESE_EEEEENS6_IJNSC_ILi256EEENSC_ILi128EEENSC_ILi64EEEEEENS_10bfloat16_tEPNS6_IJlSE_NSC_ILi0EEEEEESL_SO_NS5_8TiledMMAINS5_8MMA_AtomIJNS5_26SM100_MMA_F16BF16_2x1SM_SSISL_SL_fLi256ELi128ELNS5_4UMMA5MajorE0ELST_0ELNSS_7ScaleInE0ELSU_0EEEEEENS5_6LayoutINS6_IJSE_SE_SE_EEENS6_IJSM_SM_SM_EEEEENS6_IJNS5_10UnderscoreES11_S11_EEEEENS5_18SM100_TMA_2SM_LOADENS5_14ComposedLayoutINS5_7SwizzleILi3ELi4ELi3EEENS5_18smem_ptr_flag_bitsILi16EEENSX_INS6_IJNSC_ILi8EEESJ_EEENS6_IJSJ_SE_EEEEEEEvNS5_8identityES14_S1E_vS1F_EENS_8epilogue10collective18CollectiveEpilogueINS1H_31Sm100PtrArrayTmaWarpSpecializedILi4ELi2ELi32ELb1ELb0EEEJNS6_IJSI_SI_SJ_EEENS6_IJNSX_ISI_SE_EENSX_INSC_ILi32EEESE_EEEEENS_6half_tEPNS6_IJSE_lSM_EEES1R_S1T_NS1H_6fusion15FusionCallbacksIS1L_NS1U_17LinearCombinationIS1R_fS1R_fLNS_15FloatRoundStyleE2EEES1M_S1Q_JEEENS5_5SM1004TMEM4LOAD26SM100_TMEM_LOAD_16dp256b4xENS5_13SM90_TMA_LOADENS15_IS17_S19_NSX_INS6_IJSJ_S1A_EEENS6_IJSE_SJ_EEEEEEENS5_17SM75_U16x8_LDSM_TENS5_14SM90_TMA_STOREES28_NS5_17SM90_U16x8_STSM_TENS5_39AutoVectorizingCopyWithAssumedAlignmentILi128EEEEEEvvEEEEvNT_6ParamsE --------------------------
	.section	.nv.info._ZN7cutlass13device_kernelINS_4gemm6kernel13GemmUniversalINS1_17GroupProblemShapeIN4cute5tupleIJiiiEEEEENS1_10collective13CollectiveMmaINS1_40MainloopSm100ArrayTmaUmmaWarpSpecializedILi7ELi8ELi4ENS6_IJNS5_1CILi2EEENSC_ILi1EEESE_EEEEENS6_IJNSC_ILi256EEENSC_ILi128EEENSC_ILi64EEEEEENS_10bfloat16_tEPNS6_IJlSE_NSC_ILi0EEEEEESL_SO_NS5_8TiledMMAINS5_8MMA_AtomIJNS5_26SM100_MMA_F16BF16_2x1SM_SSISL_SL_fLi256ELi128ELNS5_4UMMA5MajorE0ELST_0ELNSS_7ScaleInE0ELSU_0EEEEEENS5_6LayoutINS6_IJSE_SE_SE_EEENS6_IJSM_SM_SM_EEEEENS6_IJNS5_10UnderscoreES11_S11_EEEEENS5_18SM100_TMA_2SM_LOADENS5_14ComposedLayoutINS5_7SwizzleILi3ELi4ELi3EEENS5_18smem_ptr_flag_bitsILi16EEENSX_INS6_IJNSC_ILi8EEESJ_EEENS6_IJSJ_SE_EEEEEEEvNS5_8identityES14_S1E_vS1F_EENS_8epilogue10collective18CollectiveEpilogueINS1H_31Sm100PtrArrayTmaWarpSpecializedILi4ELi2ELi32ELb1ELb0EEEJNS6_IJSI_SI_SJ_EEENS6_IJNSX_ISI_SE_EENSX_INSC_ILi32EEESE_EEEEENS_6half_tEPNS6_IJSE_lSM_EEES1R_S1T_NS1H_6fusion15FusionCallbacksIS1L_NS1U_17LinearCombinationIS1R_fS1R_fLNS_15FloatRoundStyleE2EEES1M_S1Q_JEEENS5_5SM1004TMEM4LOAD26SM100_TMEM_LOAD_16dp256b4xENS5_13SM90_TMA_LOADENS15_IS17_S19_NSX_INS6_IJSJ_S1A_EEENS6_IJSE_SJ_EEEEEEENS5_17SM75_U16x8_LDSM_TENS5_14SM90_TMA_STOREES28_NS5_17SM90_U16x8_STSM_TENS5_39AutoVectorizingCopyWithAssumedAlignmentILi128EEEEEEvvEEEEvNT_6ParamsE,"",@"SHT_CUDA_INFO"
	.sectionflags	@""
	.align	4


	//----- nvinfo : EIATTR_CUDA_API_VERSION
	.align		4
        /*0000*/ 	.byte	0x04, 0x37
        /*0002*/ 	.short	(.L_33 - .L_32)
.L_32:
        /*0004*/ 	.word	0x00000082


	//----- nvinfo : EIATTR_KPARAM_INFO
	.align		4
.L_33:
        /*0008*/ 	.byte	0x04, 0x17
        /*000a*/ 	.short	(.L_35 - .L_34)
.L_34:
        /*000c*/ 	.word	0x00000000
        /*0010*/ 	.short	0x0000
        /*0012*/ 	.short	0x0000
        /*0014*/ 	.byte	0x00, 0xf0, 0x01, 0x24


	//----- nvinfo : EIATTR_AT_ENTRY_FRAGMENTS
	.align		4
.L_35:
        /*0018*/ 	.byte	0x04, 0x4f
        /*001a*/ 	.short	(.L_37 - .L_36)


	//   ....[0]....
.L_36:
        /*001c*/ 	.word	0x00000007


	//----- nvinfo : EIATTR_RESERVED_SMEM_USED
	.align		4
.L_37:
        /*0020*/ 	.byte	0x01, 0x41
	.zero		2


	//----- nvinfo : EIATTR_SPARSE_MMA_MASK
	.align		4
        /*0024*/ 	.byte	0x03, 0x50
        /*0026*/ 	.short	0x0000


	//----- nvinfo : EIATTR_TCGEN05_2CTA_USED
	.align		4
        /*0028*/ 	.byte	0x01, 0x52
	.zero		2


	//----- nvinfo : EIATTR_MAXREG_COUNT
	.align		4
        /*002c*/ 	.byte	0x03, 0x1b
        /*002e*/ 	.short	0x00a8


	//----- nvinfo : EIATTR_NUM_BARRIERS
	.align		4
        /*0030*/ 	.byte	0x02, 0x4c
        /*0032*/ 	.byte	0x07
	.zero		1


	//----- nvinfo : EIATTR_EXTERNS
	.align		4
        /*0034*/ 	.byte	0x04, 0x0f
        /*0036*/ 	.short	(.L_39 - .L_38)


	//   ....[0]....
	.align		4
.L_38:
        /*0038*/ 	.word	index@(__assertfail)


	//----- nvinfo : EIATTR_MERCURY_ISA_VERSION
	.align		4
.L_39:
        /*003c*/ 	.byte	0x03, 0x5f
        /*003e*/ 	.short	0x0101


	//----- nvinfo : EIATTR_INT_WARP_WIDE_INSTR_OFFSETS
	.align		4
        /*0040*/ 	.byte	0x04, 0x31
        /*0042*/ 	.short	(.L_41 - .L_40)


	//   ....[0]....
.L_40:
        /*0044*/ 	.word	0x00001120


	//   ....[1]....
        /*0048*/ 	.word	0x000011c0


	//   ....[2]....
        /*004c*/ 	.word	0x00011a40


	//   ....[3]....
        /*0050*/ 	.word	0x00011a60


	//   ....[4]....
        /*0054*/ 	.word	0x00011a90


	//----- nvinfo : EIATTR_COOP_GROUP_MASK_REGIDS
	.align		4
.L_41:
        /*0058*/ 	.byte	0x04, 0x29
        /*005a*/ 	.short	(.L_43 - .L_42)


	//   ....[0]....
.L_42:
        /*005c*/ 	.word	0xffffffff


	//   ....[1]....
        /*0060*/ 	.word	0xffffffff


	//   ....[2]....
        /*0064*/ 	.word	0xffffffff


	//   ....[3]....
        /*0068*/ 	.word	0xffffffff


	//   ....[4]....
        /*006c*/ 	.word	0xffffffff


	//   ....[5]....
        /*0070*/ 	.word	0xffffffff


	//   ....[6]....
        /*0074*/ 	.word	0xffffffff


	//   ....[7]....
        /*0078*/ 	.word	0xffffffff


	//   ....[8]....
        /*007c*/ 	.word	0xffffffff


	//   ....[9]....
        /*0080*/ 	.word	0xffffffff


	//   ....[10]....
        /*0084*/ 	.word	0xffffffff


	//   ....[11]....
        /*0088*/ 	.word	0xffffffff


	//   ....[12]....
        /*008c*/ 	.word	0xffffffff


	//   ....[13]....
        /*0090*/ 	.word	0xffffffff


	//   ....[14]....
        /*0094*/ 	.word	0xffffffff


	//   ....[15]....
        /*0098*/ 	.word	0xffffffff


	//   ....[16]....
        /*009c*/ 	.word	0xffffffff


	//   ....[17]....
        /*00a0*/ 	.word	0xffffffff


	//   ....[18]....
        /*00a4*/ 	.word	0xffffffff


	//   ....[19]....
        /*00a8*/ 	.word	0xffffffff


	//   ....[20]....
        /*00ac*/ 	.word	0xffffffff


	//   ....[21]....
        /*00b0*/ 	.word	0xffffffff


	//   ....[22]....
        /*00b4*/ 	.word	0xffffffff


	//   ....[23]....
        /*00b8*/ 	.word	0xffffffff


	//   ....[24]....
        /*00bc*/ 	.word	0xffffffff


	//   ....[25]....
        /*00c0*/ 	.word	0xffffffff


	//   ....[26]....
        /*00c4*/ 	.word	0xffffffff


	//   ....[27]....
        /*00c8*/ 	.word	0xffffffff


	//   ....[28]....
        /*00cc*/ 	.word	0xffffffff


	//   ....[29]....
        /*00d0*/ 	.word	0xffffffff


	//   ....[30]....
        /*00d4*/ 	.word	0xffffffff


	//   ....[31]....
        /*00d8*/ 	.word	0xffffffff


	//   ....[32]....
        /*00dc*/ 	.word	0xffffffff


	//   ....[33]....
        /*00e0*/ 	.word	0xffffffff


	//   ....[34]....
        /*00e4*/ 	.word	0xffffffff


	//   ....[35]....
        /*00e8*/ 	.word	0xffffffff


	//   ....[36]....
        /*00ec*/ 	.word	0xffffffff


	//   ....[37]....
        /*00f0*/ 	.word	0xffffffff


	//   ....[38]....
        /*00f4*/ 	.word	0xffffffff


	//   ....[39]....
        /*00f8*/ 	.word	0xffffffff


	//   ....[40]....
        /*00fc*/ 	.word	0xffffffff


	//   ....[41]....
        /*0100*/ 	.word	0xffffffff


	//   ....[42]....
        /*0104*/ 	.word	0xffffffff


	//   ....[43]....
        /*0108*/ 	.word	0xffffffff


	//   ....[44]....
        /*010c*/ 	.word	0xffffffff


	//   ....[45]....
        /*0110*/ 	.word	0xffffffff


	//   ....[46]....
        /*0114*/ 	.word	0xffffffff


	//   ....[47]....
        /*0118*/ 	.word	0xffffffff


	//   ....[48]....
        /*011c*/ 	.word	0xffffffff


	//   ....[49]....
        /*0120*/ 	.word	0xffffffff


	//   ....[50]....
        /*0124*/ 	.word	0xffffffff


	//   ....[51]....
        /*0128*/ 	.word	0xffffffff


	//   ....[52]....
        /*012c*/ 	.word	0xffffffff


	//   ....[53]....
        /*0130*/ 	.word	0xffffffff


	//   ....[54]....
        /*0134*/ 	.word	0xffffffff


	//   ....[55]....
        /*0138*/ 	.word	0xffffffff


	//   ....[56]....
        /*013c*/ 	.word	0xffffffff


	//   ....[57]....
        /*0140*/ 	.word	0xffffffff


	//   ....[58]....
        /*0144*/ 	.word	0xffffffff


	//   ....[59]....
        /*0148*/ 	.word	0xffffffff


	//   ....[60]....
        /*014c*/ 	.word	0xffffffff


	//   ....[61]....
        /*0150*/ 	.word	0xffffffff


	//   ....[62]....
        /*0154*/ 	.word	0xffffffff


	//   ....[63]....
        /*0158*/ 	.word	0xffffffff


	//   ....[64]....
        /*015c*/ 	.word	0xffffffff


	//   ....[65]....
        /*0160*/ 	.word	0xffffffff


	//   ....[66]....
        /*0164*/ 	.word	0xffffffff


	//   ....[67]....
        /*0168*/ 	.word	0xffffffff


	//   ....[68]....
        /*016c*/ 	.word	0xffffffff


	//   ....[69]....
        /*0170*/ 	.word	0xffffffff


	//   ....[70]....
        /*0174*/ 	.word	0xffffffff


	//   ....[71]....
        /*0178*/ 	.word	0xffffffff


	//   ....[72]....
        /*017c*/ 	.word	0xffffffff


	//   ....[73]....
        /*0180*/ 	.word	0xffffffff


	//   ....[74]....
        /*0184*/ 	.word	0xffffffff


	//   ....[75]....
        /*0188*/ 	.word	0xffffffff


	//   ....[76]....
        /*018c*/ 	.word	0xffffffff


	//   ....[77]....
        /*0190*/ 	.word	0xffffffff


	//   ....[78]....
        /*0194*/ 	.word	0xffffffff


	//   ....[79]....
        /*0198*/ 	.word	0xffffffff


	//   ....[80]....
        /*019c*/ 	.word	0xffffffff


	//   ....[81]....
        /*01a0*/ 	.word	0xffffffff


	//   ....[82]....
        /*01a4*/ 	.word	0xffffffff


	//   ....[83]....
        /*01a8*/ 	.word	0xffffffff


	//   ....[84]....
        /*01ac*/ 	.word	0xffffffff


	//   ....[85]....
        /*01b0*/ 	.word	0xffffffff


	//   ....[86]....
        /*01b4*/ 	.word	0xffffffff


	//   ....[87]....
        /*01b8*/ 	.word	0xffffffff


	//   ....[88]....
        /*01bc*/ 	.word	0xffffffff


	//   ....[89]....
        /*01c0*/ 	.word	0xffffffff


	//   ....[90]....
        /*01c4*/ 	.word	0xffffffff


	//   ....[91]....
        /*01c8*/ 	.word	0xffffffff


	//   ....[92]....
        /*01cc*/ 	.word	0xffffffff


	//   ....[93]....
        /*01d0*/ 	.word	0xffffffff


	//   ....[94]....
        /*01d4*/ 	.word	0xffffffff


	//   ....[95]....
        /*01d8*/ 	.word	0xffffffff


	//   ....[96]....
        /*01dc*/ 	.word	0xffffffff


	//   ....[97]....
        /*01e0*/ 	.word	0xffffffff


	//   ....[98]....
        /*01e4*/ 	.word	0xffffffff


	//   ....[99]....
        /*01e8*/ 	.word	0xffffffff


	//   ....[100]....
        /*01ec*/ 	.word	0xffffffff


	//   ....[101]....
        /*01f0*/ 	.word	0xffffffff


	//   ....[102]....
        /*01f4*/ 	.word	0xffffffff


	//   ....[103]....
        /*01f8*/ 	.word	0xffffffff


	//   ....[104]....
        /*01fc*/ 	.word	0xffffffff


	//   ....[105]....
        /*0200*/ 	.word	0xffffffff


	//   ....[106]....
        /*0204*/ 	.word	0xffffffff


	//   ....[107]....
        /*0208*/ 	.word	0xffffffff


	//   ....[108]....
        /*020c*/ 	.word	0xffffffff


	//   ....[109]....
        /*0210*/ 	.word	0xffffffff


	//   ....[110]....
        /*0214*/ 	.word	0xffffffff


	//   ....[111]....
        /*0218*/ 	.word	0xffffffff


	//   ....[112]....
        /*021c*/ 	.word	0xffffffff


	//   ....[113]....
        /*0220*/ 	.word	0xffffffff


	//   ....[114]....
        /*0224*/ 	.word	0xffffffff


	//   ....[115]....
        /*0228*/ 	.word	0xffffffff


	//   ....[116]....
        /*022c*/ 	.word	0xffffffff


	//   ....[117]....
        /*0230*/ 	.word	0xffffffff


	//   ....[118]....
        /*0234*/ 	.word	0xffffffff


	//   ....[119]....
        /*0238*/ 	.word	0xffffffff


	//   ....[120]....
        /*023c*/ 	.word	0xffffffff


	//----- nvinfo : EIATTR_COOP_GROUP_INSTR_OFFSETS
	.align		4
.L_43:
        /*0240*/ 	.byte	0x04, 0x28
        /*0242*/ 	.short	(.L_45 - .L_44)


	//   ....[0]....
.L_44:
        /*0244*/ 	.word	0x000000b0


	//   ....[1]....
        /*0248*/ 	.word	0x00000520


	//   ....[2]....
        /*024c*/ 	.word	0x00000730


	//   ....[3]....
        /*0250*/ 	.word	0x00000740


	//   ....[4]....
        /*0254*/ 	.word	0x000008e0


	//   ....[5]....
        /*0258*/ 	.word	0x00000a70


	//   ....[6]....
        /*025c*/ 	.word	0x00000b60


	//   ....[7]....
        /*0260*/ 	.word	0x00000d70


	//   ....[8]....
        /*0264*/ 	.word	0x00000f80


	//   ....[9]....
        /*0268*/ 	.word	0x00001280


	//   ....[10]....
        /*026c*/ 	.word	0x00002620


	//   ....[11]....
        /*0270*/ 	.word	0x00002650


	//   ....[12]....
        /*0274*/ 	.word	0x000026d0


	//   ....[13]....
        /*0278*/ 	.word	0x000026e0


	//   ....[14]....
        /*027c*/ 	.word	0x00002730


	//   ....[15]....
        /*0280*/ 	.word	0x00002740


	//   ....[16]....
        /*0284*/ 	.word	0x00002780


	//   ....[17]....
        /*0288*/ 	.word	0x000027a0


	//   ....[18]....
        /*028c*/ 	.word	0x000027e0


	//   ....[19]....
        /*0290*/ 	.word	0x00002800


	//   ....[20]....
        /*0294*/ 	.word	0x000028b0


	//   ....[21]....
        /*0298*/ 	.word	0x000029c0


	//   ....[22]....
        /*029c*/ 	.word	0x000029f0


	//   ....[23]....
        /*02a0*/ 	.word	0x00002fc0


	//   ....[24]....
        /*02a4*/ 	.word	0x00002fd0


	//   ....[25]....
        /*02a8*/ 	.word	0x00003020


	//   ....[26]....
        /*02ac*/ 	.word	0x00003030


	//   ....[27]....
        /*02b0*/ 	.word	0x00003080


	//   ....[28]....
        /*02b4*/ 	.word	0x00003090


	//   ....[29]....
        /*02b8*/ 	.word	0x000030e0


	//   ....[30]....
        /*02bc*/ 	.word	0x000030f0


	//   ....[31]....
        /*02c0*/ 	.word	0x00003150


	//   ....[32]....
        /*02c4*/ 	.word	0x00003160


	//   ....[33]....
        /*02c8*/ 	.word	0x000031f0


	//   ....[34]....
        /*02cc*/ 	.word	0x00003240


	//   ....[35]....
        /*02d0*/ 	.word	0x000032c0


	//   ....[36]....
        /*02d4*/ 	.word	0x000032e0


	//   ....[37]....
        /*02d8*/ 	.word	0x000032f0


	//   ....[38]....
        /*02dc*/ 	.word	0x00003300


	//   ....[39]....
        /*02e0*/ 	.word	0x00003310


	//   ....[40]....
        /*02e4*/ 	.word	0x00003320


	//   ....[41]....
        /*02e8*/ 	.word	0x00003f20


	//   ....[42]....
        /*02ec*/ 	.word	0x00004900


	//   ....[43]....
        /*02f0*/ 	.word	0x00005880


	//   ....[44]....
        /*02f4*/ 	.word	0x000058b0


	//   ....[45]....
        /*02f8*/ 	.word	0x00005930


	//   ....[46]....
        /*02fc*/ 	.word	0x00005940


	//   ....[47]....
        /*0300*/ 	.word	0x00005980


	//   ....[48]....
        /*0304*/ 	.word	0x000059a0


	//   ....[49]....
        /*0308*/ 	.word	0x000059f0


	//   ....[50]....
        /*030c*/ 	.word	0x00005a00


	//   ....[51]....
        /*0310*/ 	.word	0x00005a50


	//   ....[52]....
        /*0314*/ 	.word	0x00005a60


	//   ....[53]....
        /*0318*/ 	.word	0x00005b00


	//   ....[54]....
        /*031c*/ 	.word	0x00005bf0


	//   ....[55]....
        /*0320*/ 	.word	0x00005c20


	//   ....[56]....
        /*0324*/ 	.word	0x000061e0


	//   ....[57]....
        /*0328*/ 	.word	0x00006210


	//   ....[58]....
        /*032c*/ 	.word	0x00006260


	//   ....[59]....
        /*0330*/ 	.word	0x00006270


	//   ....[60]....
        /*0334*/ 	.word	0x000062c0


	//   ....[61]....
        /*0338*/ 	.word	0x000062d0


	//   ....[62]....
        /*033c*/ 	.word	0x00006320


	//   ....[63]....
        /*0340*/ 	.word	0x00006330


	//   ....[64]....
        /*0344*/ 	.word	0x00006380


	//   ....[65]....
        /*0348*/ 	.word	0x00006390


	//   ....[66]....
        /*034c*/ 	.word	0x00006430


	//   ....[67]....
        /*0350*/ 	.word	0x00006480


	//   ....[68]....
        /*0354*/ 	.word	0x00006500


	//   ....[69]....
        /*0358*/ 	.word	0x00006520


	//   ....[70]....
        /*035c*/ 	.word	0x00006530


	//   ....[71]....
        /*0360*/ 	.word	0x00006540


	//   ....[72]....
        /*0364*/ 	.word	0x00006550


	//   ....[73]....
        /*0368*/ 	.word	0x00006560


	//   ....[74]....
        /*036c*/ 	.word	0x00007470


	//   ....[75]....
        /*0370*/ 	.word	0x000074a0


	//   ....[76]....
        /*0374*/ 	.word	0x00007520


	//   ....[77]....
        /*0378*/ 	.word	0x00007530


	//   ....[78]....
        /*037c*/ 	.word	0x00007570


	//   ....[79]....
        /*0380*/ 	.word	0x00007590


	//   ....[80]....
        /*0384*/ 	.word	0x000075d0


	//   ....[81]....
        /*0388*/ 	.word	0x000075f0


	//   ....[82]....
        /*038c*/ 	.word	0x00007640


	//   ....[83]....
        /*0390*/ 	.word	0x00007660


	//   ....[84]....
        /*0394*/ 	.word	0x000076f0


	//   ....[85]....
        /*0398*/ 	.word	0x000077e0


	//   ....[86]....
        /*039c*/ 	.word	0x00007810


	//   ....[87]....
        /*03a0*/ 	.word	0x00007dd0


	//   ....[88]....
        /*03a4*/ 	.word	0x00007e00


	//   ....[89]....
        /*03a8*/ 	.word	0x00007e50


	//   ....[90]....
        /*03ac*/ 	.word	0x00007e60


	//   ....[91]....
        /*03b0*/ 	.word	0x00007eb0


	//   ....[92]....
        /*03b4*/ 	.word	0x00007ec0


	//   ....[93]....
        /*03b8*/ 	.word	0x00007f10


	//   ....[94]....
        /*03bc*/ 	.word	0x00007f20


	//   ....[95]....
        /*03c0*/ 	.word	0x00007f70


	//   ....[96]....
        /*03c4*/ 	.word	0x00007f80


	//   ....[97]....
        /*03c8*/ 	.word	0x00008020


	//   ....[98]....
        /*03cc*/ 	.word	0x00008070


	//   ....[99]....
        /*03d0*/ 	.word	0x000080f0


	//   ....[100]....
        /*03d4*/ 	.word	0x00008110


	//   ....[101]....
        /*03d8*/ 	.word	0x00008120


	//   ....[102]....
        /*03dc*/ 	.word	0x00008130


	//   ....[103]....
        /*03e0*/ 	.word	0x00008140


	//   ....[104]....
        /*03e4*/ 	.word	0x00008150


	//   ....[105]....
        /*03e8*/ 	.word	0x00008ea0


	//   ....[106]....
        /*03ec*/ 	.word	0x00009ce0


	//   ....[107]....
        /*03f0*/ 	.word	0x0000a0a0


	//   ....[108]....
        /*03f4*/ 	.word	0x0000a5a0


	//   ....[109]....
        /*03f8*/ 	.word	0x0000e9a0


	//   ....[110]....
        /*03fc*/ 	.word	0x0000edf0


	//   ....[111]....
        /*0400*/ 	.word	0x0000f040


	//   ....[112]....
        /*0404*/ 	.word	0x0000f1e0


	//   ....[113]....
        /*0408*/ 	.word	0x0000f9f0


	//   ....[114]....
        /*040c*/ 	.word	0x0000fe90


	//   ....[115]....
        /*0410*/ 	.word	0x00010260


	//   ....[116]....
        /*0414*/ 	.word	0x00010630


	//   ....[117]....
        /*0418*/ 	.word	0x00010b20


	//   ....[118]....
        /*041c*/ 	.word	0x00010b50


	//   ....[119]....
        /*0420*/ 	.word	0x00011940


	//   ....[120]....
        /*0424*/ 	.word	0x00011b50


	//----- nvinfo : EIATTR_REG_RECONFIG
	.align		4
.L_45:
        /*0428*/ 	.byte	0x01, 0x54
	.zero		2


	//----- nvinfo : EIATTR_VRC_CTA_INIT_COUNT
	.align		4
        /*042c*/ 	.byte	0x02, 0x4a
        /*042e*/ 	.byte	0x80
	.zero		1


	//----- nvinfo : EIATTR_SYSCALL_OFFSETS
	.align		4
        /*0430*/ 	.byte	0x04, 0x46
        /*0432*/ 	.short	(.L_47 - .L_46)


	//   ....[0]....
.L_46:
        /*0434*/ 	.word	0x0000a960


	//   ....[1]....
        /*0438*/ 	.word	0x0000aa50


	//   ....[2]....
        /*043c*/ 	.word	0x0000b1a0


	//   ....[3]....
        /*0440*/ 	.word	0x0000b310


	//   ....[4]....
        /*0444*/ 	.word	0x0000c010


	//   ....[5]....
        /*0448*/ 	.word	0x0000c180


	//   ....[6]....
        /*044c*/ 	.word	0x0000ce10


	//   ....[7]....
        /*0450*/ 	.word	0x0000cf80


	//   ....[8]....
        /*0454*/ 	.word	0x0000dc50


	//   ....[9]....
        /*0458*/ 	.word	0x0000ddc0


	//----- nvinfo : EIATTR_MBARRIER_INSTR_OFFSETS
	.align		4
.L_47:
        /*045c*/ 	.byte	0x04, 0x39
        /*045e*/ 	.short	(.L_49 - .L_48)


	//   ....[0]....
.L_48:
        /*0460*/ 	.word	0x000007f0
        /*0464*/ 	.word	0x000000ff
        /*0468*/ 	.word	0x00000000
        /*046c*/ 	.short	0x0100
        /*046e*/ 	.byte	0x05
	.zero		1


	//   ....[1]....
        /*0470*/ 	.word	0x00000800
        /*0474*/ 	.word	0x000000ff
        /*0478*/ 	.word	0x00000038
        /*047c*/ 	.short	0x0100
        /*047e*/ 	.byte	0x05
	.zero		1


	//   ....[2]....
        /*0480*/ 	.word	0x00000810
        /*0484*/ 	.word	0x000000ff
        /*0488*/ 	.word	0x00000008
        /*048c*/ 	.short	0x0100
        /*048e*/ 	.byte	0x05
	.zero		1


	//   ....[3]....
        /*0490*/ 	.word	0x00000820
        /*0494*/ 	.word	0x000000ff
        /*0498*/ 	.word	0x00000040
        /*049c*/ 	.short	0x0100
        /*049e*/ 	.byte	0x05
	.zero		1


	//   ....[4]....
        /*04a0*/ 	.word	0x00000830
        /*04a4*/ 	.word	0x000000ff
        /*04a8*/ 	.word	0x00000010
        /*04ac*/ 	.short	0x0100
        /*04ae*/ 	.byte	0x05
	.zero		1


	//   ....[5]....
        /*04b0*/ 	.word	0x00000840
        /*04b4*/ 	.word	0x000000ff
        /*04b8*/ 	.word	0x00000048
        /*04bc*/ 	.short	0x0100
        /*04be*/ 	.byte	0x05
	.zero		1


	//   ....[6]....
        /*04c0*/ 	.word	0x00000850
        /*04c4*/ 	.word	0x000000ff
        /*04c8*/ 	.word	0x00000018
        /*04cc*/ 	.short	0x0100
        /*04ce*/ 	.byte	0x05
	.zero		1


	//   ....[7]....
        /*04d0*/ 	.word	0x00000860
        /*04d4*/ 	.word	0x000000ff
        /*04d8*/ 	.word	0x00000050
        /*04dc*/ 	.short	0x0100
        /*04de*/ 	.byte	0x05
	.zero		1


	//   ....[8]....
        /*04e0*/ 	.word	0x00000870
        /*04e4*/ 	.word	0x000000ff
        /*04e8*/ 	.word	0x00000020
        /*04ec*/ 	.short	0x0100
        /*04ee*/ 	.byte	0x05
	.zero		1


	//   ....[9]....
        /*04f0*/ 	.word	0x00000880
        /*04f4*/ 	.word	0x000000ff
        /*04f8*/ 	.word	0x00000058
        /*04fc*/ 	.short	0x0100
        /*04fe*/ 	.byte	0x05
	.zero		1


	//   ....[10]....
        /*0500*/ 	.word	0x00000890
        /*0504*/ 	.word	0x000000ff
        /*0508*/ 	.word	0x00000028
        /*050c*/ 	.short	0x0100
        /*050e*/ 	.byte	0x05
	.zero		1


	//   ....[11]....
        /*0510*/ 	.word	0x000008a0
        /*0514*/ 	.word	0x000000ff
        /*0518*/ 	.word	0x00000060
        /*051c*/ 	.short	0x0100
        /*051e*/ 	.byte	0x05
	.zero		1


	//   ....[12]....
        /*0520*/ 	.word	0x000008b0
        /*0524*/ 	.word	0x000000ff
        /*0528*/ 	.word	0x00000030
        /*052c*/ 	.short	0x0100
        /*052e*/ 	.byte	0x05
	.zero		1


	//   ....[13]....
        /*0530*/ 	.word	0x000008c0
        /*0534*/ 	.word	0x000000ff
        /*0538*/ 	.word	0x00000068
        /*053c*/ 	.short	0x0100
        /*053e*/ 	.byte	0x05
	.zero		1


	//   ....[14]....
        /*0540*/ 	.word	0x000009e0
        /*0544*/ 	.word	0x000000ff
        /*0548*/ 	.word	0x00000070
        /*054c*/ 	.short	0x0100
        /*054e*/ 	.byte	0x06
	.zero		1


	//   ....[15]....
        /*0550*/ 	.word	0x000009f0
        /*0554*/ 	.word	0x000000ff
        /*0558*/ 	.word	0x00000090
        /*055c*/ 	.short	0x0100
        /*055e*/ 	.byte	0x06
	.zero		1


	//   ....[16]....
        /*0560*/ 	.word	0x00000a00
        /*0564*/ 	.word	0x000000ff
        /*0568*/ 	.word	0x00000078
        /*056c*/ 	.short	0x0100
        /*056e*/ 	.byte	0x06
	.zero		1


	//   ....[17]....
        /*0570*/ 	.word	0x00000a10
        /*0574*/ 	.word	0x000000ff
        /*0578*/ 	.word	0x00000098
        /*057c*/ 	.short	0x0100
        /*057e*/ 	.byte	0x06
	.zero		1


	//   ....[18]....
        /*0580*/ 	.word	0x00000a20
        /*0584*/ 	.word	0x000000ff
        /*0588*/ 	.word	0x00000080
        /*058c*/ 	.short	0x0100
        /*058e*/ 	.byte	0x06
	.zero		1


	//   ....[19]....
        /*0590*/ 	.word	0x00000a30
        /*0594*/ 	.word	0x000000ff
        /*0598*/ 	.word	0x000000a0
        /*059c*/ 	.short	0x0100
        /*059e*/ 	.byte	0x06
	.zero		1


	//   ....[20]....
        /*05a0*/ 	.word	0x00000a40
        /*05a4*/ 	.word	0x000000ff
        /*05a8*/ 	.word	0x00000088
        /*05ac*/ 	.short	0x0100
        /*05ae*/ 	.byte	0x06
	.zero		1


	//   ....[21]....
        /*05b0*/ 	.word	0x00000a50
        /*05b4*/ 	.word	0x000000ff
        /*05b8*/ 	.word	0x000000a8
        /*05bc*/ 	.short	0x0100
        /*05be*/ 	.byte	0x06
	.zero		1


	//   ....[22]....
        /*05c0*/ 	.word	0x00000b30
        /*05c4*/ 	.word	0x000000ff
        /*05c8*/ 	.word	0x000000b0
        /*05cc*/ 	.short	0x0100
        /*05ce*/ 	.byte	0x05
	.zero		1


	//   ....[23]....
        /*05d0*/ 	.word	0x00000b40
        /*05d4*/ 	.word	0x000000ff
        /*05d8*/ 	.word	0x000000b8
        /*05dc*/ 	.short	0x0100
        /*05de*/ 	.byte	0x05
	.zero		1


	//   ....[24]....
        /*05e0*/ 	.word	0x00000c60
        /*05e4*/ 	.word	0x000000ff
        /*05e8*/ 	.word	0x000000c0
        /*05ec*/ 	.short	0x0100
        /*05ee*/ 	.byte	0x06
	.zero		1


	//   ....[25]....
        /*05f0*/ 	.word	0x00000c70
        /*05f4*/ 	.word	0x000000ff
        /*05f8*/ 	.word	0x00000100
        /*05fc*/ 	.short	0x0100
        /*05fe*/ 	.byte	0x06
	.zero		1


	//   ....[26]....
        /*0600*/ 	.word	0x00000c80
        /*0604*/ 	.word	0x000000ff
        /*0608*/ 	.word	0x000000c8
        /*060c*/ 	.short	0x0100
        /*060e*/ 	.byte	0x06
	.zero		1


	//   ....[27]....
        /*0610*/ 	.word	0x00000c90
        /*0614*/ 	.word	0x000000ff
        /*0618*/ 	.word	0x00000108
        /*061c*/ 	.short	0x0100
        /*061e*/ 	.byte	0x06
	.zero		1


	//   ....[28]....
        /*0620*/ 	.word	0x00000ca0
        /*0624*/ 	.word	0x000000ff
        /*0628*/ 	.word	0x000000d0
        /*062c*/ 	.short	0x0100
        /*062e*/ 	.byte	0x06
	.zero		1


	//   ....[29]....
        /*0630*/ 	.word	0x00000cb0
        /*0634*/ 	.word	0x000000ff
        /*0638*/ 	.word	0x00000110
        /*063c*/ 	.short	0x0100
        /*063e*/ 	.byte	0x06
	.zero		1


	//   ....[30]....
        /*0640*/ 	.word	0x00000cc0
        /*0644*/ 	.word	0x000000ff
        /*0648*/ 	.word	0x000000d8
        /*064c*/ 	.short	0x0100
        /*064e*/ 	.byte	0x06
	.zero		1


	//   ....[31]....
        /*0650*/ 	.word	0x00000cd0
        /*0654*/ 	.word	0x000000ff
        /*0658*/ 	.word	0x00000118
        /*065c*/ 	.short	0x0100
        /*065e*/ 	.byte	0x06
	.zero		1


	//   ....[32]....
        /*0660*/ 	.word	0x00000ce0
        /*0664*/ 	.word	0x000000ff
        /*0668*/ 	.word	0x000000e0
        /*066c*/ 	.short	0x0100
        /*066e*/ 	.byte	0x06
	.zero		1


	//   ....[33]....
        /*0670*/ 	.word	0x00000cf0
        /*0674*/ 	.word	0x000000ff
        /*0678*/ 	.word	0x00000120
        /*067c*/ 	.short	0x0100
        /*067e*/ 	.byte	0x06
	.zero		1


	//   ....[34]....
        /*0680*/ 	.word	0x00000d00
        /*0684*/ 	.word	0x000000ff
        /*0688*/ 	.word	0x000000e8
        /*068c*/ 	.short	0x0100
        /*068e*/ 	.byte	0x06
	.zero		1


	//   ....[35]....
        /*0690*/ 	.word	0x00000d10
        /*0694*/ 	.word	0x000000ff
        /*0698*/ 	.word	0x00000128
        /*069c*/ 	.short	0x0100
        /*069e*/ 	.byte	0x06
	.zero		1


	//   ....[36]....
        /*06a0*/ 	.word	0x00000d20
        /*06a4*/ 	.word	0x000000ff
        /*06a8*/ 	.word	0x000000f0
        /*06ac*/ 	.short	0x0100
        /*06ae*/ 	.byte	0x06
	.zero		1


	//   ....[37]....
        /*06b0*/ 	.word	0x00000d30
        /*06b4*/ 	.word	0x000000ff
        /*06b8*/ 	.word	0x00000130
        /*06bc*/ 	.short	0x0100
        /*06be*/ 	.byte	0x06
	.zero		1


	//   ....[38]....
        /*06c0*/ 	.word	0x00000d40
        /*06c4*/ 	.word	0x000000ff
        /*06c8*/ 	.word	0x000000f8
        /*06cc*/ 	.short	0x0100
        /*06ce*/ 	.byte	0x06
	.zero		1


	//   ....[39]....
        /*06d0*/ 	.word	0x00000d50
        /*06d4*/ 	.word	0x000000ff
        /*06d8*/ 	.word	0x00000138
        /*06dc*/ 	.short	0x0100
        /*06de*/ 	.byte	0x06
	.zero		1


	//   ....[40]....
        /*06e0*/ 	.word	0x00000e70
        /*06e4*/ 	.word	0x000000ff
        /*06e8*/ 	.word	0x000001a0
        /*06ec*/ 	.short	0x0100
        /*06ee*/ 	.byte	0x06
	.zero		1


	//   ....[41]....
        /*06f0*/ 	.word	0x00000e80
        /*06f4*/ 	.word	0x000000ff
        /*06f8*/ 	.word	0x000001e0
        /*06fc*/ 	.short	0x0100
        /*06fe*/ 	.byte	0x06
	.zero		1


	//   ....[42]....
        /*0700*/ 	.word	0x00000e90
        /*0704*/ 	.word	0x000000ff
        /*0708*/ 	.word	0x000001a8
        /*070c*/ 	.short	0x0100
        /*070e*/ 	.byte	0x06
	.zero		1


	//   ....[43]....
        /*0710*/ 	.word	0x00000ea0
        /*0714*/ 	.word	0x000000ff
        /*0718*/ 	.word	0x000001e8
        /*071c*/ 	.short	0x0100
        /*071e*/ 	.byte	0x06
	.zero		1


	//   ....[44]....
        /*0720*/ 	.word	0x00000eb0
        /*0724*/ 	.word	0x000000ff
        /*0728*/ 	.word	0x000001b0
        /*072c*/ 	.short	0x0100
        /*072e*/ 	.byte	0x06
	.zero		1


	//   ....[45]....
        /*0730*/ 	.word	0x00000ec0
        /*0734*/ 	.word	0x000000ff
        /*0738*/ 	.word	0x000001f0
        /*073c*/ 	.short	0x0100
        /*073e*/ 	.byte	0x06
	.zero		1


	//   ....[46]....
        /*0740*/ 	.word	0x00000ed0
        /*0744*/ 	.word	0x000000ff
        /*0748*/ 	.word	0x000001b8
        /*074c*/ 	.short	0x0100
        /*074e*/ 	.byte	0x06
	.zero		1


	//   ....[47]....
        /*0750*/ 	.word	0x00000ee0
        /*0754*/ 	.word	0x000000ff
        /*0758*/ 	.word	0x000001f8
        /*075c*/ 	.short	0x0100
        /*075e*/ 	.byte	0x06
	.zero		1


	//   ....[48]....
        /*0760*/ 	.word	0x00000ef0
        /*0764*/ 	.word	0x000000ff
        /*0768*/ 	.word	0x000001c0
        /*076c*/ 	.short	0x0100
        /*076e*/ 	.byte	0x06
	.zero		1


	//   ....[49]....
        /*0770*/ 	.word	0x00000f00
        /*0774*/ 	.word	0x000000ff
        /*0778*/ 	.word	0x00000200
        /*077c*/ 	.short	0x0100
        /*077e*/ 	.byte	0x06
	.zero		1


	//   ....[50]....
        /*0780*/ 	.word	0x00000f10
        /*0784*/ 	.word	0x000000ff
        /*0788*/ 	.word	0x000001c8
        /*078c*/ 	.short	0x0100
        /*078e*/ 	.byte	0x06
	.zero		1


	//   ....[51]....
        /*0790*/ 	.word	0x00000f20
        /*0794*/ 	.word	0x000000ff
        /*0798*/ 	.word	0x00000208
        /*079c*/ 	.short	0x0100
        /*079e*/ 	.byte	0x06
	.zero		1


	//   ....[52]....
        /*07a0*/ 	.word	0x00000f30
        /*07a4*/ 	.word	0x000000ff
        /*07a8*/ 	.word	0x000001d0
        /*07ac*/ 	.short	0x0100
        /*07ae*/ 	.byte	0x06
	.zero		1


	//   ....[53]....
        /*07b0*/ 	.word	0x00000f40
        /*07b4*/ 	.word	0x000000ff
        /*07b8*/ 	.word	0x00000210
        /*07bc*/ 	.short	0x0100
        /*07be*/ 	.byte	0x06
	.zero		1


	//   ....[54]....
        /*07c0*/ 	.word	0x00000f50
        /*07c4*/ 	.word	0x000000ff
        /*07c8*/ 	.word	0x000001d8
        /*07cc*/ 	.short	0x0100
        /*07ce*/ 	.byte	0x06
	.zero		1


	//   ....[55]....
        /*07d0*/ 	.word	0x00000f60
        /*07d4*/ 	.word	0x000000ff
        /*07d8*/ 	.word	0x00000218
        /*07dc*/ 	.short	0x0100
        /*07de*/ 	.byte	0x06
	.zero		1


	//   ....[56]....
        /*07e0*/ 	.word	0x00001090
        /*07e4*/ 	.word	0x000000ff
        /*07e8*/ 	.word	0x00000140
        /*07ec*/ 	.short	0x0100
        /*07ee*/ 	.byte	0x06
	.zero		1


	//   ....[57]....
        /*07f0*/ 	.word	0x000010a0
        /*07f4*/ 	.word	0x000000ff
        /*07f8*/ 	.word	0x00000160
        /*07fc*/ 	.short	0x0100
        /*07fe*/ 	.byte	0x06
	.zero		1


	//   ....[58]....
        /*0800*/ 	.word	0x000010b0
        /*0804*/ 	.word	0x000000ff
        /*0808*/ 	.word	0x00000148
        /*080c*/ 	.short	0x0100
        /*080e*/ 	.byte	0x06
	.zero		1


	//   ....[59]....
        /*0810*/ 	.word	0x000010c0
        /*0814*/ 	.word	0x000000ff
        /*0818*/ 	.word	0x00000168
        /*081c*/ 	.short	0x0100
        /*081e*/ 	.byte	0x06
	.zero		1


	//   ....[60]....
        /*0820*/ 	.word	0x000010d0
        /*0824*/ 	.word	0x000000ff
        /*0828*/ 	.word	0x00000150
        /*082c*/ 	.short	0x0100
        /*082e*/ 	.byte	0x06
	.zero		1


	//   ....[61]....
        /*0830*/ 	.word	0x000010e0
        /*0834*/ 	.word	0x000000ff
        /*0838*/ 	.word	0x00000170
        /*083c*/ 	.short	0x0100
        /*083e*/ 	.byte	0x06
	.zero		1


	//   ....[62]....
        /*0840*/ 	.word	0x000010f0
        /*0844*/ 	.word	0x000000ff
        /*0848*/ 	.word	0x00000158
        /*084c*/ 	.short	0x0100
        /*084e*/ 	.byte	0x06
	.zero		1


	//   ....[63]....
        /*0850*/ 	.word	0x00001100
        /*0854*/ 	.word	0x000000ff
        /*0858*/ 	.word	0x00000178
        /*085c*/ 	.short	0x0100
        /*085e*/ 	.byte	0x06
	.zero		1


	//   ....[64]....
        /*0860*/ 	.word	0x00001200
        /*0864*/ 	.word	0x000000ff
        /*0868*/ 	.word	0x00000190
        /*086c*/ 	.short	0x0100
        /*086e*/ 	.byte	0x05
	.zero		1


	//   ....[65]....
        /*0870*/ 	.word	0x00004260
        /*0874*/ 	.word	0x000000ff
        /*0878*/ 	.word	0x00000038
        /*087c*/ 	.short	0x010a
        /*087e*/ 	.byte	0x05
	.zero		1


	//   ....[66]....
        /*0880*/ 	.word	0x000043e0
        /*0884*/ 	.word	0x000000ff
        /*0888*/ 	.word	0x00000038
        /*088c*/ 	.short	0x010a
        /*088e*/ 	.byte	0x09
	.zero		1


	//   ....[67]....
        /*0890*/ 	.word	0x00004580
        /*0894*/ 	.word	0x000000ff
        /*0898*/ 	.word	0x00000038
        /*089c*/ 	.short	0x010a
        /*089e*/ 	.byte	0x04
	.zero		1


	//   ....[68]....
        /*08a0*/ 	.word	0x00004620
        /*08a4*/ 	.word	0x000000ff
        /*08a8*/ 	.word	0x000000b8
        /*08ac*/ 	.short	0x0101
        /*08ae*/ 	.byte	0x0c
	.zero		1


	//   ....[69]....
        /*08b0*/ 	.word	0x00004640
        /*08b4*/ 	.word	0x000000ff
        /*08b8*/ 	.word	0x00000038
        /*08bc*/ 	.short	0x010a
        /*08be*/ 	.byte	0x04
	.zero		1


	//   ....[70]....
        /*08c0*/ 	.word	0x000046c0
        /*08c4*/ 	.word	0x000000ff
        /*08c8*/ 	.word	0x00000038
        /*08cc*/ 	.short	0x010a
        /*08ce*/ 	.byte	0x09
	.zero		1


	//   ....[71]....
        /*08d0*/ 	.word	0x00004860
        /*08d4*/ 	.word	0x000000ff
        /*08d8*/ 	.word	0x00000038
        /*08dc*/ 	.short	0x010a
        /*08de*/ 	.byte	0x04
	.zero		1


	//   ....[72]....
        /*08e0*/ 	.word	0x00004950
        /*08e4*/ 	.word	0x000000ff
        /*08e8*/ 	.word	0x000001a0
        /*08ec*/ 	.short	0x010a
        /*08ee*/ 	.byte	0x04
	.zero		1


	//   ....[73]....
        /*08f0*/ 	.word	0x00004ae0
        /*08f4*/ 	.word	0x000000ff
        /*08f8*/ 	.word	0x00000000
        /*08fc*/ 	.short	0x0101
        /*08fe*/ 	.byte	0x04
	.zero		1


	//   ....[74]....
        /*0900*/ 	.word	0x00004b50
        /*0904*/ 	.word	0x000000ff
        /*0908*/ 	.word	0x00000000
        /*090c*/ 	.short	0x010a
        /*090e*/ 	.byte	0x04
	.zero		1


	//   ....[75]....
        /*0910*/ 	.word	0x00004be0
        /*0914*/ 	.word	0x000000ff
        /*0918*/ 	.word	0x00000000
        /*091c*/ 	.short	0x010a
        /*091e*/ 	.byte	0x04
	.zero		1


	//   ....[76]....
        /*0920*/ 	.word	0x00004c70
        /*0924*/ 	.word	0x000000ff
        /*0928*/ 	.word	0x00000000
        /*092c*/ 	.short	0x010a
        /*092e*/ 	.byte	0x04
	.zero		1


	//   ....[77]....
        /*0930*/ 	.word	0x00004d00
        /*0934*/ 	.word	0x000000ff
        /*0938*/ 	.word	0x00000000
        /*093c*/ 	.short	0x010a
        /*093e*/ 	.byte	0x04
	.zero		1


	//   ....[78]....
        /*0940*/ 	.word	0x00004d90
        /*0944*/ 	.word	0x000000ff
        /*0948*/ 	.word	0x00000000
        /*094c*/ 	.short	0x010a
        /*094e*/ 	.byte	0x04
	.zero		1


	//   ....[79]....
        /*0950*/ 	.word	0x00004e20
        /*0954*/ 	.word	0x000000ff
        /*0958*/ 	.word	0x00000000
        /*095c*/ 	.short	0x010a
        /*095e*/ 	.byte	0x04
	.zero		1


	//   ....[80]....
        /*0960*/ 	.word	0x00004ec0
        /*0964*/ 	.word	0x00000000
        /*0968*/ 	.word	0x00000000
        /*096c*/ 	.short	0x010a
        /*096e*/ 	.byte	0xff
	.zero		1


	//   ....[81]....
        /*0970*/ 	.word	0x00006a50
        /*0974*/ 	.word	0x000000ff
        /*0978*/ 	.word	0x00000100
        /*097c*/ 	.short	0x010a
        /*097e*/ 	.byte	0x04
	.zero		1


	//   ....[82]....
        /*0980*/ 	.word	0x00006bf0
        /*0984*/ 	.word	0x000000ff
        /*0988*/ 	.word	0x000000c0
        /*098c*/ 	.short	0x0101
        /*098e*/ 	.byte	0x04
	.zero		1


	//   ....[83]....
        /*0990*/ 	.word	0x00008670
        /*0994*/ 	.word	0x000000ff
        /*0998*/ 	.word	0x00000100
        /*099c*/ 	.short	0x010a
        /*099e*/ 	.byte	0x04
	.zero		1


	//   ....[84]....
        /*09a0*/ 	.word	0x000087f0
        /*09a4*/ 	.word	0x000000ff
        /*09a8*/ 	.word	0x000000c0
        /*09ac*/ 	.short	0x0101
        /*09ae*/ 	.byte	0x04
	.zero		1


	//   ....[85]....
        /*09b0*/ 	.word	0x00008f10
        /*09b4*/ 	.word	0x0000000f
        /*09b8*/ 	.word	0x000000b8
        /*09bc*/ 	.short	0x010a
        /*09be*/ 	.byte	0xff
	.zero		1


	//   ....[86]....
        /*09c0*/ 	.word	0x00009180
        /*09c4*/ 	.word	0x000000ff
        /*09c8*/ 	.word	0x00000090
        /*09cc*/ 	.short	0x010a
        /*09ce*/ 	.byte	0x18
	.zero		1


	//   ....[87]....
        /*09d0*/ 	.word	0x000092a0
        /*09d4*/ 	.word	0x000000ff
        /*09d8*/ 	.word	0x00000070
        /*09dc*/ 	.short	0x010b
        /*09de*/ 	.byte	0x18
	.zero		1


	//   ....[88]....
        /*09e0*/ 	.word	0x00009310
        /*09e4*/ 	.word	0x000000ff
        /*09e8*/ 	.word	0x00000000
        /*09ec*/ 	.short	0x0101
        /*09ee*/ 	.byte	0x04
	.zero		1


	//   ....[89]....
        /*09f0*/ 	.word	0x00009340
        /*09f4*/ 	.word	0x000000ff
        /*09f8*/ 	.word	0x00000098
        /*09fc*/ 	.short	0x010a
        /*09fe*/ 	.byte	0x18
	.zero		1


	//   ....[90]....
        /*0a00*/ 	.word	0x00009470
        /*0a04*/ 	.word	0x000000ff
        /*0a08*/ 	.word	0x00000078
        /*0a0c*/ 	.short	0x010b
        /*0a0e*/ 	.byte	0x18
	.zero		1


	//   ....[91]....
        /*0a10*/ 	.word	0x000094d0
        /*0a14*/ 	.word	0x000000ff
        /*0a18*/ 	.word	0x00000000
        /*0a1c*/ 	.short	0x0101
        /*0a1e*/ 	.byte	0x04
	.zero		1


	//   ....[92]....
        /*0a20*/ 	.word	0x00009500
        /*0a24*/ 	.word	0x000000ff
        /*0a28*/ 	.word	0x000000a0
        /*0a2c*/ 	.short	0x010a
        /*0a2e*/ 	.byte	0x18
	.zero		1


	//   ....[93]....
        /*0a30*/ 	.word	0x00009630
        /*0a34*/ 	.word	0x000000ff
        /*0a38*/ 	.word	0x00000080
        /*0a3c*/ 	.short	0x010b
        /*0a3e*/ 	.byte	0x18
	.zero		1


	//   ....[94]....
        /*0a40*/ 	.word	0x00009690
        /*0a44*/ 	.word	0x000000ff
        /*0a48*/ 	.word	0x00000000
        /*0a4c*/ 	.short	0x0101
        /*0a4e*/ 	.byte	0x04
	.zero		1


	//   ....[95]....
        /*0a50*/ 	.word	0x000096c0
        /*0a54*/ 	.word	0x000000ff
        /*0a58*/ 	.word	0x000000a8
        /*0a5c*/ 	.short	0x010a
        /*0a5e*/ 	.byte	0x18
	.zero		1


	//   ....[96]....
        /*0a60*/ 	.word	0x000097f0
        /*0a64*/ 	.word	0x000000ff
        /*0a68*/ 	.word	0x00000088
        /*0a6c*/ 	.short	0x010b
        /*0a6e*/ 	.byte	0x18
	.zero		1


	//   ....[97]....
        /*0a70*/ 	.word	0x00009870
        /*0a74*/ 	.word	0x000000ff
        /*0a78*/ 	.word	0x00000000
        /*0a7c*/ 	.short	0x0101
        /*0a7e*/ 	.byte	0x04
	.zero		1


	//   ....[98]....
        /*0a80*/ 	.word	0x000098c0
        /*0a84*/ 	.word	0x000000ff
        /*0a88*/ 	.word	0x000001a0
        /*0a8c*/ 	.short	0x010a
        /*0a8e*/ 	.byte	0x08
	.zero		1


	//   ....[99]....
        /*0a90*/ 	.word	0x00009a20
        /*0a94*/ 	.word	0x000000ff
        /*0a98*/ 	.word	0x00000000
        /*0a9c*/ 	.short	0x0101
        /*0a9e*/ 	.byte	0x08
	.zero		1


	//   ....[100]....
        /*0aa0*/ 	.word	0x00009ad0
        /*0aa4*/ 	.word	0x000000ff
        /*0aa8*/ 	.word	0x00000090
        /*0aac*/ 	.short	0x010a
        /*0aae*/ 	.byte	0x18
	.zero		1


	//   ....[101]....
        /*0ab0*/ 	.word	0x00009b10
        /*0ab4*/ 	.word	0x000000ff
        /*0ab8*/ 	.word	0x00000098
        /*0abc*/ 	.short	0x010a
        /*0abe*/ 	.byte	0x18
	.zero		1


	//   ....[102]....
        /*0ac0*/ 	.word	0x00009b50
        /*0ac4*/ 	.word	0x000000ff
        /*0ac8*/ 	.word	0x000000a0
        /*0acc*/ 	.short	0x010a
        /*0ace*/ 	.byte	0x18
	.zero		1


	//   ....[103]....
        /*0ad0*/ 	.word	0x00009bb0
        /*0ad4*/ 	.word	0x00000000
        /*0ad8*/ 	.word	0x000000a8
        /*0adc*/ 	.short	0x010a
        /*0ade*/ 	.byte	0xff
	.zero		1


	//   ....[104]....
        /*0ae0*/ 	.word	0x0000a640
        /*0ae4*/ 	.word	0x000000ff
        /*0ae8*/ 	.word	0x000001a0
        /*0aec*/ 	.short	0x010a
        /*0aee*/ 	.byte	0x06
	.zero		1


	//   ....[105]....
        /*0af0*/ 	.word	0x0000a7d0
        /*0af4*/ 	.word	0x000000ff
        /*0af8*/ 	.word	0x00000000
        /*0afc*/ 	.short	0x0101
        /*0afe*/ 	.byte	0x04
	.zero		1


	//   ....[106]....
        /*0b00*/ 	.word	0x0000ad40
        /*0b04*/ 	.word	0x000000ff
        /*0b08*/ 	.word	0x00000070
        /*0b0c*/ 	.short	0x010a
        /*0b0e*/ 	.byte	0x2b
	.zero		1


	//   ....[107]....
        /*0b10*/ 	.word	0x0000ada0
        /*0b14*/ 	.word	0x00000061
        /*0b18*/ 	.word	0x00000140
        /*0b1c*/ 	.short	0x010a
        /*0b1e*/ 	.byte	0xff
	.zero		1


	//   ....[108]....
        /*0b20*/ 	.word	0x0000adc0
        /*0b24*/ 	.word	0x000000ff
        /*0b28*/ 	.word	0x00000070
        /*0b2c*/ 	.short	0x010a
        /*0b2e*/ 	.byte	0x2b
	.zero		1


	//   ....[109]....
        /*0b30*/ 	.word	0x0000b070
        /*0b34*/ 	.word	0x00000061
        /*0b38*/ 	.word	0x00000140
        /*0b3c*/ 	.short	0x010a
        /*0b3e*/ 	.byte	0xff
	.zero		1


	//   ....[110]....
        /*0b40*/ 	.word	0x0000bcb0
        /*0b44*/ 	.word	0x000000ff
        /*0b48*/ 	.word	0x00000000
        /*0b4c*/ 	.short	0x0101
        /*0b4e*/ 	.byte	0x04
	.zero		1


	//   ....[111]....
        /*0b50*/ 	.word	0x0000bd00
        /*0b54*/ 	.word	0x000000ff
        /*0b58*/ 	.word	0x00000078
        /*0b5c*/ 	.short	0x010a
        /*0b5e*/ 	.byte	0x2b
	.zero		1


	//   ....[112]....
        /*0b60*/ 	.word	0x0000bd30
        /*0b64*/ 	.word	0x000000ff
        /*0b68*/ 	.word	0x00000078
        /*0b6c*/ 	.short	0x010a
        /*0b6e*/ 	.byte	0x2b
	.zero		1


	//   ....[113]....
        /*0b70*/ 	.word	0x0000caf0
        /*0b74*/ 	.word	0x000000ff
        /*0b78*/ 	.word	0x00000000
        /*0b7c*/ 	.short	0x0101
        /*0b7e*/ 	.byte	0x04
	.zero		1


	//   ....[114]....
        /*0b80*/ 	.word	0x0000cb10
        /*0b84*/ 	.word	0x000000ff
        /*0b88*/ 	.word	0x00000080
        /*0b8c*/ 	.short	0x010a
        /*0b8e*/ 	.byte	0x2b
	.zero		1


	//   ....[115]....
        /*0b90*/ 	.word	0x0000cb30
        /*0b94*/ 	.word	0x000000ff
        /*0b98*/ 	.word	0x00000080
        /*0b9c*/ 	.short	0x010a
        /*0b9e*/ 	.byte	0x2b
	.zero		1


	//   ....[116]....
        /*0ba0*/ 	.word	0x0000d930
        /*0ba4*/ 	.word	0x000000ff
        /*0ba8*/ 	.word	0x00000000
        /*0bac*/ 	.short	0x0101
        /*0bae*/ 	.byte	0x04
	.zero		1


	//   ....[117]....
        /*0bb0*/ 	.word	0x0000d950
        /*0bb4*/ 	.word	0x000000ff
        /*0bb8*/ 	.word	0x00000088
        /*0bbc*/ 	.short	0x010a
        /*0bbe*/ 	.byte	0x2b
	.zero		1


	//   ....[118]....
        /*0bc0*/ 	.word	0x0000d970
        /*0bc4*/ 	.word	0x000000ff
        /*0bc8*/ 	.word	0x00000088
        /*0bcc*/ 	.short	0x010a
        /*0bce*/ 	.byte	0x2b
	.zero		1


	//   ....[119]....
        /*0bd0*/ 	.word	0x0000e010
        /*0bd4*/ 	.word	0x00000061
        /*0bd8*/ 	.word	0x00000000
        /*0bdc*/ 	.short	0x0101
        /*0bde*/ 	.byte	0xff
	.zero		1


	//   ....[120]....
        /*0be0*/ 	.word	0x0000e890
        /*0be4*/ 	.word	0x000000ff
        /*0be8*/ 	.word	0x00000000
        /*0bec*/ 	.short	0x0101
        /*0bee*/ 	.byte	0x04
	.zero		1


	//   ....[121]....
        /*0bf0*/ 	.word	0x0000e930
        /*0bf4*/ 	.word	0x000000ff
        /*0bf8*/ 	.word	0x00000000
        /*0bfc*/ 	.short	0x0101
        /*0bfe*/ 	.byte	0x04
	.zero		1


	//   ....[122]....
        /*0c00*/ 	.word	0x0000f240
        /*0c04*/ 	.word	0x000000ff
        /*0c08*/ 	.word	0x000000c0
        /*0c0c*/ 	.short	0x010a
        /*0c0e*/ 	.byte	0x18
	.zero		1


	//   ....[123]....
        /*0c10*/ 	.word	0x0000f380
        /*0c14*/ 	.word	0x000000ff
        /*0c18*/ 	.word	0x00000000
        /*0c1c*/ 	.short	0x0101
        /*0c1e*/ 	.byte	0x06
	.zero		1


	//   ....[124]....
        /*0c20*/ 	.word	0x0000f3f0
        /*0c24*/ 	.word	0x000000ff
        /*0c28*/ 	.word	0x000001e0
        /*0c2c*/ 	.short	0x010a
        /*0c2e*/ 	.byte	0x18
	.zero		1


	//   ....[125]....
        /*0c30*/ 	.word	0x00010530
        /*0c34*/ 	.word	0x000000ff
        /*0c38*/ 	.word	0x000001a0
        /*0c3c*/ 	.short	0x0101
        /*0c3e*/ 	.byte	0x18
	.zero		1


	//   ....[126]....
        /*0c40*/ 	.word	0x00010820
        /*0c44*/ 	.word	0x000000ff
        /*0c48*/ 	.word	0x00000008
        /*0c4c*/ 	.short	0x010a
        /*0c4e*/ 	.byte	0x06
	.zero		1


	//   ....[127]....
        /*0c50*/ 	.word	0x00010840
        /*0c54*/ 	.word	0x000000ff
        /*0c58*/ 	.word	0x00000008
        /*0c5c*/ 	.short	0x010a
        /*0c5e*/ 	.byte	0x06
	.zero		1


	//   ....[128]....
        /*0c60*/ 	.word	0x000109d0
        /*0c64*/ 	.word	0x000000ff
        /*0c68*/ 	.word	0x00000008
        /*0c6c*/ 	.short	0x010a
        /*0c6e*/ 	.byte	0x06
	.zero		1


	//   ....[129]....
        /*0c70*/ 	.word	0x000109f0
        /*0c74*/ 	.word	0x000000ff
        /*0c78*/ 	.word	0x00000008
        /*0c7c*/ 	.short	0x010a
        /*0c7e*/ 	.byte	0x06
	.zero		1


	//   ....[130]....
        /*0c80*/ 	.word	0x00010ab0
        /*0c84*/ 	.word	0x000000ff
        /*0c88*/ 	.word	0x00000000
        /*0c8c*/ 	.short	0x0101
        /*0c8e*/ 	.byte	0x05
	.zero		1


	//   ....[131]....
        /*0c90*/ 	.word	0x00010da0
        /*0c94*/ 	.word	0x000000ff
        /*0c98*/ 	.word	0x00000000
        /*0c9c*/ 	.short	0x010a
        /*0c9e*/ 	.byte	0x06
	.zero		1


	//   ....[132]....
        /*0ca0*/ 	.word	0x00010e00
        /*0ca4*/ 	.word	0x000000ff
        /*0ca8*/ 	.word	0x00000160
        /*0cac*/ 	.short	0x010a
        /*0cae*/ 	.byte	0x09
	.zero		1


	//   ....[133]....
        /*0cb0*/ 	.word	0x00010f60
        /*0cb4*/ 	.word	0x000000ff
        /*0cb8*/ 	.word	0x00000000
        /*0cbc*/ 	.short	0x010a
        /*0cbe*/ 	.byte	0x06
	.zero		1


	//   ....[134]....
        /*0cc0*/ 	.word	0x00011090
        /*0cc4*/ 	.word	0x000000ff
        /*0cc8*/ 	.word	0x00000000
        /*0ccc*/ 	.short	0x010a
        /*0cce*/ 	.byte	0x1e
	.zero		1


	//   ....[135]....
        /*0cd0*/ 	.word	0x00011330
        /*0cd4*/ 	.word	0x000000ff
        /*0cd8*/ 	.word	0x000001a0
        /*0cdc*/ 	.short	0x010a
        /*0cde*/ 	.byte	0x06
	.zero		1


	//   ....[136]....
        /*0ce0*/ 	.word	0x00011460
        /*0ce4*/ 	.word	0x000000ff
        /*0ce8*/ 	.word	0x00000000
        /*0cec*/ 	.short	0x0101
        /*0cee*/ 	.byte	0x06
	.zero		1


	//   ....[137]....
        /*0cf0*/ 	.word	0x000115b0
        /*0cf4*/ 	.word	0x000000ff
        /*0cf8*/ 	.word	0x00000160
        /*0cfc*/ 	.short	0x010a
        /*0cfe*/ 	.byte	0x06
	.zero		1


	//   ....[138]....
        /*0d00*/ 	.word	0x00011670
        /*0d04*/ 	.word	0x000000ff
        /*0d08*/ 	.word	0x00000160
        /*0d0c*/ 	.short	0x010a
        /*0d0e*/ 	.byte	0x07
	.zero		1


	//   ....[139]....
        /*0d10*/ 	.word	0x00011730
        /*0d14*/ 	.word	0x000000ff
        /*0d18*/ 	.word	0x00000160
        /*0d1c*/ 	.short	0x010a
        /*0d1e*/ 	.byte	0x07
	.zero		1


	//   ....[140]....
        /*0d20*/ 	.word	0x000117f0
        /*0d24*/ 	.word	0x00000000
        /*0d28*/ 	.word	0x00000160
        /*0d2c*/ 	.short	0x010a
        /*0d2e*/ 	.byte	0xff
	.zero		1


	//   ....[141]....
        /*0d30*/ 	.word	0x00011830
        /*0d34*/ 	.word	0x00000000
        /*0d38*/ 	.word	0x00000160
        /*0d3c*/ 	.short	0x010a
        /*0d3e*/ 	.byte	0xff
	.zero		1


	//   ....[142]....
        /*0d40*/ 	.word	0x000118a0
        /*0d44*/ 	.word	0x000000ff
        /*0d48*/ 	.word	0x00000000
        /*0d4c*/ 	.short	0x0101
        /*0d4e*/ 	.byte	0x06
	.zero		1


	//   ....[143]....
        /*0d50*/ 	.word	0x000118e0
        /*0d54*/ 	.word	0x000000ff
        /*0d58*/ 	.word	0x00000190
        /*0d5c*/ 	.short	0x010a
        /*0d5e*/ 	.byte	0x04
	.zero		1


	//   ....[144]....
        /*0d60*/ 	.word	0x00011930
        /*0d64*/ 	.word	0x000000ff
        /*0d68*/ 	.word	0x00000000
        /*0d6c*/ 	.short	0x0101
        /*0d6e*/ 	.byte	0x06
	.zero		1


	//   ....[145]....
        /*0d70*/ 	.word	0x00011b80
        /*0d74*/ 	.word	0x00000000
        /*0d78*/ 	.word	0x00000038
        /*0d7c*/ 	.short	0x010a
        /*0d7e*/ 	.byte	0xff
	.zero		1


	//   ....[146]....
        /*0d80*/ 	.word	0x00011be0
        /*0d84*/ 	.word	0x00000000
        /*0d88*/ 	.word	0x00000038
        /*0d8c*/ 	.short	0x010a
        /*0d8e*/ 	.byte	0xff
	.zero		1


	//   ....[147]....
        /*0d90*/ 	.word	0x00011c40
        /*0d94*/ 	.word	0x00000000
        /*0d98*/ 	.word	0x000001a0
        /*0d9c*/ 	.short	0x010a
        /*0d9e*/ 	.byte	0xff
	.zero		1


	//   ....[148]....
        /*0da0*/ 	.word	0x00011ca0
        /*0da4*/ 	.word	0x00000000
        /*0da8*/ 	.word	0x00000000
        /*0dac*/ 	.short	0x010a
        /*0dae*/ 	.byte	0xff
	.zero		1


	//   ....[149]....
        /*0db0*/ 	.word	0x00011d00
        /*0db4*/ 	.word	0x00000000
        /*0db8*/ 	.word	0x00000000
        /*0dbc*/ 	.short	0x010a
        /*0dbe*/ 	.byte	0xff
	.zero		1


	//   ....[150]....
        /*0dc0*/ 	.word	0x00011d60
        /*0dc4*/ 	.word	0x00000000
        /*0dc8*/ 	.word	0x00000000
        /*0dcc*/ 	.short	0x010a
        /*0dce*/ 	.byte	0xff
	.zero		1


	//   ....[151]....
        /*0dd0*/ 	.word	0x00011dc0
        /*0dd4*/ 	.word	0x00000000
        /*0dd8*/ 	.word	0x00000000
        /*0ddc*/ 	.short	0x010a
        /*0dde*/ 	.byte	0xff
	.zero		1


	//   ....[152]....
        /*0de0*/ 	.word	0x00011e20
        /*0de4*/ 	.word	0x00000000
        /*0de8*/ 	.word	0x00000000
        /*0dec*/ 	.short	0x010a
        /*0dee*/ 	.byte	0xff
	.zero		1


	//   ....[153]....
        /*0df0*/ 	.word	0x00011e80
        /*0df4*/ 	.word	0x00000000
        /*0df8*/ 	.word	0x00000000
        /*0dfc*/ 	.short	0x010a
        /*0dfe*/ 	.byte	0xff
	.zero		1


	//   ....[154]....
        /*0e00*/ 	.word	0x00011ee0
        /*0e04*/ 	.word	0x00000011
        /*0e08*/ 	.word	0x00000100
        /*0e0c*/ 	.short	0x010a
        /*0e0e*/ 	.byte	0xff
	.zero		1


	//   ....[155]....
        /*0e10*/ 	.word	0x00011f40
        /*0e14*/ 	.word	0x0000000b
        /*0e18*/ 	.word	0x00000100
        /*0e1c*/ 	.short	0x010a
        /*0e1e*/ 	.byte	0xff
	.zero		1


	//   ....[156]....
        /*0e20*/ 	.word	0x00011f90
        /*0e24*/ 	.word	0x0000000f
        /*0e28*/ 	.word	0x000000b8
        /*0e2c*/ 	.short	0x010a
        /*0e2e*/ 	.byte	0xff
	.zero		1


	//   ....[157]....
        /*0e30*/ 	.word	0x00011ff0
        /*0e34*/ 	.word	0x00000000
        /*0e38*/ 	.word	0x00000090
        /*0e3c*/ 	.short	0x010a
        /*0e3e*/ 	.byte	0xff
	.zero		1


	//   ....[158]....
        /*0e40*/ 	.word	0x00012050
        /*0e44*/ 	.word	0x00000000
        /*0e48*/ 	.word	0x00000098
        /*0e4c*/ 	.short	0x010a
        /*0e4e*/ 	.byte	0xff
	.zero		1


	//   ....[159]....
        /*0e50*/ 	.word	0x000120b0
        /*0e54*/ 	.word	0x00000000
        /*0e58*/ 	.word	0x000000a0
        /*0e5c*/ 	.short	0x010a
        /*0e5e*/ 	.byte	0xff
	.zero		1


	//   ....[160]....
        /*0e60*/ 	.word	0x00012110
        /*0e64*/ 	.word	0x00000000
        /*0e68*/ 	.word	0x000000a8
        /*0e6c*/ 	.short	0x010a
        /*0e6e*/ 	.byte	0xff
	.zero		1


	//   ....[161]....
        /*0e70*/ 	.word	0x00012170
        /*0e74*/ 	.word	0x00000000
        /*0e78*/ 	.word	0x000001a0
        /*0e7c*/ 	.short	0x010a
        /*0e7e*/ 	.byte	0xff
	.zero		1


	//   ....[162]....
        /*0e80*/ 	.word	0x000121d0
        /*0e84*/ 	.word	0x00000000
        /*0e88*/ 	.word	0x00000090
        /*0e8c*/ 	.short	0x010a
        /*0e8e*/ 	.byte	0xff
	.zero		1


	//   ....[163]....
        /*0e90*/ 	.word	0x00012230
        /*0e94*/ 	.word	0x00000000
        /*0e98*/ 	.word	0x00000098
        /*0e9c*/ 	.short	0x010a
        /*0e9e*/ 	.byte	0xff
	.zero		1


	//   ....[164]....
        /*0ea0*/ 	.word	0x00012290
        /*0ea4*/ 	.word	0x00000000
        /*0ea8*/ 	.word	0x000000a0
        /*0eac*/ 	.short	0x010a
        /*0eae*/ 	.byte	0xff
	.zero		1


	//   ....[165]....
        /*0eb0*/ 	.word	0x000122f0
        /*0eb4*/ 	.word	0x00000000
        /*0eb8*/ 	.word	0x000001a0
        /*0ebc*/ 	.short	0x010a
        /*0ebe*/ 	.byte	0xff
	.zero		1


	//   ....[166]....
        /*0ec0*/ 	.word	0x000123b0
        /*0ec4*/ 	.word	0x00000003
        /*0ec8*/ 	.word	0x00000070
        /*0ecc*/ 	.short	0x010a
        /*0ece*/ 	.byte	0xff
	.zero		1


	//   ....[167]....
        /*0ed0*/ 	.word	0x00012400
        /*0ed4*/ 	.word	0x00000061
        /*0ed8*/ 	.word	0x00000140
        /*0edc*/ 	.short	0x010a
        /*0ede*/ 	.byte	0xff
	.zero		1


	//   ....[168]....
        /*0ee0*/ 	.word	0x00012460
        /*0ee4*/ 	.word	0x00000003
        /*0ee8*/ 	.word	0x00000078
        /*0eec*/ 	.short	0x010a
        /*0eee*/ 	.byte	0xff
	.zero		1


	//   ....[169]....
        /*0ef0*/ 	.word	0x000124c0
        /*0ef4*/ 	.word	0x00000000
        /*0ef8*/ 	.word	0x00000080
        /*0efc*/ 	.short	0x010a
        /*0efe*/ 	.byte	0xff
	.zero		1


	//   ....[170]....
        /*0f00*/ 	.word	0x00012520
        /*0f04*/ 	.word	0x00000000
        /*0f08*/ 	.word	0x00000088
        /*0f0c*/ 	.short	0x010a
        /*0f0e*/ 	.byte	0xff
	.zero		1


	//   ....[171]....
        /*0f10*/ 	.word	0x00012580
        /*0f14*/ 	.word	0x00000004
        /*0f18*/ 	.word	0x000000c0
        /*0f1c*/ 	.short	0x010a
        /*0f1e*/ 	.byte	0xff
	.zero		1


	//   ....[172]....
        /*0f20*/ 	.word	0x000125e0
        /*0f24*/ 	.word	0x00000004
        /*0f28*/ 	.word	0x000001e0
        /*0f2c*/ 	.short	0x010a
        /*0f2e*/ 	.byte	0xff
	.zero		1


	//   ....[173]....
        /*0f30*/ 	.word	0x00012640
        /*0f34*/ 	.word	0x00000000
        /*0f38*/ 	.word	0x00000008
        /*0f3c*/ 	.short	0x010a
        /*0f3e*/ 	.byte	0xff
	.zero		1


	//   ....[174]....
        /*0f40*/ 	.word	0x00012720
        /*0f44*/ 	.word	0x00000000
        /*0f48*/ 	.word	0x00000008
        /*0f4c*/ 	.short	0x010a
        /*0f4e*/ 	.byte	0xff
	.zero		1


	//   ....[175]....
        /*0f50*/ 	.word	0x00012780
        /*0f54*/ 	.word	0x00000003
        /*0f58*/ 	.word	0x00000160
        /*0f5c*/ 	.short	0x010a
        /*0f5e*/ 	.byte	0xff
	.zero		1


	//   ....[176]....
        /*0f60*/ 	.word	0x000127e0
        /*0f64*/ 	.word	0x00000003
        /*0f68*/ 	.word	0x00000000
        /*0f6c*/ 	.short	0x010a
        /*0f6e*/ 	.byte	0xff
	.zero		1


	//   ....[177]....
        /*0f70*/ 	.word	0x00012840
        /*0f74*/ 	.word	0x00000003
        /*0f78*/ 	.word	0x000001a0
        /*0f7c*/ 	.short	0x010a
        /*0f7e*/ 	.byte	0xff
	.zero		1


	//   ....[178]....
        /*0f80*/ 	.word	0x000128a0
        /*0f84*/ 	.word	0x00000000
        /*0f88*/ 	.word	0x00000160
        /*0f8c*/ 	.short	0x010a
        /*0f8e*/ 	.byte	0xff
	.zero		1


	//   ....[179]....
        /*0f90*/ 	.word	0x00012900
        /*0f94*/ 	.word	0x00000000
        /*0f98*/ 	.word	0x00000160
        /*0f9c*/ 	.short	0x010a
        /*0f9e*/ 	.byte	0xff
	.zero		1


	//   ....[180]....
        /*0fa0*/ 	.word	0x00012960
        /*0fa4*/ 	.word	0x00000000
        /*0fa8*/ 	.word	0x00000160
        /*0fac*/ 	.short	0x010a
        /*0fae*/ 	.byte	0xff
	.zero		1


	//   ....[181]....
        /*0fb0*/ 	.word	0x000129c0
        /*0fb4*/ 	.word	0x00000000
        /*0fb8*/ 	.word	0x00000190
        /*0fbc*/ 	.short	0x010a
        /*0fbe*/ 	.byte	0xff
	.zero		1


	//----- nvinfo : EIATTR_NUM_MBARRIERS
	.align		4
.L_49:
        /*0fc0*/ 	.byte	0x03, 0x38
        /*0fc2*/ 	.short	0x0041


	//----- nvinfo : EIATTR_EXIT_INSTR_OFFSETS
	.align		4
        /*0fc4*/ 	.byte	0x04, 0x1c
        /*0fc6*/ 	.short	(.L_51 - .L_50)


	//   ....[0]....
.L_50:
        /*0fc8*/ 	.word	0x00003850


	//   ....[1]....
        /*0fcc*/ 	.word	0x00004ef0


	//   ....[2]....
        /*0fd0*/ 	.word	0x00008890


	//   ....[3]....
        /*0fd4*/ 	.word	0x00009be0


	//   ....[4]....
        /*0fd8*/ 	.word	0x0000e940


	//   ....[5]....
        /*0fdc*/ 	.word	0x0000e970


	//   ....[6]....
        /*0fe0*/ 	.word	0x00010600


	//   ....[7]....
        /*0fe4*/ 	.word	0x00011b60


	//----- nvinfo : EIATTR_INDIRECT_BRANCH_TARGETS
	.align		4
.L_51:
        /*0fe8*/ 	.byte	0x04, 0x34
        /*0fea*/ 	.short	(.L_53 - .L_52)


	//   ....[0]....
.L_52:
        /*0fec*/ 	.word	.L_x_303@srel
        /*0ff0*/ 	.short	0x0
        /*0ff2*/ 	.short	0x0
        /*0ff4*/ 	.word	0xa
        /*0ff8*/ 	.word	.L_x_304@srel
        /* <DEDUP_REMOVED lines=9> */


	//----- nvinfo : EIATTR_MAX_THREADS
	.align		4
.L_53:
        /*1020*/ 	.byte	0x04, 0x05
        /*1022*/ 	.short	(.L_55 - .L_54)
.L_54:
        /*1024*/ 	.word	0x00000180
        /*1028*/ 	.word	0x00000001
        /*102c*/ 	.word	0x00000001


	//----- nvinfo : EIATTR_CRS_STACK_SIZE
	.align		4
.L_55:
        /*1030*/ 	.byte	0x04, 0x1e
        /*1032*/ 	.short	(.L_57 - .L_56)
.L_56:
        /*1034*/ 	.word	0x00000000


	//----- nvinfo : EIATTR_CBANK_PARAM_SIZE
	.align		4
.L_57:
        /*1038*/ 	.byte	0x03, 0x19
        /*103a*/ 	.short	0x0900


	//----- nvinfo : EIATTR_PARAM_CBANK
	.align		4
        /*103c*/ 	.byte	0x04, 0x0a
        /*103e*/ 	.short	(.L_59 - .L_58)
	.align		4
.L_58:
        /*1040*/ 	.word	index@(.nv.constant0._ZN7cutlass13device_kernelINS_4gemm6kernel13GemmUniversalINS1_17GroupProblemShapeIN4cute5tupleIJiiiEEEEENS1_10collective13CollectiveMmaINS1_40MainloopSm100ArrayTmaUmmaWarpSpecializedILi7ELi8ELi4ENS6_IJNS5_1CILi2EEENSC_ILi1EEESE_EEEEENS6_IJNSC_ILi256EEENSC_ILi128EEENSC_ILi64EEEEEENS_10bfloat16_tEPNS6_IJlSE_NSC_ILi0EEEEEESL_SO_NS5_8TiledMMAINS5_8MMA_AtomIJNS5_26SM100_MMA_F16BF16_2x1SM_SSISL_SL_fLi256ELi128ELNS5_4UMMA5MajorE0ELST_0ELNSS_7ScaleInE0ELSU_0EEEEEENS5_6LayoutINS6_IJSE_SE_SE_EEENS6_IJSM_SM_SM_EEEEENS6_IJNS5_10UnderscoreES11_S11_EEEEENS5_18SM100_TMA_2SM_LOADENS5_14ComposedLayoutINS5_7SwizzleILi3ELi4ELi3EEENS5_18smem_ptr_flag_bitsILi16EEENSX_INS6_IJNSC_ILi8EEESJ_EEENS6_IJSJ_SE_EEEEEEEvNS5_8identityES14_S1E_vS1F_EENS_8epilogue10collective18CollectiveEpilogueINS1H_31Sm100PtrArrayTmaWarpSpecializedILi4ELi2ELi32ELb1ELb0EEEJNS6_IJSI_SI_SJ_EEENS6_IJNSX_ISI_SE_EENSX_INSC_ILi32EEESE_EEEEENS_6half_tEPNS6_IJSE_lSM_EEES1R_S1T_NS1H_6fusion15FusionCallbacksIS1L_NS1U_17LinearCombinationIS1R_fS1R_fLNS_15FloatRoundStyleE2EEES1M_S1Q_JEEENS5_5SM1004TMEM4LOAD26SM100_TMEM_LOAD_16dp256b4xENS5_13SM90_TMA_LOADENS15_IS17_S19_NSX_INS6_IJSJ_S1A_EEENS6_IJSE_SJ_EEEEEEENS5_17SM75_U16x8_LDSM_TENS5_14SM90_TMA_STOREES28_NS5_17SM90_U16x8_STSM_TENS5_39AutoVectorizingCopyWithAssumedAlignmentILi128EEEEEEvvEEEEvNT_6ParamsE)
        /*1044*/ 	.short	0x0380
        /*1046*/ 	.short	0x0900


	//----- nvinfo : EIATTR_SW_WAR
	.align		4
.L_59:
        /*1048*/ 	.byte	0x04, 0x36
        /*104a*/ 	.short	(.L_61 - .L_60)
.L_60:
        /*104c*/ 	.word	0x00000008
.L_61:


//--------------------- .nv.callgraph             --------------------------
	.section	.nv.callgraph,"",@"SHT_CUDA_CALLGRAPH"
	.align	4
	.sectionentsize	8
	.align		4
        /*0000*/ 	.word	0x00000000
	.align		4
        /*0004*/ 	.word	0xffffffff
	.align		4
        /*0008*/ 	.word	index@(_ZN7cutlass13device_kernelINS_4gemm6kernel13GemmUniversalINS1_17GroupProblemShapeIN4cute5tupleIJiiiEEEEENS1_10collective13CollectiveMmaINS1_40MainloopSm100ArrayTmaUmmaWarpSpecializedILi7ELi8ELi4ENS6_IJNS5_1CILi2EEENSC_ILi1EEESE_EEEEENS6_IJNSC_ILi256EEENSC_ILi128EEENSC_ILi64EEEEEENS_10bfloat16_tEPNS6_IJlSE_NSC_ILi0EEEEEESL_SO_NS5_8TiledMMAINS5_8MMA_AtomIJNS5_26SM100_MMA_F16BF16_2x1SM_SSISL_SL_fLi256ELi128ELNS5_4UMMA5MajorE0ELST_0ELNSS_7ScaleInE0ELSU_0EEEEEENS5_6LayoutINS6_IJSE_SE_SE_EEENS6_IJSM_SM_SM_EEEEENS6_IJNS5_10UnderscoreES11_S11_EEEEENS5_18SM100_TMA_2SM_LOADENS5_14ComposedLayoutINS5_7SwizzleILi3ELi4ELi3EEENS5_18smem_ptr_flag_bitsILi16EEENSX_INS6_IJNSC_ILi8EEESJ_EEENS6_IJSJ_SE_EEEEEEEvNS5_8identityES14_S1E_vS1F_EENS_8epilogue10collective18CollectiveEpilogueINS1H_31Sm100PtrArrayTmaWarpSpecializedILi4ELi2ELi32ELb1ELb0EEEJNS6_IJSI_SI_SJ_EEENS6_IJNSX_ISI_SE_EENSX_INSC_ILi32EEESE_EEEEENS_6half_tEPNS6_IJSE_lSM_EEES1R_S1T_NS1H_6fusion15FusionCallbacksIS1L_NS1U_17LinearCombinationIS1R_fS1R_fLNS_15FloatRoundStyleE2EEES1M_S1Q_JEEENS5_5SM1004TMEM4LOAD26SM100_TMEM_LOAD_16dp256b4xENS5_13SM90_TMA_LOADENS15_IS17_S19_NSX_INS6_IJSJ_S1A_EEENS6_IJSE_SJ_EEEEEEENS5_17SM75_U16x8_LDSM_TENS5_14SM90_TMA_STOREES28_NS5_17SM90_U16x8_STSM_TENS5_39AutoVectorizingCopyWithAssumedAlignmentILi128EEEEEEvvEEEEvNT_6ParamsE)
	.align		4
        /*000c*/ 	.word	index@(__assertfail)
	.align		4
        /*0010*/ 	.word	0x00000000
	.align		4
        /*0014*/ 	.word	0xfffffffe
	.align		4
        /*0018*/ 	.word	0x00000000
	.align		4
        /*001c*/ 	.word	0xfffffffd
	.align		4
        /*0020*/ 	.word	0x00000000
	.align		4
        /*0024*/ 	.word	0xfffffffc


//--------------------- .nv.constant4             --------------------------
	.section	.nv.constant4,"a",@progbits
	.align	8
	.align		8
.nv.constant4:
        /*0000*/ 	.dword	__assertfail
	.align		8
        /*0008*/ 	.dword	__unnamed_1
	.align		8
        /*0010*/ 	.dword	__unnamed_2
	.align		8
        /*0018*/ 	.dword	_ZN39_INTERNAL_54817082_4_k_cu_dad2685e_36904cuda3std3__45__cpo5beginE
	.align		8
        /*0020*/ 	.dword	_ZN39_INTERNAL_54817082_4_k_cu_dad2685e_36904cuda3std3__45__cpo3endE
	.align		8
        /*0028*/ 	.dword	_ZN39_INTERNAL_54817082_4_k_cu_dad2685e_36904cuda3std3__45__cpo6cbeginE
	.align		8
        /*0030*/ 	.dword	_ZN39_INTERNAL_54817082_4_k_cu_dad2685e_36904cuda3std3__45__cpo4cendE
	.align		8
        /*0038*/ 	.dword	_ZN39_INTERNAL_54817082_4_k_cu_dad2685e_36904cuda3std3__441_GLOBAL__N__54817082_4_k_cu_dad2685e_36906ignoreE
	.align		8
        /*0040*/ 	.dword	_ZN39_INTERNAL_54817082_4_k_cu_dad2685e_36904cuda3std3__419piecewise_constructE
	.align		8
        /*0048*/ 	.dword	_ZN39_INTERNAL_54817082_4_k_cu_dad2685e_36904cuda3std3__48in_placeE
	.align		8
        /*0050*/ 	.dword	_ZN39_INTERNAL_54817082_4_k_cu_dad2685e_36904cuda3std6ranges3__45__cpo4swapE
	.align		8
        /*0058*/ 	.dword	_ZN39_INTERNAL_54817082_4_k_cu_dad2685e_36904cuda3std6ranges3__45__cpo9iter_moveE
	.align		8
        /*0060*/ 	.dword	_ZN39_INTERNAL_54817082_4_k_cu_dad2685e_36904cute7productE
	.align		8
        /*0068*/ 	.dword	_ZN39_INTERNAL_54817082_4_k_cu_dad2685e_36904cute1_E
	.align		8
        /*0070*/ 	.dword	$str$24
	.align		8
        /*0078*/ 	.dword	$str$25
	.align		8
        /*0080*/ 	.dword	$str$26
	.align		8
        /*0088*/ 	.dword	$str$27


//--------------------- .nv.constant2._ZN7cutlass13device_kernelINS_4gemm6kernel13GemmUniversalINS1_17GroupProblemShapeIN4cute5tupleIJiiiEEEEENS1_10collective13CollectiveMmaINS1_40MainloopSm100ArrayTmaUmmaWarpSpecializedILi7ELi8ELi4ENS6_IJNS5_1CILi2EEENSC_ILi1EEESE_EEEEENS6_IJNSC_ILi256EEENSC_ILi128EEENSC_ILi64EEEEEENS_10bfloat16_tEPNS6_IJlSE_NSC_ILi0EEEEEESL_SO_NS5_8TiledMMAINS5_8MMA_AtomIJNS5_26SM100_MMA_F16BF16_2x1SM_SSISL_SL_fLi256ELi128ELNS5_4UMMA5MajorE0ELST_0ELNSS_7ScaleInE0ELSU_0EEEEEENS5_6LayoutINS6_IJSE_SE_SE_EEENS6_IJSM_SM_SM_EEEEENS6_IJNS5_10UnderscoreES11_S11_EEEEENS5_18SM100_TMA_2SM_LOADENS5_14ComposedLayoutINS5_7SwizzleILi3ELi4ELi3EEENS5_18smem_ptr_flag_bitsILi16EEENSX_INS6_IJNSC_ILi8EEESJ_EEENS6_IJSJ_SE_EEEEEEEvNS5_8identityES14_S1E_vS1F_EENS_8epilogue10collective18CollectiveEpilogueINS1H_31Sm100PtrArrayTmaWarpSpecializedILi4ELi2ELi32ELb1ELb0EEEJNS6_IJSI_SI_SJ_EEENS6_IJNSX_ISI_SE_EENSX_INSC_ILi32EEESE_EEEEENS_6half_tEPNS6_IJSE_lSM_EEES1R_S1T_NS1H_6fusion15FusionCallbacksIS1L_NS1U_17LinearCombinationIS1R_fS1R_fLNS_15FloatRoundStyleE2EEES1M_S1Q_JEEENS5_5SM1004TMEM4LOAD26SM100_TMEM_LOAD_16dp256b4xENS5_13SM90_TMA_LOADENS15_IS17_S19_NSX_INS6_IJSJ_S1A_EEENS6_IJSE_SJ_EEEEEEENS5_17SM75_U16x8_LDSM_TENS5_14SM90_TMA_STOREES28_NS5_17SM90_U16x8_STSM_TENS5_39AutoVectorizingCopyWithAssumedAlignmentILi128EEEEEEvvEEEEvNT_6ParamsE --------------------------
	.section	.nv.constant2._ZN7cutlass13device_kernelINS_4gemm6kernel13GemmUniversalINS1_17GroupProblemShapeIN4cute5tupleIJiiiEEEEENS1_10collective13CollectiveMmaINS1_40MainloopSm100ArrayTmaUmmaWarpSpecializedILi7ELi8ELi4ENS6_IJNS5_1CILi2EEENSC_ILi1EEESE_EEEEENS6_IJNSC_ILi256EEENSC_ILi128EEENSC_ILi64EEEEEENS_10bfloat16_tEPNS6_IJlSE_NSC_ILi0EEEEEESL_SO_NS5_8TiledMMAINS5_8MMA_AtomIJNS5_26SM100_MMA_F16BF16_2x1SM_SSISL_SL_fLi256ELi128ELNS5_4UMMA5MajorE0ELST_0ELNSS_7ScaleInE0ELSU_0EEEEEENS5_6LayoutINS6_IJSE_SE_SE_EEENS6_IJSM_SM_SM_EEEEENS6_IJNS5_10UnderscoreES11_S11_EEEEENS5_18SM100_TMA_2SM_LOADENS5_14ComposedLayoutINS5_7SwizzleILi3ELi4ELi3EEENS5_18smem_ptr_flag_bitsILi16EEENSX_INS6_IJNSC_ILi8EEESJ_EEENS6_IJSJ_SE_EEEEEEEvNS5_8identityES14_S1E_vS1F_EENS_8epilogue10collective18CollectiveEpilogueINS1H_31Sm100PtrArrayTmaWarpSpecializedILi4ELi2ELi32ELb1ELb0EEEJNS6_IJSI_SI_SJ_EEENS6_IJNSX_ISI_SE_EENSX_INSC_ILi32EEESE_EEEEENS_6half_tEPNS6_IJSE_lSM_EEES1R_S1T_NS1H_6fusion15FusionCallbacksIS1L_NS1U_17LinearCombinationIS1R_fS1R_fLNS_15FloatRoundStyleE2EEES1M_S1Q_JEEENS5_5SM1004TMEM4LOAD26SM100_TMEM_LOAD_16dp256b4xENS5_13SM90_TMA_LOADENS15_IS17_S19_NSX_INS6_IJSJ_S1A_EEENS6_IJSE_SJ_EEEEEEENS5_17SM75_U16x8_LDSM_TENS5_14SM90_TMA_STOREES28_NS5_17SM90_U16x8_STSM_TENS5_39AutoVectorizingCopyWithAssumedAlignmentILi128EEEEEEvvEEEEvNT_6ParamsE,"a",@progbits
	.sectionflags	@""
	.align	4
.nv.constant2._ZN7cutlass13device_kernelINS_4gemm6kernel13GemmUniversalINS1_17GroupProblemShapeIN4cute5tupleIJiiiEEEEENS1_10collective13CollectiveMmaINS1_40MainloopSm100ArrayTmaUmmaWarpSpecializedILi7ELi8ELi4ENS6_IJNS5_1CILi2EEENSC_ILi1EEESE_EEEEENS6_IJNSC_ILi256EEENSC_ILi128EEENSC_ILi64EEEEEENS_10bfloat16_tEPNS6_IJlSE_NSC_ILi0EEEEEESL_SO_NS5_8TiledMMAINS5_8MMA_AtomIJNS5_26SM100_MMA_F16BF16_2x1SM_SSISL_SL_fLi256ELi128ELNS5_4UMMA5MajorE0ELST_0ELNSS_7ScaleInE0ELSU_0EEEEEENS5_6LayoutINS6_IJSE_SE_SE_EEENS6_IJSM_SM_SM_EEEEENS6_IJNS5_10UnderscoreES11_S11_EEEEENS5_18SM100_TMA_2SM_LOADENS5_14ComposedLayoutINS5_7SwizzleILi3ELi4ELi3EEENS5_18smem_ptr_flag_bitsILi16EEENSX_INS6_IJNSC_ILi8EEESJ_EEENS6_IJSJ_SE_EEEEEEEvNS5_8identityES14_S1E_vS1F_EENS_8epilogue10collective18CollectiveEpilogueINS1H_31Sm100PtrArrayTmaWarpSpecializedILi4ELi2ELi32ELb1ELb0EEEJNS6_IJSI_SI_SJ_EEENS6_IJNSX_ISI_SE_EENSX_INSC_ILi32EEESE_EEEEENS_6half_tEPNS6_IJSE_lSM_EEES1R_S1T_NS1H_6fusion15FusionCallbacksIS1L_NS1U_17LinearCombinationIS1R_fS1R_fLNS_15FloatRoundStyleE2EEES1M_S1Q_JEEENS5_5SM1004TMEM4LOAD26SM100_TMEM_LOAD_16dp256b4xENS5_13SM90_TMA_LOADENS15_IS17_S19_NSX_INS6_IJSJ_S1A_EEENS6_IJSE_SJ_EEEEEEENS5_17SM75_U16x8_LDSM_TENS5_14SM90_TMA_STOREES28_NS5_17SM90_U16x8_STSM_TENS5_39AutoVectorizingCopyWithAssumedAlignmentILi128EEEEEEvvEEEEvNT_6ParamsE:
        /*0000*/ 	.byte	0x20, 0x06, 0x01, 0x00, 0x70, 0x4f, 0x00, 0x00, 0x70, 0x4f, 0x00, 0x00, 0x70, 0x4f, 0x00, 0x00
        /*0010*/ 	.byte	0x70, 0x4f, 0x00, 0x00, 0x70, 0x4f, 0x00, 0x00, 0x70, 0x4f, 0x00, 0x00, 0x70, 0x4f, 0x00, 0x00
        /*0020*/ 	.byte	0x80, 0xe9, 0x00, 0x00, 0x70, 0x4f, 0x00, 0x00


//--------------------- .text._ZN7cutlass13device_kernelINS_4gemm6kernel13GemmUniversalINS1_17GroupProblemShapeIN4cute5tupleIJiiiEEEEENS1_10collective13CollectiveMmaINS1_40MainloopSm100ArrayTmaUmmaWarpSpecializedILi7ELi8ELi4ENS6_IJNS5_1CILi2EEENSC_ILi1EEESE_EEEEENS6_IJNSC_ILi256EEENSC_ILi128EEENSC_ILi64EEEEEENS_10bfloat16_tEPNS6_IJlSE_NSC_ILi0EEEEEESL_SO_NS5_8TiledMMAINS5_8MMA_AtomIJNS5_26SM100_MMA_F16BF16_2x1SM_SSISL_SL_fLi256ELi128ELNS5_4UMMA5MajorE0ELST_0ELNSS_7ScaleInE0ELSU_0EEEEEENS5_6LayoutINS6_IJSE_SE_SE_EEENS6_IJSM_SM_SM_EEEEENS6_IJNS5_10UnderscoreES11_S11_EEEEENS5_18SM100_TMA_2SM_LOADENS5_14ComposedLayoutINS5_7SwizzleILi3ELi4ELi3EEENS5_18smem_ptr_flag_bitsILi16EEENSX_INS6_IJNSC_ILi8EEESJ_EEENS6_IJSJ_SE_EEEEEEEvNS5_8identityES14_S1E_vS1F_EENS_8epilogue10collective18CollectiveEpilogueINS1H_31Sm100PtrArrayTmaWarpSpecializedILi4ELi2ELi32ELb1ELb0EEEJNS6_IJSI_SI_SJ_EEENS6_IJNSX_ISI_SE_EENSX_INSC_ILi32EEESE_EEEEENS_6half_tEPNS6_IJSE_lSM_EEES1R_S1T_NS1H_6fusion15FusionCallbacksIS1L_NS1U_17LinearCombinationIS1R_fS1R_fLNS_15FloatRoundStyleE2EEES1M_S1Q_JEEENS5_5SM1004TMEM4LOAD26SM100_TMEM_LOAD_16dp256b4xENS5_13SM90_TMA_LOADENS15_IS17_S19_NSX_INS6_IJSJ_S1A_EEENS6_IJSE_SJ_EEEEEEENS5_17SM75_U16x8_LDSM_TENS5_14SM90_TMA_STOREES28_NS5_17SM90_U16x8_STSM_TENS5_39AutoVectorizingCopyWithAssumedAlignmentILi128EEEEEEvvEEEEvNT_6ParamsE --------------------------
	.section	.text._ZN7cutlass13device_kernelINS_4gemm6kernel13GemmUniversalINS1_17GroupProblemShapeIN4cute5tupleIJiiiEEEEENS1_10collective13CollectiveMmaINS1_40MainloopSm100ArrayTmaUmmaWarpSpecializedILi7ELi8ELi4ENS6_IJNS5_1CILi2EEENSC_ILi1EEESE_EEEEENS6_IJNSC_ILi256EEENSC_ILi128EEENSC_ILi64EEEEEENS_10bfloat16_tEPNS6_IJlSE_NSC_ILi0EEEEEESL_SO_NS5_8TiledMMAINS5_8MMA_AtomIJNS5_26SM100_MMA_F16BF16_2x1SM_SSISL_SL_fLi256ELi128ELNS5_4UMMA5MajorE0ELST_0ELNSS_7ScaleInE0ELSU_0EEEEEENS5_6LayoutINS6_IJSE_SE_SE_EEENS6_IJSM_SM_SM_EEEEENS6_IJNS5_10UnderscoreES11_S11_EEEEENS5_18SM100_TMA_2SM_LOADENS5_14ComposedLayoutINS5_7SwizzleILi3ELi4ELi3EEENS5_18smem_ptr_flag_bitsILi16EEENSX_INS6_IJNSC_ILi8EEESJ_EEENS6_IJSJ_SE_EEEEEEEvNS5_8identityES14_S1E_vS1F_EENS_8epilogue10collective18CollectiveEpilogueINS1H_31Sm100PtrArrayTmaWarpSpecializedILi4ELi2ELi32ELb1ELb0EEEJNS6_IJSI_SI_SJ_EEENS6_IJNSX_ISI_SE_EENSX_INSC_ILi32EEESE_EEEEENS_6half_tEPNS6_IJSE_lSM_EEES1R_S1T_NS1H_6fusion15FusionCallbacksIS1L_NS1U_17LinearCombinationIS1R_fS1R_fLNS_15FloatRoundStyleE2EEES1M_S1Q_JEEENS5_5SM1004TMEM4LOAD26SM100_TMEM_LOAD_16dp256b4xENS5_13SM90_TMA_LOADENS15_IS17_S19_NSX_INS6_IJSJ_S1A_EEENS6_IJSE_SJ_EEEEEEENS5_17SM75_U16x8_LDSM_TENS5_14SM90_TMA_STOREES28_NS5_17SM90_U16x8_STSM_TENS5_39AutoVectorizingCopyWithAssumedAlignmentILi128EEEEEEvvEEEEvNT_6ParamsE,"ax",@progbits
	.align	128
.text._ZN7cutlass13device_kernelINS_4gemm6kernel13GemmUniversalINS1_17GroupProblemShapeIN4cute5tupleIJiiiEEEEENS1_10collective13CollectiveMmaINS1_40MainloopSm100ArrayTmaUmmaWarpSpecializedILi7ELi8ELi4ENS6_IJNS5_1CILi2EEENSC_ILi1EEESE_EEEEENS6_IJNSC_ILi256EEENSC_ILi128EEENSC_ILi64EEEEEENS_10bfloat16_tEPNS6_IJlSE_NSC_ILi0EEEEEESL_SO_NS5_8TiledMMAINS5_8MMA_AtomIJNS5_26SM100_MMA_F16BF16_2x1SM_SSISL_SL_fLi256ELi128ELNS5_4UMMA5MajorE0ELST_0ELNSS_7ScaleInE0ELSU_0EEEEEENS5_6LayoutINS6_IJSE_SE_SE_EEENS6_IJSM_SM_SM_EEEEENS6_IJNS5_10UnderscoreES11_S11_EEEEENS5_18SM100_TMA_2SM_LOADENS5_14ComposedLayoutINS5_7SwizzleILi3ELi4ELi3EEENS5_18smem_ptr_flag_bitsILi16EEENSX_INS6_IJNSC_ILi8EEESJ_EEENS6_IJSJ_SE_EEEEEEEvNS5_8identityES14_S1E_vS1F_EENS_8epilogue10collective18CollectiveEpilogueINS1H_31Sm100PtrArrayTmaWarpSpecializedILi4ELi2ELi32ELb1ELb0EEEJNS6_IJSI_SI_SJ_EEENS6_IJNSX_ISI_SE_EENSX_INSC_ILi32EEESE_EEEEENS_6half_tEPNS6_IJSE_lSM_EEES1R_S1T_NS1H_6fusion15FusionCallbacksIS1L_NS1U_17LinearCombinationIS1R_fS1R_fLNS_15FloatRoundStyleE2EEES1M_S1Q_JEEENS5_5SM1004TMEM4LOAD26SM100_TMEM_LOAD_16dp256b4xENS5_13SM90_TMA_LOADENS15_IS17_S19_NSX_INS6_IJSJ_S1A_EEENS6_IJSE_SJ_EEEEEEENS5_17SM75_U16x8_LDSM_TENS5_14SM90_TMA_STOREES28_NS5_17SM90_U16x8_STSM_TENS5_39AutoVectorizingCopyWithAssumedAlignmentILi128EEEEEEvvEEEEvNT_6ParamsE:
        .type           _ZN7cutlass13device_kernelINS_4gemm6kernel13GemmUniversalINS1_17GroupProblemShapeIN4cute5tupleIJiiiEEEEENS1_10collective13CollectiveMmaINS1_40MainloopSm100ArrayTmaUmmaWarpSpecializedILi7ELi8ELi4ENS6_IJNS5_1CILi2EEENSC_ILi1EEESE_EEEEENS6_IJNSC_ILi256EEENSC_ILi128EEENSC_ILi64EEEEEENS_10bfloat16_tEPNS6_IJlSE_NSC_ILi0EEEEEESL_SO_NS5_8TiledMMAINS5_8MMA_AtomIJNS5_26SM100_MMA_F16BF16_2x1SM_SSISL_SL_fLi256ELi128ELNS5_4UMMA5MajorE0ELST_0ELNSS_7ScaleInE0ELSU_0EEEEEENS5_6LayoutINS6_IJSE_SE_SE_EEENS6_IJSM_SM_SM_EEEEENS6_IJNS5_10UnderscoreES11_S11_EEEEENS5_18SM100_TMA_2SM_LOADENS5_14ComposedLayoutINS5_7SwizzleILi3ELi4ELi3EEENS5_18smem_ptr_flag_bitsILi16EEENSX_INS6_IJNSC_ILi8EEESJ_EEENS6_IJSJ_SE_EEEEEEEvNS5_8identityES14_S1E_vS1F_EENS_8epilogue10collective18CollectiveEpilogueINS1H_31Sm100PtrArrayTmaWarpSpecializedILi4ELi2ELi32ELb1ELb0EEEJNS6_IJSI_SI_SJ_EEENS6_IJNSX_ISI_SE_EENSX_INSC_ILi32EEESE_EEEEENS_6half_tEPNS6_IJSE_lSM_EEES1R_S1T_NS1H_6fusion15FusionCallbacksIS1L_NS1U_17LinearCombinationIS1R_fS1R_fLNS_15FloatRoundStyleE2EEES1M_S1Q_JEEENS5_5SM1004TMEM4LOAD26SM100_TMEM_LOAD_16dp256b4xENS5_13SM90_TMA_LOADENS15_IS17_S19_NSX_INS6_IJSJ_S1A_EEENS6_IJSE_SJ_EEEEEEENS5_17SM75_U16x8_LDSM_TENS5_14SM90_TMA_STOREES28_NS5_17SM90_U16x8_STSM_TENS5_39AutoVectorizingCopyWithAssumedAlignmentILi128EEEEEEvvEEEEvNT_6ParamsE,@function
        .size           _ZN7cutlass13device_kernelINS_4gemm6kernel13GemmUniversalINS1_17GroupProblemShapeIN4cute5tupleIJiiiEEEEENS1_10collective13CollectiveMmaINS1_40MainloopSm100ArrayTmaUmmaWarpSpecializedILi7ELi8ELi4ENS6_IJNS5_1CILi2EEENSC_ILi1EEESE_EEEEENS6_IJNSC_ILi256EEENSC_ILi128EEENSC_ILi64EEEEEENS_10bfloat16_tEPNS6_IJlSE_NSC_ILi0EEEEEESL_SO_NS5_8TiledMMAINS5_8MMA_AtomIJNS5_26SM100_MMA_F16BF16_2x1SM_SSISL_SL_fLi256ELi128ELNS5_4UMMA5MajorE0ELST_0ELNSS_7ScaleInE0ELSU_0EEEEEENS5_6LayoutINS6_IJSE_SE_SE_EEENS6_IJSM_SM_SM_EEEEENS6_IJNS5_10UnderscoreES11_S11_EEEEENS5_18SM100_TMA_2SM_LOADENS5_14ComposedLayoutINS5_7SwizzleILi3ELi4ELi3EEENS5_18smem_ptr_flag_bitsILi16EEENSX_INS6_IJNSC_ILi8EEESJ_EEENS6_IJSJ_SE_EEEEEEEvNS5_8identityES14_S1E_vS1F_EENS_8epilogue10collective18CollectiveEpilogueINS1H_31Sm100PtrArrayTmaWarpSpecializedILi4ELi2ELi32ELb1ELb0EEEJNS6_IJSI_SI_SJ_EEENS6_IJNSX_ISI_SE_EENSX_INSC_ILi32EEESE_EEEEENS_6half_tEPNS6_IJSE_lSM_EEES1R_S1T_NS1H_6fusion15FusionCallbacksIS1L_NS1U_17LinearCombinationIS1R_fS1R_fLNS_15FloatRoundStyleE2EEES1M_S1Q_JEEENS5_5SM1004TMEM4LOAD26SM100_TMEM_LOAD_16dp256b4xENS5_13SM90_TMA_LOADENS15_IS17_S19_NSX_INS6_IJSJ_S1A_EEENS6_IJSE_SJ_EEEEEEENS5_17SM75_U16x8_LDSM_TENS5_14SM90_TMA_STOREES28_NS5_17SM90_U16x8_STSM_TENS5_39AutoVectorizingCopyWithAssumedAlignmentILi128EEEEEEvvEEEEvNT_6ParamsE,(.L_x_314 - _ZN7cutlass13device_kernelINS_4gemm6kernel13GemmUniversalINS1_17GroupProblemShapeIN4cute5tupleIJiiiEEEEENS1_10collective13CollectiveMmaINS1_40MainloopSm100ArrayTmaUmmaWarpSpecializedILi7ELi8ELi4ENS6_IJNS5_1CILi2EEENSC_ILi1EEESE_EEEEENS6_IJNSC_ILi256EEENSC_ILi128EEENSC_ILi64EEEEEENS_10bfloat16_tEPNS6_IJlSE_NSC_ILi0EEEEEESL_SO_NS5_8TiledMMAINS5_8MMA_AtomIJNS5_26SM100_MMA_F16BF16_2x1SM_SSISL_SL_fLi256ELi128ELNS5_4UMMA5MajorE0ELST_0ELNSS_7ScaleInE0ELSU_0EEEEEENS5_6LayoutINS6_IJSE_SE_SE_EEENS6_IJSM_SM_SM_EEEEENS6_IJNS5_10UnderscoreES11_S11_EEEEENS5_18SM100_TMA_2SM_LOADENS5_14ComposedLayoutINS5_7SwizzleILi3ELi4ELi3EEENS5_18smem_ptr_flag_bitsILi16EEENSX_INS6_IJNSC_ILi8EEESJ_EEENS6_IJSJ_SE_EEEEEEEvNS5_8identityES14_S1E_vS1F_EENS_8epilogue10collective18CollectiveEpilogueINS1H_31Sm100PtrArrayTmaWarpSpecializedILi4ELi2ELi32ELb1ELb0EEEJNS6_IJSI_SI_SJ_EEENS6_IJNSX_ISI_SE_EENSX_INSC_ILi32EEESE_EEEEENS_6half_tEPNS6_IJSE_lSM_EEES1R_S1T_NS1H_6fusion15FusionCallbacksIS1L_NS1U_17LinearCombinationIS1R_fS1R_fLNS_15FloatRoundStyleE2EEES1M_S1Q_JEEENS5_5SM1004TMEM4LOAD26SM100_TMEM_LOAD_16dp256b4xENS5_13SM90_TMA_LOADENS15_IS17_S19_NSX_INS6_IJSJ_S1A_EEENS6_IJSE_SJ_EEEEEEENS5_17SM75_U16x8_LDSM_TENS5_14SM90_TMA_STOREES28_NS5_17SM90_U16x8_STSM_TENS5_39AutoVectorizingCopyWithAssumedAlignmentILi128EEEEEEvvEEEEvNT_6ParamsE)
        .other          _ZN7cutlass13device_kernelINS_4gemm6kernel13GemmUniversalINS1_17GroupProblemShapeIN4cute5tupleIJiiiEEEEENS1_10collective13CollectiveMmaINS1_40MainloopSm100ArrayTmaUmmaWarpSpecializedILi7ELi8ELi4ENS6_IJNS5_1CILi2EEENSC_ILi1EEESE_EEEEENS6_IJNSC_ILi256EEENSC_ILi128EEENSC_ILi64EEEEEENS_10bfloat16_tEPNS6_IJlSE_NSC_ILi0EEEEEESL_SO_NS5_8TiledMMAINS5_8MMA_AtomIJNS5_26SM100_MMA_F16BF16_2x1SM_SSISL_SL_fLi256ELi128ELNS5_4UMMA5MajorE0ELST_0ELNSS_7ScaleInE0ELSU_0EEEEEENS5_6LayoutINS6_IJSE_SE_SE_EEENS6_IJSM_SM_SM_EEEEENS6_IJNS5_10UnderscoreES11_S11_EEEEENS5_18SM100_TMA_2SM_LOADENS5_14ComposedLayoutINS5_7SwizzleILi3ELi4ELi3EEENS5_18smem_ptr_flag_bitsILi16EEENSX_INS6_IJNSC_ILi8EEESJ_EEENS6_IJSJ_SE_EEEEEEEvNS5_8identityES14_S1E_vS1F_EENS_8epilogue10collective18CollectiveEpilogueINS1H_31Sm100PtrArrayTmaWarpSpecializedILi4ELi2ELi32ELb1ELb0EEEJNS6_IJSI_SI_SJ_EEENS6_IJNSX_ISI_SE_EENSX_INSC_ILi32EEESE_EEEEENS_6half_tEPNS6_IJSE_lSM_EEES1R_S1T_NS1H_6fusion15FusionCallbacksIS1L_NS1U_17LinearCombinationIS1R_fS1R_fLNS_15FloatRoundStyleE2EEES1M_S1Q_JEEENS5_5SM1004TMEM4LOAD26SM100_TMEM_LOAD_16dp256b4xENS5_13SM90_TMA_LOADENS15_IS17_S19_NSX_INS6_IJSJ_S1A_EEENS6_IJSE_SJ_EEEEEEENS5_17SM75_U16x8_LDSM_TENS5_14SM90_TMA_STOREES28_NS5_17SM90_U16x8_STSM_TENS5_39AutoVectorizingCopyWithAssumedAlignmentILi128EEEEEEvvEEEEvNT_6ParamsE,@"STO_CUDA_ENTRY STV_DEFAULT"
_ZN7cutlass13device_kernelINS_4gemm6kernel13GemmUniversalINS1_17GroupProblemShapeIN4cute5tupleIJiiiEEEEENS1_10collective13CollectiveMmaINS1_40MainloopSm100ArrayTmaUmmaWarpSpecializedILi7ELi8ELi4ENS6_IJNS5_1CILi2EEENSC_ILi1EEESE_EEEEENS6_IJNSC_ILi256EEENSC_ILi128EEENSC_ILi64EEEEEENS_10bfloat16_tEPNS6_IJlSE_NSC_ILi0EEEEEESL_SO_NS5_8TiledMMAINS5_8MMA_AtomIJNS5_26SM100_MMA_F16BF16_2x1SM_SSISL_SL_fLi256ELi128ELNS5_4UMMA5MajorE0ELST_0ELNSS_7ScaleInE0ELSU_0EEEEEENS5_6LayoutINS6_IJSE_SE_SE_EEENS6_IJSM_SM_SM_EEEEENS6_IJNS5_10UnderscoreES11_S11_EEEEENS5_18SM100_TMA_2SM_LOADENS5_14ComposedLayoutINS5_7SwizzleILi3ELi4ELi3EEENS5_18smem_ptr_flag_bitsILi16EEENSX_INS6_IJNSC_ILi8EEESJ_EEENS6_IJSJ_SE_EEEEEEEvNS5_8identityES14_S1E_vS1F_EENS_8epilogue10collective18CollectiveEpilogueINS1H_31Sm100PtrArrayTmaWarpSpecializedILi4ELi2ELi32ELb1ELb0EEEJNS6_IJSI_SI_SJ_EEENS6_IJNSX_ISI_SE_EENSX_INSC_ILi32EEESE_EEEEENS_6half_tEPNS6_IJSE_lSM_EEES1R_S1T_NS1H_6fusion15FusionCallbacksIS1L_NS1U_17LinearCombinationIS1R_fS1R_fLNS_15FloatRoundStyleE2EEES1M_S1Q_JEEENS5_5SM1004TMEM4LOAD26SM100_TMEM_LOAD_16dp256b4xENS5_13SM90_TMA_LOADENS15_IS17_S19_NSX_INS6_IJSJ_S1A_EEENS6_IJSE_SJ_EEEEEEENS5_17SM75_U16x8_LDSM_TENS5_14SM90_TMA_STOREES28_NS5_17SM90_U16x8_STSM_TENS5_39AutoVectorizingCopyWithAssumedAlignmentILi128EEEEEEvvEEEEvNT_6ParamsE:
[----:B------:R-:W1:Y:S01]  /*0000*/  LDC R1, c[0x0][0x37c] ;  /* 0x0000df00ff017b82 */ /* 0x000e620000000800 */
[----:B------:R-:W2:Y:S07]  /*0010*/  S2R R0, SR_TID.X ;  /* 0x0000000000007919 */ /* 0x000eae0000002100 */
[----:B------:R-:W3:Y:S01]  /*0020*/  S2UR UR31, SR_CgaCtaId ;  /* 0x00000000001f79c3 */ /* 0x000ee20000008800 */
[----:B------:R-:W-:Y:S01]  /*0030*/  UMOV UR37, 0x4 ;  /* 0x0000000400257882 */ /* 0x000fe20000000000 */
[----:B------:R-:W4:Y:S01]  /*0040*/  LDCU UR30, c[0x0][0x370] ;  /* 0x00006e00ff1e77ac */ /* 0x000f220008000800 */
[----:B------:R-:W-:-:S05]  /*0050*/  ELECT P2, URZ, PT ;  /* 0x0000000000ff782f */ /* 0x000fca0003840000 */
[----:B------:R-:W-:Y:S08]  /*0060*/  S2UR UR42, SR_CTAID.X ;  /* 0x00000000002a79c3 */ /* 0x000ff00000002500 */
[----:B------:R-:W4:Y:S01]  /*0070*/  S2UR UR58, SR_CTAID.Y ;  /* 0x00000000003a79c3 */ /* 0x000f220000002600 */
[----:B---3--:R-:W-:Y:S02]  /*0080*/  ULOP3.LUT UR44, UR31, 0x1, URZ, 0xc0, !UPT ;  /* 0x000000011f2c7892 */ /* 0x008fe4000f8ec0ff */
[----:B------:R-:W-:Y:S01]  /*0090*/  ULOP3.LUT UR43, UR31, 0x1, URZ, 0x3c, !UPT ;  /* 0x000000011f2b7892 */ /* 0x000fe2000f8e3cff */
[----:B--2---:R-:W-:-:S05]  /*00a0*/  SHF.R.U32.HI R80, RZ, 0x5, R0 ;  /* 0x00000005ff507819 */ /* 0x004fca0000011600 */
[----:B------:R-:W2:Y:S01]  /*00b0*/  SHFL.IDX PT, R2, R80, RZ, 0x1f ;  /* 0x00001fff50027589 */ /* 0x000ea200000e0000 */
[----:B----4-:R-:W-:Y:S01]  /*00c0*/  UIMAD UR28, UR58, UR30, UR42 ;  /* 0x0000001e3a1c72a4 */ /* 0x010fe2000f8e022a */
[----:B--2---:R-:W-:-:S13]  /*00d0*/  R2UR UR21, R2 ;  /* 0x00000000021572ca */ /* 0x004fda00000e0000 */
[----:B------:R-:W-:Y:S02]  /*00e0*/  UISETP.GE.AND UP0, UPT, UR21, 0x8, UPT ;  /* 0x000000081500788c */ /* 0x000fe4000bf06270 */
[----:B------:R-:W-:Y:S02]  /*00f0*/  UISETP.GT.AND UP1, UPT, UR21, 0x3, UPT ;  /* 0x000000031500788c */ /* 0x000fe4000bf24270 */
[----:B------:R-:W-:-:S04]  /*0100*/  USEL UR37, UR37, 0x8, !UP0 ;  /* 0x0000000825257887 */ /* 0x000fc8000c000000 */
[----:B------:R-:W-:Y:S02]  /*0110*/  USEL UR37, UR37, UR21, UP1 ;  /* 0x0000001525257287 */ /* 0x000fe40008800000 */
[----:B------:R-:W-:Y:S02]  /*0120*/  ULOP3.LUT UR21, UR21, 0xfffffffc, URZ, 0xc0, !UPT ;  /* 0xfffffffc15157892 */ /* 0x000fe4000f8ec0ff */
[----:B------:R-:W-:-:S09]  /*0130*/  UISETP.NE.AND UP0, UPT, UR37, 0x2, UPT ;  /* 0x000000022500788c */ /* 0x000fd2000bf05270 */
[----:B-1----:R-:W-:Y:S05]  /*0140*/  BRA.U UP0, `(.L_x_0) ;  /* 0x0000000100f87547 */ /* 0x002fea000b800000 */
[----:B------:R-:W1:Y:S01]  /*0150*/  LDCU UR34, c[0x0][0xc1c] ;  /* 0x00018380ff2277ac */ /* 0x000e620008000800 */
[----:B------:R-:W-:Y:S01]  /*0160*/  BSSY.RECONVERGENT B0, `(.L_x_1) ;  /* 0x000003b000007945 */ /* 0x000fe20003800200 */
[----:B------:R-:W2:Y:S01]  /*0170*/  LDCU.64 UR4, c[0x0][0x820] ;  /* 0x00010400ff0477ac */ /* 0x000ea20008000a00 */
[----:B------:R-:W-:Y:S01]  /*0180*/  ELECT P0, URZ, PT ;  /* 0x0000000000ff782f */ /* 0x000fe20003800000 */
[----:B------:R-:W-:Y:S02]  /*0190*/  UIMAD UR38, UR28, 0x11, URZ ;  /* 0x000000111c2678a4 */ /* 0x000fe4000f8e02ff */
[----:B-1----:R-:W-:-:S04]  /*01a0*/  UIADD3 UR34, UPT, UPT, UR28, UR34, URZ ;  /* 0x000000221c227290 */ /* 0x002fc8000fffe0ff */
[----:B------:R-:W-:Y:S02]  /*01b0*/  UIMAD UR34, UR34, 0x11, URZ ;  /* 0x00000011222278a4 */ /* 0x000fe4000f8e02ff */
[----:B--2---:R-:W-:Y:S02]  /*01c0*/  UIMAD.WIDE.U32 UR38, UR38, 0x80, UR4 ;  /* 0x00000080262678a5 */ /* 0x004fe4000f8e0004 */
[----:B------:R-:W-:Y:S02]  /*01d0*/  UIMAD.WIDE.U32 UR34, UR34, 0x80, UR4 ;  /* 0x00000080222278a5 */ /* 0x000fe4000f8e0004 */
[----:B------:R-:W-:Y:S10]  /*01e0*/  @!P0 BRA `(.L_x_2) ;  /* 0x0000000000c88947 */ /* 0x000ff40003800000 */
[----:B------:R-:W1:Y:S01]  /*01f0*/  LDC.64 R64, c[0x0][0x400] ;  /* 0x00010000ff407b82 */ /* 0x000e620000000a00 */
[----:B------:R-:W-:Y:S02]  /*0200*/  UMOV UR4, 0x400 ;  /* 0x0000040000047882 */ /* 0x000fe40000000000 */
[----:B------:R-:W-:-:S05]  /*0210*/  ULEA UR4, UR31, UR4, 0x18 ;  /* 0x000000041f047291 */ /* 0x000fca000f8ec0ff */
[----:B------:R-:W1:Y:S08]  /*0220*/  LDC.64 R66, c[0x0][0x408] ;  /* 0x00010200ff427b82 */ /* 0x000e700000000a00 */
[----:B------:R-:W2:Y:S08]  /*0230*/  LDC.64 R60, c[0x0][0x410] ;  /* 0x00010400ff3c7b82 */ /* 0x000eb00000000a00 */
[----:B------:R-:W2:Y:S08]  /*0240*/  LDC.64 R62, c[0x0][0x418] ;  /* 0x00010600ff3e7b82 */ /* 0x000eb00000000a00 */
[----:B------:R-:W3:Y:S01]  /*0250*/  LDC.64 R56, c[0x0][0x420] ;  /* 0x00010800ff387b82 */ /* 0x000ee20000000a00 */
[----:B-1----:R1:W-:Y:S07]  /*0260*/  STS.128 [UR4+0x480], R64 ;  /* 0x00048040ff007988 */ /* 0x0023ee0008000c04 */
[----:B------:R-:W3:Y:S08]  /*0270*/  LDC.64 R58, c[0x0][0x428] ;  /* 0x00010a00ff3a7b82 */ /* 0x000ef00000000a00 */
[----:B------:R-:W4:Y:S01]  /*0280*/  LDC.64 R52, c[0x0][0x430] ;  /* 0x00010c00ff347b82 */ /* 0x000f220000000a00 */
[----:B--2---:R1:W-:Y:S07]  /*0290*/  STS.128 [UR4+0x490], R60 ;  /* 0x0004903cff007988 */ /* 0x0043ee0008000c04 */
[----:B------:R-:W4:Y:S08]  /*02a0*/  LDC.64 R54, c[0x0][0x438] ;  /* 0x00010e00ff367b82 */ /* 0x000f300000000a00 */
[----:B------:R-:W2:Y:S01]  /*02b0*/  LDC.64 R48, c[0x0][0x440] ;  /* 0x00011000ff307b82 */ /* 0x000ea20000000a00 */
[----:B---3--:R1:W-:Y:S07]  /*02c0*/  STS.128 [UR4+0x4a0], R56 ;  /* 0x0004a038ff007988 */ /* 0x0083ee0008000c04 */
[----:B------:R-:W2:Y:S08]  /*02d0*/  LDC.64 R50, c[0x0][0x448] ;  /* 0x00011200ff327b82 */ /* 0x000eb00000000a00 */
[----:B------:R-:W3:Y:S01]  /*02e0*/  LDC.64 R44, c[0x0][0x450] ;  /* 0x00011400ff2c7b82 */ /* 0x000ee20000000a00 */
[----:B----4-:R1:W-:Y:S07]  /*02f0*/  STS.128 [UR4+0x4b0], R52 ;  /* 0x0004b034ff007988 */ /* 0x0103ee0008000c04 */
        /* <DEDUP_REMOVED lines=30> */
[----:B------:R-:W4:Y:S01]  /*04e0*/  LDC.64 R6, c[0x0][0x578] ;  /* 0x00015e00ff067b82 */ /* 0x000f220000000a00 */
[----:B---3--:R1:W-:Y:S04]  /*04f0*/  STS.128 [UR4+0x560], R8 ;  /* 0x00056008ff007988 */ /* 0x0083e80008000c04 */
[----:B----4-:R1:W-:Y:S02]  /*0500*/  STS.128 [UR4+0x570], R4 ;  /* 0x00057004ff007988 */ /* 0x0103e40008000c04 */
.L_x_2:
[----:B------:R-:W-:Y:S05]  /*0510*/  BSYNC.RECONVERGENT B0 ;  /* 0x0000000000007941 */ /* 0x000fea0003800200 */
.L_x_1:
[----:B------:R-:W-:Y:S01]  /*0520*/  NOP ;  /* 0x0000000000007918 */ /* 0x000fe20000000000 */
.L_x_0:
[----:B------:R-:W-:-:S09]  /*0530*/  UISETP.NE.AND UP0, UPT, UR37, 0x3, UPT ;  /* 0x000000032500788c */ /* 0x000fd2000bf05270 */
[----:B------:R-:W-:Y:S05]  /*0540*/  BRA.U UP0, `(.L_x_3) ;  /* 0x00000001007c7547 */ /* 0x000fea000b800000 */
[----:B-1----:R-:W1:Y:S01]  /*0550*/  LDC.64 R32, c[0x0][0x900] ;  /* 0x00024000ff207b82 */ /* 0x002e620000000a00 */
[----:B------:R-:W2:Y:S01]  /*0560*/  LDCU.64 UR6, c[0x0][0xb00] ;  /* 0x00016000ff0677ac */ /* 0x000ea20008000a00 */
[----:B------:R-:W-:Y:S01]  /*0570*/  ELECT P0, URZ, PT ;  /* 0x0000000000ff782f */ /* 0x000fe20003800000 */
[----:B------:R-:W-:-:S05]  /*0580*/  UMOV UR4, 0x400 ;  /* 0x0000040000047882 */ /* 0x000fca0000000000 */
[----:B------:R-:W1:Y:S01]  /*0590*/  LDC.64 R34, c[0x0][0x908] ;  /* 0x00024200ff227b82 */ /* 0x000e620000000a00 */
[----:B------:R-:W-:Y:S02]  /*05a0*/  ULEA UR4, UR31, UR4, 0x18 ;  /* 0x000000041f047291 */ /* 0x000fe4000f8ec0ff */
[----:B------:R-:W-:-:S05]  /*05b0*/  UIMAD UR22, UR28, 0xe, URZ ;  /* 0x0000000e1c1678a4 */ /* 0x000fca000f8e02ff */
[----:B------:R-:W3:Y:S01]  /*05c0*/  LDC.64 R28, c[0x0][0x910] ;  /* 0x00024400ff1c7b82 */ /* 0x000ee20000000a00 */
[----:B--2---:R-:W-:-:S07]  /*05d0*/  UIMAD.WIDE.U32 UR22, UR22, 0x80, UR6 ;  /* 0x00000080161678a5 */ /* 0x004fce000f8e0006 */
[----:B------:R-:W3:Y:S08]  /*05e0*/  LDC.64 R30, c[0x0][0x918] ;  /* 0x00024600ff1e7b82 */ /* 0x000ef00000000a00 */
[----:B------:R-:W2:Y:S01]  /*05f0*/  LDC.64 R24, c[0x0][0x920] ;  /* 0x00024800ff187b82 */ /* 0x000ea20000000a00 */
[----:B-1----:R4:W-:Y:S07]  /*0600*/  @P0 STS.128 [UR4+0x380], R32 ;  /* 0x00038020ff000988 */ /* 0x0029ee0008000c04 */
[----:B------:R-:W2:Y:S08]  /*0610*/  LDC.64 R26, c[0x0][0x928] ;  /* 0x00024a00ff1a7b82 */ /* 0x000eb00000000a00 */
[----:B------:R-:W1:Y:S01]  /*0620*/  LDC.64 R20, c[0x0][0x930] ;  /* 0x00024c00ff147b82 */ /* 0x000e620000000a00 */
[----:B---3--:R4:W-:Y:S07]  /*0630*/  @P0 STS.128 [UR4+0x390], R28 ;  /* 0x0003901cff000988 */ /* 0x0089ee0008000c04 */
[----:B------:R-:W1:Y:S08]  /*0640*/  LDC.64 R22, c[0x0][0x938] ;  /* 0x00024e00ff167b82 */ /* 0x000e700000000a00 */
[----:B------:R-:W3:Y:S01]  /*0650*/  LDC.64 R16, c[0x0][0x940] ;  /* 0x00025000ff107b82 */ /* 0x000ee20000000a00 */
[----:B--2---:R4:W-:Y:S07]  /*0660*/  @P0 STS.128 [UR4+0x3a0], R24 ;  /* 0x0003a018ff000988 */ /* 0x0049ee0008000c04 */
        /* <DEDUP_REMOVED lines=9> */
[----:B------:R-:W3:Y:S01]  /*0700*/  LDC.64 R6, c[0x0][0x978] ;  /* 0x00025e00ff067b82 */ /* 0x000ee20000000a00 */
[----:B-1----:R4:W-:Y:S04]  /*0710*/  @P0 STS.128 [UR4+0x3e0], R8 ;  /* 0x0003e008ff000988 */ /* 0x0029e80008000c04 */
[----:B---3--:R4:W-:Y:S01]  /*0720*/  @P0 STS.128 [UR4+0x3f0], R4 ;  /* 0x0003f004ff000988 */ /* 0x0089e20008000c04 */
[----:B------:R-:W-:Y:S01]  /*0730*/  NOP ;  /* 0x0000000000007918 */ /* 0x000fe20000000000 */
.L_x_3:
[----:B------:R-:W2:Y:S02]  /*0740*/  SHFL.IDX PT, R2, R80, RZ, 0x1f ;  /* 0x00001fff50027589 */ /* 0x000ea400000e0000 */
[----:B--2---:R-:W-:-:S13]  /*0750*/  ISETP.NE.AND P0, PT, R2, RZ, PT ;  /* 0x000000ff0200720c */ /* 0x004fda0003f05270 */
[----:B------:R-:W-:Y:S05]  /*0760*/  @P0 BRA `(.L_x_4) ;  /* 0x00000000005c0947 */ /* 0x000fea0003800000 */
[----:B------:R-:W-:Y:S01]  /*0770*/  UMOV UR5, 0x400 ;  /* 0x0000040000057882 */ /* 0x000fe20000000000 */
[----:B------:R-:W-:Y:S01]  /*0780*/  UMOV UR4, 0x1 ;  /* 0x0000000100047882 */ /* 0x000fe20000000000 */
[----:B------:R-:W-:Y:S02]  /*0790*/  ULEA UR5, UR31, UR5, 0x18 ;  /* 0x000000051f057291 */ /* 0x000fe4000f8ec0ff */
[----:B------:R-:W-:-:S04]  /*07a0*/  UIADD3 UR6, UPT, UPT, -UR4, 0x100000, URZ ;  /* 0x0010000004067890 */ /* 0x000fc8000fffe1ff */
[----:B------:R-:W-:Y:S02]  /*07b0*/  USHF.L.U32 UR7, UR6, 0xb, URZ ;  /* 0x0000000b06077899 */ /* 0x000fe400080006ff */
[----:B------:R-:W-:Y:S01]  /*07c0*/  USHF.L.U32 UR6, UR6, 0x1, URZ ;  /* 0x0000000106067899 */ /* 0x000fe200080006ff */
[----:B------:R-:W-:Y:S01]  /*07d0*/  ELECT P0, URZ, PT ;  /* 0x0000000000ff782f */ /* 0x000fe20003800000 */
[----:B------:R-:W2:Y:S10]  /*07e0*/  FENCE.VIEW.ASYNC.S ;  /* 0x00000000000073c6 */ /* 0x000eb40000000000 */
[----:B--2---:R2:W3:Y:S01]  /*07f0*/  SYNCS.EXCH.64 URZ, [UR5], UR6 ;  /* 0x0000000605ff75b2 */ /* 0x0044e20008000100 */
[----:B------:R2:W1:Y:S01]  /*0800*/  SYNCS.EXCH.64 URZ, [UR5+0x38], UR6 ;  /* 0x0000380605ff75b2 */ /* 0x0004620008000100 */
        /* <DEDUP_REMOVED lines=11> */
[----:B------:R2:W1:Y:S02]  /*08c0*/  SYNCS.EXCH.64 URZ, [UR5+0x68], UR6 ;  /* 0x0000680605ff75b2 */ /* 0x0004640008000100 */
[----:B--2---:R-:W-:Y:S01]  /*08d0*/  NOP ;  /* 0x0000000000007918 */ /* 0x004fe20000000000 */
.L_x_4:
[----:B------:R-:W2:Y:S01]  /*08e0*/  SHFL.IDX PT, R2, R80, RZ, 0x1f ;  /* 0x00001fff50027589 */ /* 0x000ea200000e0000 */
[----:B------:R-:W-:Y:S01]  /*08f0*/  NOP ;  /* 0x0000000000007918 */ /* 0x000fe20000000000 */
[----:B--2---:R-:W-:-:S13]  /*0900*/  ISETP.NE.AND P0, PT, R2, 0x1, PT ;  /* 0x000000010200780c */ /* 0x004fda0003f05270 */
[----:B------:R-:W-:Y:S05]  /*0910*/  @P0 BRA `(.L_x_5) ;  /* 0x0000000000540947 */ /* 0x000fea0003800000 */
[----:B------:R-:W-:Y:S01]  /*0920*/  UMOV UR6, 0x400 ;  /* 0x0000040000067882 */ /* 0x000fe20000000000 */
[----:B------:R-:W-:Y:S01]  /*0930*/  UMOV UR5, 0x20 ;  /* 0x0000002000057882 */ /* 0x000fe20000000000 */
[----:B------:R-:W-:Y:S01]  /*0940*/  UMOV UR4, 0x80 ;  /* 0x0000008000047882 */ /* 0x000fe20000000000 */
[----:B------:R-:W-:Y:S02]  /*0950*/  ULEA UR6, UR31, UR6, 0x18 ;  /* 0x000000061f067291 */ /* 0x000fe4000f8ec0ff */
[----:B------:R-:W-:-:S04]  /*0960*/  UIADD3 UR8, UPT, UPT, -UR5, 0x100000, URZ ;  /* 0x0010000005087890 */ /* 0x000fc8000fffe1ff */
[----:B------:R-:W-:Y:S02]  /*0970*/  USHF.L.U32 UR9, UR8, 0xb, URZ ;  /* 0x0000000b08097899 */ /* 0x000fe400080006ff */
[----:B------:R-:W-:Y:S02]  /*0980*/  USHF.L.U32 UR8, UR8, 0x1, URZ ;  /* 0x0000000108087899 */ /* 0x000fe400080006ff */
[----:B------:R-:W-:-:S04]  /*0990*/  UIADD3 UR4, UPT, UPT, -UR4, 0x100000, URZ ;  /* 0x0010000004047890 */ /* 0x000fc8000fffe1ff */
[----:B------:R-:W-:Y:S02]  /*09a0*/  USHF.L.U32 UR5, UR4, 0xb, URZ ;  /* 0x0000000b04057899 */ /* 0x000fe400080006ff */
[----:B------:R-:W-:Y:S01]  /*09b0*/  USHF.L.U32 UR4, UR4, 0x1, URZ ;  /* 0x0000000104047899 */ /* 0x000fe200080006ff */
[----:B------:R-:W-:Y:S01]  /*09c0*/  ELECT P0, URZ, PT ;  /* 0x0000000000ff782f */ /* 0x000fe20003800000 */
[----:B------:R-:W2:Y:S02]  /*09d0*/  FENCE.VIEW.ASYNC.S ;  /* 0x00000000000073c6 */ /* 0x000ea40000000000 */
[----:B--2---:R2:W1:Y:S08]  /*09e0*/  SYNCS.EXCH.64 URZ, [UR6+0x70], UR8 ;  /* 0x0000700806ff75b2 */ /* 0x0044700008000100 */
[----:B------:R2:W1:Y:S01]  /*09f0*/  SYNCS.EXCH.64 URZ, [UR6+0x90], UR4 ;  /* 0x0000900406ff75b2 */ /* 0x0004620008000100 */
[----:B------:R2:W1:Y:S01]  /*0a00*/  SYNCS.EXCH.64 URZ, [UR6+0x78], UR8 ;  /* 0x0000780806ff75b2 */ /* 0x0004620008000100 */
[----:B------:R2:W1:Y:S01]  /*0a10*/  SYNCS.EXCH.64 URZ, [UR6+0x98], UR4 ;  /* 0x0000980406ff75b2 */ /* 0x0004620008000100 */
[----:B------:R2:W1:Y:S01]  /*0a20*/  SYNCS.EXCH.64 URZ, [UR6+0x80], UR8 ;  /* 0x0000800806ff75b2 */ /* 0x0004620008000100 */
[----:B------:R2:W1:Y:S01]  /*0a30*/  SYNCS.EXCH.64 URZ, [UR6+0xa0], UR4 ;  /* 0x0000a00406ff75b2 */ /* 0x0004620008000100 */
[----:B------:R2:W1:Y:S01]  /*0a40*/  SYNCS.EXCH.64 URZ, [UR6+0x88], UR8 ;  /* 0x0000880806ff75b2 */ /* 0x0004620008000100 */
[----:B------:R2:W1:Y:S01]  /*0a50*/  SYNCS.EXCH.64 URZ, [UR6+0xa8], UR4 ;  /* 0x0000a80406ff75b2 */ /* 0x0004620008000100 */
[----:B------:R-:W-:Y:S01]  /*0a60*/  NOP ;  /* 0x0000000000007918 */ /* 0x000fe20000000000 */
.L_x_5:
[----:B------:R-:W5:Y:S01]  /*0a70*/  SHFL.IDX PT, R2, R80, RZ, 0x1f ;  /* 0x00001fff50027589 */ /* 0x000f6200000e0000 */
[----:B------:R-:W-:Y:S01]  /*0a80*/  NOP ;  /* 0x0000000000007918 */ /* 0x000fe20000000000 */
[----:B-----5:R-:W-:-:S13]  /*0a90*/  ISETP.NE.AND P0, PT, R2, 0x3, PT ;  /* 0x000000030200780c */ /* 0x020fda0003f05270 */
[----:B------:R-:W-:Y:S05]  /*0aa0*/  @P0 BRA `(.L_x_6) ;  /* 0x00000000002c0947 */ /* 0x000fea0003800000 */
[----:B--2---:R-:W-:Y:S01]  /*0ab0*/  UMOV UR5, 0x400 ;  /* 0x0000040000057882 */ /* 0x004fe20000000000 */
[----:B------:R-:W-:Y:S01]  /*0ac0*/  UMOV UR4, 0x20 ;  /* 0x0000002000047882 */ /* 0x000fe20000000000 */
[----:B------:R-:W-:Y:S02]  /*0ad0*/  ULEA UR5, UR31, UR5, 0x18 ;  /* 0x000000051f057291 */ /* 0x000fe4000f8ec0ff */
[----:B------:R-:W-:-:S04]  /*0ae0*/  UIADD3 UR6, UPT, UPT, -UR4, 0x100000, URZ ;  /* 0x0010000004067890 */ /* 0x000fc8000fffe1ff */
[----:B------:R-:W-:Y:S02]  /*0af0*/  USHF.L.U32 UR7, UR6, 0xb, URZ ;  /* 0x0000000b06077899 */ /* 0x000fe400080006ff */
[----:B------:R-:W-:Y:S01]  /*0b00*/  USHF.L.U32 UR6, UR6, 0x1, URZ ;  /* 0x0000000106067899 */ /* 0x000fe200080006ff */
[----:B------:R-:W-:Y:S01]  /*0b10*/  ELECT P0, URZ, PT ;  /* 0x0000000000ff782f */ /* 0x000fe20003800000 */
[----:B------:R-:W2:Y:S10]  /*0b20*/  FENCE.VIEW.ASYNC.S ;  /* 0x00000000000073c6 */ /* 0x000eb40000000000 */
[----:B--2---:R2:W1:Y:S01]  /*0b30*/  SYNCS.EXCH.64 URZ, [UR5+0xb0], UR6 ;  /* 0x0000b00605ff75b2 */ /* 0x0044620008000100 */
[----:B------:R2:W1:Y:S01]  /*0b40*/  SYNCS.EXCH.64 URZ, [UR5+0xb8], UR6 ;  /* 0x0000b80605ff75b2 */ /* 0x0004620008000100 */
[----:B------:R-:W-:Y:S01]  /*0b50*/  NOP ;  /* 0x0000000000007918 */ /* 0x000fe20000000000 */
.L_x_6:
[----:B------:R-:W5:Y:S01]  /*0b60*/  SHFL.IDX PT, R2, R80, RZ, 0x1f ;  /* 0x00001fff50027589 */ /* 0x000f6200000e0000 */
[----:B------:R-:W-:Y:S01]  /*0b70*/  NOP ;  /* 0x0000000000007918 */ /* 0x000fe20000000000 */
[----:B-----5:R-:W-:-:S13]  /*0b80*/  ISETP.NE.AND P0, PT, R2, 0x4, PT ;  /* 0x000000040200780c */ /* 0x020fda0003f05270 */
[----:B------:R-:W-:Y:S05]  /*0b90*/  @P0 BRA `(.L_x_7) ;  /* 0x0000000000740947 */ /* 0x000fea0003800000 */
[----:B--2---:R-:W-:Y:S01]  /*0ba0*/  UMOV UR6, 0x400 ;  /* 0x0000040000067882 */ /* 0x004fe20000000000 */
        /* <DEDUP_REMOVED lines=28> */
.L_x_7:
        /* <DEDUP_REMOVED lines=33> */
.L_x_8:
[----:B------:R-:W5:Y:S01]  /*0f80*/  SHFL.IDX PT, R2, R80, RZ, 0x1f ;  /* 0x00001fff50027589 */ /* 0x000f6200000e0000 */
[----:B------:R-:W-:Y:S01]  /*0f90*/  ISETP.NE.OR P0, PT, RZ, UR37, !P2 ;  /* 0x00000025ff007c0c */ /* 0x000fe2000d705670 */
        /* <DEDUP_REMOVED lines=24> */
.L_x_9:
[----:B------:R-:W-:Y:S01]  /*1120*/  VOTEU.ALL UP0, P0 ;  /* 0x0000000000ff7886 */ /* 0x000fe20000000000 */
[----:B--2---:R-:W-:Y:S01]  /*1130*/  UMOV UR4, 0x20 ;  /* 0x0000002000047882 */ /* 0x004fe20000000000 */
[----:B------:R-:W-:Y:S01]  /*1140*/  UISETP.NE.AND UP1, UPT, UR37, 0x2, UPT ;  /* 0x000000022500788c */ /* 0x000fe2000bf25270 */
[----:B------:R-:W-:Y:S02]  /*1150*/  NOP ;  /* 0x0000000000007918 */ /* 0x000fe40000000000 */
[----:B------:R-:W-:Y:S01]  /*1160*/  @!UP0 UMOV UR5, 0x400 ;  /* 0x0000040000058882 */ /* 0x000fe20000000000 */
[----:B------:R-:W-:-:S04]  /*1170*/  @!UP0 UIADD3 UR6, UPT, UPT, -UR4, 0x100000, URZ ;  /* 0x0010000004068890 */ /* 0x000fc8000fffe1ff */
[----:B------:R-:W-:Y:S02]  /*1180*/  @!UP0 USHF.L.U32 UR7, UR6, 0xb, URZ ;  /* 0x0000000b06078899 */ /* 0x000fe400080006ff */
[----:B------:R-:W-:Y:S02]  /*1190*/  @!UP0 USHF.L.U32 UR6, UR6, 0x1, URZ ;  /* 0x0000000106068899 */ /* 0x000fe400080006ff */
[----:B------:R-:W-:Y:S01]  /*11a0*/  @!UP0 ULEA UR5, UR31, UR5, 0x18 ;  /* 0x000000051f058291 */ /* 0x000fe2000f8ec0ff */
[----:B------:R-:W2:Y:S01]  /*11b0*/  LDCU UR4, c[0x0][0x36c] ;  /* 0x00006d80ff0477ac */ /* 0x000ea20008000800 */
[----:B------:R-:W-:Y:S01]  /*11c0*/  VOTEU.ALL UP0, P0 ;  /* 0x0000000000ff7886 */ /* 0x000fe20000000000 */
[----:B------:R-:W-:Y:S02]  /*11d0*/  USEL UR20, URZ, 0x1, UP1 ;  /* 0x00000001ff147887 */ /* 0x000fe40008800000 */
[----:B------:R-:W-:Y:S01]  /*11e0*/  UISETP.EQ.AND UP2, UPT, UR44, URZ, !UP1 ;  /* 0x000000ff2c00728c */ /* 0x000fe2000cf42270 */
[----:B------:R-:W5:Y:S06]  /*11f0*/  FENCE.VIEW.ASYNC.S ;  /* 0x00000000000073c6 */ /* 0x000f6c0000000000 */
[----:B-----5:R1:W1:Y:S01]  /*1200*/  @!UP0 SYNCS.EXCH.64 URZ, [UR5+0x190], UR6 ;  /* 0x0001900605ff85b2 */ /* 0x0202620008000100 */
[----:B------:R-:W-:Y:S01]  /*1210*/  UISETP.NE.AND UP0, UPT, UR37, URZ, UPT ;  /* 0x000000ff2500728c */ /* 0x000fe2000bf05270 */
[----:B------:R-:W-:-:S03]  /*1220*/  PLOP3.LUT P2, PT, P2, PT, UP2, 0x80, 0x8 ;  /* 0x000000000008781c */ /* 0x000fc6000174f028 */
[----:B------:R-:W-:Y:S02]  /*1230*/  USEL UR29, UR20, 0x2, UP0 ;  /* 0x00000002141d7887 */ /* 0x000fe40008000000 */
[----:B--2---:R-:W-:-:S09]  /*1240*/  UISETP.EQ.U32.AND UP0, UPT, UR4, 0x1, UPT ;  /* 0x000000010400788c */ /* 0x004fd2000bf02070 */
[----:B------:R-:W-:Y:S05]  /*1250*/  BRA.U !UP0, `(.L_x_10) ;  /* 0x0000000108087547 */ /* 0x000fea000b800000 */
[----:B-1-3--:R-:W-:Y:S01]  /*1260*/  UCGABAR_ARV ;  /* 0x00000000000079c7 */ /* 0x00afe20008000000 */
[----:B------:R-:W-:Y:S05]  /*1270*/  BRA `(.L_x_11) ;  /* 0x0000000000047947 */ /* 0x000fea0003800000 */
.L_x_10:
[----:B-1-3--:R-:W-:Y:S01]  /*1280*/  NOP ;  /* 0x0000000000007918 */ /* 0x00afe20000000000 */
.L_x_11:
[----:B----4-:R-:W1:Y:S01]  /*1290*/  LDC.64 R4, c[0x0][0xbf0] ;  /* 0x0002fc00ff047b82 */ /* 0x010e620000000a00 */
[----:B------:R-:W1:Y:S01]  /*12a0*/  LDCU.64 UR50, c[0x0][0x358] ;  /* 0x00006b00ff3277ac */ /* 0x000e620008000a00 */
[----:B------:R-:W2:Y:S01]  /*12b0*/  LDCU UR27, c[0x0][0xc0c] ;  /* 0x00018180ff1b77ac */ /* 0x000ea20008000800 */
[----:B------:R-:W2:Y:S01]  /*12c0*/  LDCU UR4, c[0x0][0xbdc] ;  /* 0x00017b80ff0477ac */ /* 0x000ea20008000800 */
[----:B------:R-:W3:Y:S01]  /*12d0*/  LDCU UR26, c[0x0][0xc10] ;  /* 0x00018200ff1a77ac */ /* 0x000ee20008000800 */
[----:B------:R-:W4:Y:S01]  /*12e0*/  LDCU.128 UR12, c[0x0][0xba0] ;  /* 0x00017400ff0c77ac */ /* 0x000f220008000c00 */
[----:B------:R-:W4:Y:S01]  /*12f0*/  LDCU.128 UR8, c[0x0][0xbb0] ;  /* 0x00017600ff0877ac */ /* 0x000f220008000c00 */
[----:B-1----:R-:W4:Y:S01]  /*1300*/  LDG.E R9, desc[UR50][R4.64] ;  /* 0x0000003204097981 */ /* 0x002f22000c1e1900 */
[----:B------:R-:W1:Y:S03]  /*1310*/  LDCU UR45, c[0x0][0xbe8] ;  /* 0x00017d00ff2d77ac */ /* 0x000e660008000800 */
[----:B------:R1:W4:Y:S01]  /*1320*/  LDG.E R3, desc[UR50][R4.64+0x4] ;  /* 0x0000043204037981 */ /* 0x000322000c1e1900 */
[----:B--2---:R-:W-:Y:S01]  /*1330*/  USHF.L.U32 UR27, UR27, UR4, URZ ;  /* 0x000000041b1b7299 */ /* 0x004fe200080006ff */
[----:B------:R-:W-:Y:S01]  /*1340*/  LOP3.LUT R8, R0, 0x1f, RZ, 0xc0, !PT ;  /* 0x0000001f00087812 */ /* 0x000fe200078ec0ff */
[----:B---3--:R-:W-:Y:S01]  /*1350*/  USHF.L.U32 UR26, UR26, UR4, URZ ;  /* 0x000000041a1a7299 */ /* 0x008fe200080006ff */
[----:B------:R-:W-:Y:S01]  /*1360*/  CS2R R6, SRZ ;  /* 0x0000000000067805 */ /* 0x000fe2000001ff00 */
[----:B------:R-:W2:Y:S01]  /*1370*/  LDCU.128 UR4, c[0x0][0xbc0] ;  /* 0x00017800ff0477ac */ /* 0x000ea20008000c00 */
[----:B----4-:R-:W-:Y:S01]  /*1380*/  UISETP.NE.U32.AND UP3, UPT, UR14, URZ, UPT ;  /* 0x000000ff0e00728c */ /* 0x010fe2000bf65070 */
[----:B------:R-:W-:Y:S01]  /*1390*/  UMOV UR36, 0x400 ;  /* 0x0000040000247882 */ /* 0x000fe20000000000 */
[----:B------:R-:W-:Y:S01]  /*13a0*/  UISETP.NE.AND UP5, UPT, UR37, 0x8, UPT ;  /* 0x000000082500788c */ /* 0x000fe2000bfa5270 */
[----:B------:R-:W3:Y:S01]  /*13b0*/  LDCU UR40, c[0x0][0xbe0] ;  /* 0x00017c00ff2877ac */ /* 0x000ee20008000800 */
[----:B-1----:R-:W-:Y:S01]  /*13c0*/  ISETP.GE.AND P0, PT, R8, UR45, PT ;  /* 0x0000002d08007c0c */ /* 0x002fe2000bf06270 */
[----:B------:R-:W-:Y:S01]  /*13d0*/  UISETP.NE.AND UP1, UPT, UR37, 0x1, UPT ;  /* 0x000000012500788c */ /* 0x000fe2000bf25270 */
[----:B------:R-:W-:-:S05]  /*13e0*/  CS2R.32 R21, SR_CgaSize ;  /* 0x0000000000157805 */ /* 0x000fca0000008a00 */
[----:B------:R-:W-:-:S05]  /*13f0*/  IMAD R21, R21, -0xa0, RZ ;  /* 0xffffff6015157824 */ /* 0x000fca00078e02ff */
[----:B------:R-:W-:-:S14]  /*1400*/  R2UR UR33, R21 ;  /* 0x00000000152172ca */ /* 0x000fdc00000e0000 */
[----:B------:R-:W1:Y:S01]  /*1410*/  LDCU UR33, c[0x0][UR33+0x2b0] ;  /* 0x00005600212177ac */ /* 0x000e620008000800 */
[----:B------:R-:W-:-:S05]  /*1420*/  CS2R.32 R21, SR_CgaSize ;  /* 0x0000000000157805 */ /* 0x000fca0000008a00 */
[----:B------:R-:W-:-:S05]  /*1430*/  IMAD R21, R21, -0xa0, RZ ;  /* 0xffffff6015157824 */ /* 0x000fca00078e02ff */
[----:B------:R-:W-:-:S14]  /*1440*/  R2UR UR24, R21 ;  /* 0x00000000151872ca */ /* 0x000fdc00000e0000 */
[----:B------:R-:W4:Y:S01]  /*1450*/  LDCU UR24, c[0x0][UR24+0x2b4] ;  /* 0x00005680181877ac */ /* 0x000f220008000800 */
[----:B------:R-:W-:Y:S02]  /*1460*/  IMAD.U32 R5, RZ, RZ, UR27 ;  /* 0x0000001bff057e24 */ /* 0x000fe4000f8e00ff */
[----:B------:R-:W-:Y:S01]  /*1470*/  IMAD.U32 R4, RZ, RZ, UR26 ;  /* 0x0000001aff047e24 */ /* 0x000fe2000f8e00ff */
[----:B------:R-:W-:Y:S01]  /*1480*/  UISETP.NE.AND.EX UP3, UPT, UR15, URZ, UPT, UP3 ;  /* 0x000000ff0f00728c */ /* 0x000fe2000bf65330 */
[----:B------:R-:W2:Y:S01]  /*1490*/  @!P0 LDC.64 R12, c[0x0][0xbf0] ;  /* 0x0002fc00ff0c8b82 */ /* 0x000ea20000000a00 */
[----:B------:R-:W-:Y:S01]  /*14a0*/  IABS R2, R5 ;  /* 0x0000000500027213 */ /* 0x000fe20000000000 */
[----:B------:R-:W3:Y:S03]  /*14b0*/  LDCU UR17, c[0x0][0x374] ;  /* 0x00006e80ff1177ac */ /* 0x000ee60008000800 */
[----:B------:R-:W-:Y:S01]  /*14c0*/  R2UR UR48, R2 ;  /* 0x00000000023072ca */ /* 0x000fe200000e0000 */
[----:B------:R-:W3:Y:S01]  /*14d0*/  LDCU.U8 UR16, c[0x0][0xbd8] ;  /* 0x00017b00ff1077ac */ /* 0x000ee20008000000 */
[----:B------:R-:W-:-:S04]  /*14e0*/  IABS R2, R4 ;  /* 0x0000000400027213 */ /* 0x000fc80000000000 */
[----:B------:R-:W-:-:S07]  /*14f0*/  R2UR UR47, R2 ;  /* 0x00000000022f72ca */ /* 0x000fce00000e0000 */
[----:B------:R-:W1:Y:S01]  /*1500*/  I2F.RP R2, UR48 ;  /* 0x0000003000027d06 */ /* 0x000e620008209400 */
[----:B------:R-:W-:Y:S01]  /*1510*/  ULEA UR36, UR31, UR36, 0x18 ;  /* 0x000000241f247291 */ /* 0x000fe2000f8ec0ff */
[----:B------:R-:W-:Y:S01]  /*1520*/  I2FP.F32.U32 R10, UR42 ;  /* 0x0000002a000a7c45 */ /* 0x000fe20008201000 */
[----:B--2---:R-:W-:-:S05]  /*1530*/  @!P0 IMAD.WIDE.U32 R12, R8, 0xc, R12 ;  /* 0x0000000c080c8825 */ /* 0x004fca00078e000c */
[----:B-1----:R-:W1:Y:S01]  /*1540*/  MUFU.RCP R2, R2 ;  /* 0x0000000200027308 */ /* 0x002e620000001000 */
[----:B------:R-:W-:Y:S01]  /*1550*/  FMUL R10, R10, UR33 ;  /* 0x000000210a0a7c20 */ /* 0x000fe20008400000 */
[----:B------:R2:W5:Y:S04]  /*1560*/  @!P0 LDG.E R6, desc[UR50][R12.64] ;  /* 0x000000320c068981 */ /* 0x000568000c1e1900 */
[----:B------:R2:W5:Y:S01]  /*1570*/  @!P0 LDG.E R7, desc[UR50][R12.64+0x4] ;  /* 0x000004320c078981 */ /* 0x000562000c1e1900 */
[----:B------:R-:W-:Y:S01]  /*1580*/  UMOV UR33, URZ ;  /* 0x000000ff00217c82 */ /* 0x000fe20008000000 */
[----:B------:R-:W-:Y:S01]  /*1590*/  F2I.U32.TRUNC.NTZ R10, R10 ;  /* 0x0000000a000a7305 */ /* 0x000fe2000020f000 */
[----:B------:R-:W-:-:S05]  /*15a0*/  CS2R.32 R21, SR_CgaSize ;  /* 0x0000000000157805 */ /* 0x000fca0000008a00 */
[----:B------:R-:W-:-:S05]  /*15b0*/  IMAD R21, R21, -0xa0, RZ ;  /* 0xffffff6015157824 */ /* 0x000fca00078e02ff */
[----:B------:R-:W-:-:S14]  /*15c0*/  R2UR UR56, R21 ;  /* 0x00000000153872ca */ /* 0x000fdc00000e0000 */
[----:B------:R-:W2:Y:S01]  /*15d0*/  LDCU UR56, c[0x0][UR56+0x2a0] ;  /* 0x00005400383877ac */ /* 0x000ea20008000800 */
[----:B------:R-:W-:Y:S01]  /*15e0*/  LOP3.LUT R11, R11, 0xfffffffd, RZ, 0xc0, !PT ;  /* 0xfffffffd0b0b7812 */ /* 0x000fe200078ec0ff */
[----:B------:R-:W-:Y:S01]  /*15f0*/  IMAD.MOV.U32 R21, RZ, RZ, RZ ;  /* 0x000000ffff157224 */ /* 0x000fe200078e00ff */
[----:B---3--:R-:W-:Y:S02]  /*1600*/  ISETP.NE.AND P3, PT, RZ, UR16, PT ;  /* 0x00000010ff007c0c */ /* 0x008fe4000bf65270 */
[----:B------:R-:W-:-:S05]  /*1610*/  CS2R.32 R17, SR_CgaSize ;  /* 0x0000000000117805 */ /* 0x000fca0000008a00 */
[----:B------:R-:W-:-:S05]  /*1620*/  IMAD R17, R17, -0xa0, RZ ;  /* 0xffffff6011117824 */ /* 0x000fca00078e02ff */
[----:B------:R-:W-:-:S14]  /*1630*/  R2UR UR54, R17 ;  /* 0x00000000113672ca */ /* 0x000fdc00000e0000 */
[----:B------:R-:W3:Y:S01]  /*1640*/  LDCU UR54, c[0x0][UR54+0x2a4] ;  /* 0x00005480363677ac */ /* 0x000ee20008000800 */
[----:B------:R-:W-:Y:S02]  /*1650*/  IMAD.MOV.U32 R17, RZ, RZ, -0x1 ;  /* 0xffffffffff117424 */ /* 0x000fe400078e00ff */
[----:B-1----:R-:W-:Y:S01]  /*1660*/  VIADD R2, R2, 0xffffffe ;  /* 0x0ffffffe02027836 */ /* 0x002fe20000000000 */
[----:B------:R-:W-:-:S05]  /*1670*/  UISETP.NE.AND UP0, UPT, UR37, URZ, UPT ;  /* 0x000000ff2500728c */ /* 0x000fca000bf05270 */
[----:B------:R-:W-:Y:S01]  /*1680*/  F2I.FTZ.U32.TRUNC.NTZ R2, R2 ;  /* 0x0000000200027305 */ /* 0x000fe2000021f000 */
[----:B------:R-:W-:Y:S02]  /*1690*/  R2UR UR59, R9 ;  /* 0x00000000093b72ca */ /* 0x000fe400000e0000 */
[----:B------:R-:W-:Y:S02]  /*16a0*/  I2FP.F32.U32 R9, UR58 ;  /* 0x0000003a00097c45 */ /* 0x000fe40008201000 */
[----:B------:R-:W-:-:S03]  /*16b0*/  R2UR UR19, R3 ;  /* 0x00000000031372ca */ /* 0x000fc600000e0000 */
[----:B------:R-:W1:Y:S01]  /*16c0*/  I2F.RP R3, UR47 ;  /* 0x0000002f00037d06 */ /* 0x000e620008209400 */
[----:B----4-:R-:W-:-:S05]  /*16d0*/  FMUL R9, R9, UR24 ;  /* 0x0000001809097c20 */ /* 0x010fca0008400000 */
[----:B------:R-:W-:Y:S02]  /*16e0*/  UIADD3 UR32, UP2, UPT, UR59, UR12, URZ ;  /* 0x0000000c3b207290 */ /* 0x000fe4000ff5e0ff */
[----:B------:R-:W-:Y:S02]  /*16f0*/  F2I.U32.TRUNC.NTZ R9, R9 ;  /* 0x0000000900097305 */ /* 0x000fe4000020f000 */
[----:B------:R-:W-:Y:S02]  /*1700*/  ULEA.HI.X.SX32 UR59, UR59, UR13, 0x1, UP2 ;  /* 0x0000000d3b3b7291 */ /* 0x000fe400090f0eff */
[----:B------:R-:W-:Y:S02]  /*1710*/  UIADD3 UR32, UP2, UPT, UR32, -0x1, URZ ;  /* 0xffffffff20207890 */ /* 0x000fe4000ff5e0ff */
[----:B------:R-:W-:Y:S02]  /*1720*/  UIADD3 UR25, UP4, UPT, UR19, UR10, URZ ;  /* 0x0000000a13197290 */ /* 0x000fe4000ff9e0ff */
[----:B-1----:R-:W1:Y:S01]  /*1730*/  MUFU.RCP R3, R3 ;  /* 0x0000000300037308 */ /* 0x002e620000001000 */
[----:B------:R-:W-:-:S02]  /*1740*/  UIADD3.X UR59, UPT, UPT, UR59, -0x1, URZ, UP2, !UPT ;  /* 0xffffffff3b3b7890 */ /* 0x000fc400097fe4ff */
[----:B------:R-:W-:Y:S02]  /*1750*/  UIADD3 UR18, UP6, UPT, UR32, UR9, URZ ;  /* 0x0000000920127290 */ /* 0x000fe4000ffde0ff */
[----:B------:R-:W-:Y:S02]  /*1760*/  ULEA.HI.X.SX32 UR19, UR19, UR11, 0x1, UP4 ;  /* 0x0000000b13137291 */ /* 0x000fe4000a0f0eff */
[----:B------:R-:W-:Y:S02]  /*1770*/  UIADD3.X UR41, UPT, UPT, URZ, UR59, URZ, UP6, !UPT ;  /* 0x0000003bff297290 */ /* 0x000fe4000b7fe4ff */
[----:B------:R-:W-:Y:S02]  /*1780*/  UIADD3 UR25, UP4, UPT, UR25, -0x1, URZ ;  /* 0xffffffff19197890 */ /* 0x000fe4000ff9e0ff */
[----:B------:R-:W-:Y:S02]  /*1790*/  UIMAD.WIDE.U32 UR62, UR41, UR14, URZ ;  /* 0x0000000e293e72a5 */ /* 0x000fe4000f8e00ff */
[----:B------:R-:W-:-:S02]  /*17a0*/  UIADD3.X UR19, UPT, UPT, UR19, -0x1, URZ, UP4, !UPT ;  /* 0xffffffff13137890 */ /* 0x000fc4000a7fe4ff */
[----:B------:R-:W-:Y:S02]  /*17b0*/  UIADD3 UR46, UP4, UPT, UR25, UR7, URZ ;  /* 0x00000007192e7290 */ /* 0x000fe4000ff9e0ff */
[----:B------:R-:W-:Y:S01]  /*17c0*/  UIMAD.WIDE.U32 UR52, UR18, UR14, URZ ;  /* 0x0000000e123472a5 */ /* 0x000fe2000f8e00ff */
[----:B-1----:R-:W-:Y:S01]  /*17d0*/  VIADD R3, R3, 0xffffffe ;  /* 0x0ffffffe03037836 */ /* 0x002fe20000000000 */
[----:B------:R-:W-:Y:S02]  /*17e0*/  UIMAD.WIDE.U32 UR62, UP6, UR18, UR15, UR62 ;  /* 0x0000000f123e72a5 */ /* 0x000fe4000f8c003e */
[----:B------:R-:W-:Y:S02]  /*17f0*/  UIADD3.X UR18, UPT, UPT, URZ, UR19, URZ, UP4, !UPT ;  /* 0x00000013ff127290 */ /* 0x000fe4000a7fe4ff */
[----:B------:R-:W-:Y:S01]  /*1800*/  UIADD3.X UR61, UPT, UPT, URZ, URZ, URZ, UP6, !UPT ;  /* 0x000000ffff3d7290 */ /* 0x000fe2000b7fe4ff */
[----:B------:R-:W1:Y:S01]  /*1810*/  F2I.FTZ.U32.TRUNC.NTZ R3, R3 ;  /* 0x0000000300037305 */ /* 0x000e62000021f000 */
[----:B------:R-:W-:-:S02]  /*1820*/  UIMAD.WIDE.U32 UR64, UR18, UR4, URZ ;  /* 0x00000004124072a5 */ /* 0x000fc4000f8e00ff */
[----:B------:R-:W-:Y:S01]  /*1830*/  UIADD3 URZ, UP6, UPT, UR53, UR62, URZ ;  /* 0x0000003e35ff7290 */ /* 0x000fe2000ffde0ff */
[----:B------:R-:W-:Y:S01]  /*1840*/  UMOV UR60, UR63 ;  /* 0x0000003f003c7c82 */ /* 0x000fe20008000000 */
[----:B------:R-:W-:Y:S02]  /*1850*/  UIMAD.WIDE.U32 UR52, UP4, UR46, UR5, UR64 ;  /* 0x000000052e3472a5 */ /* 0x000fe4000f880040 */
[----:B------:R-:W-:Y:S02]  /*1860*/  UIMAD.WIDE.U32.X UR64, UR41, UR15, UR60, UP6 ;  /* 0x0000000f294072a5 */ /* 0x000fe4000b0e043c */
[----:B------:R-:W-:Y:S02]  /*1870*/  UIMAD.WIDE.U32 UR62, UR46, UR4, URZ ;  /* 0x000000042e3e72a5 */ /* 0x000fe4000f8e00ff */
[----:B------:R-:W-:Y:S02]  /*1880*/  USEL UR32, UR32, UR64, !UP3 ;  /* 0x0000004020207287 */ /* 0x000fe4000d800000 */
[----:B------:R-:W-:Y:S01]  /*1890*/  USEL UR59, UR59, UR65, !UP3 ;  /* 0x000000413b3b7287 */ /* 0x000fe2000d800000 */
[----:B------:R-:W-:Y:S01]  /*18a0*/  R2UR UR65, R2 ;  /* 0x00000000024172ca */ /* 0x000fe200000e0000 */
[----:B------:R-:W-:Y:S01]  /*18b0*/  UIADD3.X UR61, UPT, UPT, URZ, URZ, URZ, UP4, !UPT ;  /* 0x000000ffff3d7290 */ /* 0x000fe2000a7fe4ff */
[----:B------:R-:W-:Y:S01]  /*18c0*/  IABS R2, R5 ;  /* 0x0000000500027213 */ /* 0x000fe20000000000 */
[----:B------:R-:W-:-:S02]  /*18d0*/  UISETP.NE.U32.AND UP2, UPT, UR4, URZ, UPT ;  /* 0x000000ff0400728c */ /* 0x000fc4000bf45070 */
[----:B------:R-:W-:Y:S02]  /*18e0*/  UIADD3 URZ, UP4, UPT, UR63, UR52, URZ ;  /* 0x000000343fff7290 */ /* 0x000fe4000ff9e0ff */
[----:B------:R-:W-:Y:S01]  /*18f0*/  USHF.R.U64 UR59, UR32, UR8, UR59 ;  /* 0x00000008203b7299 */ /* 0x000fe2000800123b */
[----:B------:R-:W-:Y:S01]  /*1900*/  IMAD.MOV R2, RZ, RZ, -R2 ;  /* 0x000000ffff027224 */ /* 0x000fe200078e0a02 */
[----:B------:R-:W-:Y:S01]  /*1910*/  UMOV UR60, UR53 ;  /* 0x00000035003c7c82 */ /* 0x000fe20008000000 */
[----:B------:R-:W-:Y:S01]  /*1920*/  UISETP.NE.AND.EX UP2, UPT, UR5, URZ, UPT, UP2 ;  /* 0x000000ff0500728c */ /* 0x000fe2000bf45320 */
[----:B-1----:R-:W-:Y:S01]  /*1930*/  R2UR UR53, R3 ;  /* 0x00000000033572ca */ /* 0x002fe200000e0000 */
[----:B------:R-:W-:Y:S02]  /*1940*/  UIMAD.WIDE.U32.X UR60, UR18, UR5, UR60, UP4 ;  /* 0x00000005123c72a5 */ /* 0x000fe4000a0e043c */
[----:B------:R-:W-:Y:S02]  /*1950*/  UIADD3 UR59, UPT, UPT, UR27, -0x1, UR59 ;  /* 0xffffffff1b3b7890 */ /* 0x000fe4000fffe03b */
[----:B------:R-:W-:-:S02]  /*1960*/  USEL UR25, UR25, UR60, !UP2 ;  /* 0x0000003c19197287 */ /* 0x000fc4000d000000 */
[----:B------:R-:W-:Y:S01]  /*1970*/  USEL UR19, UR19, UR61, !UP2 ;  /* 0x0000003d13137287 */ /* 0x000fe2000d000000 */
[----:B------:R-:W-:Y:S01]  /*1980*/  R2UR UR60, R2 ;  /* 0x00000000023c72ca */ /* 0x000fe200000e0000 */
[----:B------:R-:W-:Y:S01]  /*1990*/  IMAD.U32 R3, RZ, RZ, UR59 ;  /* 0x0000003bff037e24 */ /* 0x000fe2000f8e00ff */
[----:B------:R-:W-:Y:S01]  /*19a0*/  UIADD3 UR32, UPT, UPT, URZ, -UR65, URZ ;  /* 0x80000041ff207290 */ /* 0x000fe2000fffe0ff */
[----:B------:R-:W-:Y:S01]  /*19b0*/  IABS R2, R4 ;  /* 0x0000000400027213 */ /* 0x000fe20000000000 */
[----:B------:R-:W-:Y:S02]  /*19c0*/  USHF.R.U64 UR19, UR25, UR6, UR19 ;  /* 0x0000000619137299 */ /* 0x000fe40008001213 */
[----:B------:R-:W-:Y:S01]  /*19d0*/  IABS R3, R3 ;  /* 0x0000000300037213 */ /* 0x000fe20000000000 */
[----:B------:R-:W-:Y:S01]  /*19e0*/  UIMAD UR32, UR32, UR48, URZ ;  /* 0x00000030202072a4 */ /* 0x000fe2000f8e02ff */
[----:B------:R-:W-:Y:S01]  /*19f0*/  IMAD.MOV R2, RZ, RZ, -R2 ;  /* 0x000000ffff027224 */ /* 0x000fe200078e0a02 */
[----:B------:R-:W-:Y:S01]  /*1a00*/  UIADD3 UR57, UPT, UPT, UR26, -0x1, UR19 ;  /* 0xffffffff1a397890 */ /* 0x000fe2000fffe013 */
[----:B------:R-:W-:Y:S01]  /*1a10*/  R2UR UR25, R3 ;  /* 0x00000000031972ca */ /* 0x000fe200000e0000 */
[----:B------:R-:W-:Y:S01]  /*1a20*/  UMOV UR64, URZ ;  /* 0x000000ff00407c82 */ /* 0x000fe20008000000 */
[----:B------:R-:W-:Y:S01]  /*1a30*/  UIADD3 UR19, UPT, UPT, URZ, -UR53, URZ ;  /* 0x80000035ff137290 */ /* 0x000fe2000fffe0ff */
[----:B------:R-:W-:Y:S01]  /*1a40*/  R2UR UR46, R2 ;  /* 0x00000000022e72ca */ /* 0x000fe200000e0000 */
[----:B------:R-:W-:Y:S01]  /*1a50*/  UIMAD.WIDE.U32 UR62, UR65, UR32, UR64 ;  /* 0x00000020413e72a5 */ /* 0x000fe2000f8e0040 */
[----:B------:R-:W-:Y:S01]  /*1a60*/  IMAD.U32 R3, RZ, RZ, UR57 ;  /* 0x00000039ff037e24 */ /* 0x000fe2000f8e00ff */
[----:B------:R-:W-:Y:S01]  /*1a70*/  UIMAD UR19, UR19, UR47, URZ ;  /* 0x0000002f131372a4 */ /* 0x000fe2000f8e02ff */
[----:B------:R-:W-:Y:S01]  /*1a80*/  UMOV UR52, URZ ;  /* 0x000000ff00347c82 */ /* 0x000fe20008000000 */
[----:B------:R-:W-:-:S02]  /*1a90*/  UISETP.NE.AND UP4, UPT, UR40, 0x1, UPT ;  /* 0x000000012800788c */ /* 0x000fc4000bf85270 */
[----:B------:R-:W-:Y:S01]  /*1aa0*/  IABS R3, R3 ;  /* 0x0000000300037213 */ /* 0x000fe20000000000 */
[----:B------:R-:W-:Y:S01]  /*1ab0*/  UMOV UR49, UR63 ;  /* 0x0000003f00317c82 */ /* 0x000fe20008000000 */
[----:B------:R-:W-:Y:S01]  /*1ac0*/  UIMAD.WIDE.U32 UR52, UR53, UR19, UR52 ;  /* 0x00000013353472a5 */ /* 0x000fe2000f8e0034 */
[----:B------:R-:W-:Y:S01]  /*1ad0*/  R2UR UR40, R10 ;  /* 0x000000000a2872ca */ /* 0x000fe200000e0000 */
[----:B------:R-:W-:Y:S01]  /*1ae0*/  UIMAD.WIDE.U32 UR62, UR49, UR25, URZ ;  /* 0x00000019313e72a5 */ /* 0x000fe2000f8e00ff */
[----:B------:R-:W-:Y:S01]  /*1af0*/  R2UR UR55, R3 ;  /* 0x00000000033772ca */ /* 0x000fe200000e0000 */
[----:B------:R-:W-:Y:S01]  /*1b00*/  USEL UR32, UR42, UR58, !UP4 ;  /* 0x0000003a2a207287 */ /* 0x000fe2000e000000 */
[----:B------:R-:W1:Y:S01]  /*1b10*/  LDC.64 R2, c[0x0][0xbd0] ;  /* 0x0002f400ff027b82 */ /* 0x000e620000000a00 */
[----:B------:R-:W-:Y:S01]  /*1b20*/  ULOP3.LUT UR52, URZ, UR27, URZ, 0x33, !UPT ;  /* 0x0000001bff347292 */ /* 0x000fe2000f8e33ff */
[----:B------:R-:W-:Y:S01]  /*1b30*/  PRMT R10, RZ, 0x7610, R10 ;  /* 0x00007610ff0a7816 */ /* 0x000fe2000000000a */
[----:B------:R-:W-:Y:S01]  /*1b40*/  ULOP3.LUT UR49, URZ, UR26, URZ, 0x33, !UPT ;  /* 0x0000001aff317292 */ /* 0x000fe2000f8e33ff */
[----:B------:R-:W-:Y:S01]  /*1b50*/  UMOV UR19, UR63 ;  /* 0x0000003f00137c82 */ /* 0x000fe20008000000 */
[----:B------:R-:W-:-:S02]  /*1b60*/  UIMAD.WIDE.U32 UR62, UR30, UR17, URZ ;  /* 0x000000111e3e72a5 */ /* 0x000fc4000f8e00ff */
[----:B------:R-:W-:Y:S02]  /*1b70*/  UIMAD UR60, UR19, UR60, UR25 ;  /* 0x0000003c133c72a4 */ /* 0x000fe4000f8e0219 */
[----:B------:R-:W-:Y:S02]  /*1b80*/  UIADD3 UR19, UPT, UPT, UR36, 0x2c0, URZ ;  /* 0x000002c024137890 */ /* 0x000fe4000fffe0ff */
[----:B------:R-:W-:Y:S02]  /*1b90*/  UIMAD.WIDE.U32 UR66, UR53, UR55, URZ ;  /* 0x00000037354272a5 */ /* 0x000fe4000f8e00ff */
[----:B------:R-:W-:Y:S02]  /*1ba0*/  UISETP.GT.U32.AND UP6, UPT, UR48, UR60, UPT ;  /* 0x0000003c3000728c */ /* 0x000fe4000bfc4070 */
[----:B------:R-:W-:Y:S01]  /*1bb0*/  UIADD3 UR36, UPT, UPT, UR36, 0x220, URZ ;  /* 0x0000022024247890 */ /* 0x000fe2000fffe0ff */
[----:B------:R-:W4:Y:S03]  /*1bc0*/  LDCU UR25, c[0x0][0x378] ;  /* 0x00006f00ff1977ac */ /* 0x000f260008000800 */
[----:B------:R-:W-:-:S02]  /*1bd0*/  @UP5 USEL UR36, UR36, UR19, !UP1 ;  /* 0x0000001324245287 */ /* 0x000fc4000c800000 */
[----:B------:R-:W-:Y:S01]  /*1be0*/  UISETP.GE.AND UP1, UPT, UR59, URZ, UPT ;  /* 0x000000ff3b00728c */ /* 0x000fe2000bf26270 */
[----:B------:R-:W-:Y:S02]  /*1bf0*/  UMOV UR19, UR67 ;  /* 0x0000004300137c82 */ /* 0x000fe40008000000 */
[----:B------:R-:W-:Y:S02]  /*1c00*/  @!UP6 UIADD3 UR60, UPT, UPT, UR60, -UR48, URZ ;  /* 0x800000303c3ce290 */ /* 0x000fe4000fffe0ff */
[----:B------:R-:W-:Y:S02]  /*1c10*/  UIMAD UR55, UR19, UR46, UR55 ;  /* 0x0000002e133772a4 */ /* 0x000fe4000f8e0237 */
[----:B------:R-:W-:Y:S02]  /*1c20*/  UISETP.GT.U32.AND UP6, UPT, UR48, UR60, UPT ;  /* 0x0000003c3000728c */ /* 0x000fe4000bfc4070 */
[----:B------:R-:W-:Y:S02]  /*1c30*/  UISETP.GT.U32.AND UP5, UPT, UR47, UR55, UPT ;  /* 0x000000372f00728c */ /* 0x000fe4000bfa4070 */
[----:B------:R-:W-:-:S02]  /*1c40*/  USEL UR19, UR58, UR42, !UP4 ;  /* 0x0000002a3a137287 */ /* 0x000fc4000e000000 */
[----:B------:R-:W-:Y:S02]  /*1c50*/  USEL UR17, UR30, UR17, !UP4 ;  /* 0x000000111e117287 */ /* 0x000fe4000e000000 */
[----:B----4-:R-:W-:Y:S02]  /*1c60*/  UIMAD.WIDE.U32 UR30, UR62, UR25, URZ ;  /* 0x000000193e1e72a5 */ /* 0x010fe4000f8e00ff */
[----:B------:R-:W-:Y:S02]  /*1c70*/  UIMAD UR25, UR63, UR25, URZ ;  /* 0x000000193f1972a4 */ /* 0x000fe4000f8e02ff */
[----:B------:R-:W-:Y:S02]  /*1c80*/  @!UP6 UIADD3 UR60, UPT, UPT, UR60, -UR48, URZ ;  /* 0x800000303c3ce290 */ /* 0x000fe4000fffe0ff */
[----:B------:R-:W-:Y:S02]  /*1c90*/  @!UP5 UIADD3 UR55, UPT, UPT, UR55, -UR47, URZ ;  /* 0x8000002f3737d290 */ /* 0x000fe4000fffe0ff */
[----:B------:R-:W-:Y:S01]  /*1ca0*/  UIMAD.WIDE.U32 UR62, UR19, UR17, UR32 ;  /* 0x00000011133e72a5 */ /* 0x000fe2000f8e0020 */
[----:B------:R-:W-:Y:S01]  /*1cb0*/  R2UR UR19, R9 ;  /* 0x00000000091372ca */ /* 0x000fe200000e0000 */
[----:B------:R-:W-:Y:S01]  /*1cc0*/  UISETP.GT.U32.AND UP5, UPT, UR47, UR55, UPT ;  /* 0x000000372f00728c */ /* 0x000fe2000bfa4070 */
[----:B------:R-:W-:Y:S01]  /*1cd0*/  PRMT R9, RZ, 0x7610, R9 ;  /* 0x00007610ff097816 */ /* 0x000fe20000000009 */
[----:B------:R-:W-:-:S02]  /*1ce0*/  @!UP1 UIADD3 UR60, UPT, UPT, -UR60, URZ, URZ ;  /* 0x000000ff3c3c9290 */ /* 0x000fc4000fffe1ff */
[----:B------:R-:W-:Y:S01]  /*1cf0*/  UISETP.GE.AND UP1, UPT, UR57, URZ, UPT ;  /* 0x000000ff3900728c */ /* 0x000fe2000bf26270 */
[----:B------:R-:W-:Y:S01]  /*1d00*/  UMOV UR24, UR62 ;  /* 0x0000003e00187c82 */ /* 0x000fe20008000000 */
[----:B------:R-:W-:Y:S01]  /*1d10*/  UMOV UR17, UR63 ;  /* 0x0000003f00117c82 */ /* 0x000fe20008000000 */
[----:B-1----:R-:W-:Y:S01]  /*1d20*/  ISETP.LE.U32.AND P0, PT, R2, UR24, PT ;  /* 0x0000001802007c0c */ /* 0x002fe2000bf03070 */
[----:B------:R-:W-:Y:S01]  /*1d30*/  IMAD.U32 R2, RZ, RZ, UR17 ;  /* 0x00000011ff027e24 */ /* 0x000fe2000f8e00ff */
[----:B------:R-:W-:Y:S02]  /*1d40*/  UISETP.NE.AND UP6, UPT, UR27, URZ, UPT ;  /* 0x000000ff1b00728c */ /* 0x000fe4000bfc5270 */
[----:B------:R-:W-:Y:S02]  /*1d50*/  @!UP5 UIADD3 UR55, UPT, UPT, UR55, -UR47, URZ ;  /* 0x8000002f3737d290 */ /* 0x000fe4000fffe0ff */
[----:B------:R-:W-:Y:S01]  /*1d60*/  UISETP.NE.AND UP5, UPT, UR26, URZ, UPT ;  /* 0x000000ff1a00728c */ /* 0x000fe2000bfa5270 */
[----:B------:R-:W-:Y:S01]  /*1d70*/  ISETP.GE.U32.AND.EX P1, PT, R2, R3, PT, P0 ;  /* 0x000000030200720c */ /* 0x000fe20003f26100 */
[----:B------:R-:W-:Y:S01]  /*1d80*/  @!UP1 UIADD3 UR55, UPT, UPT, -UR55, URZ, URZ ;  /* 0x000000ff37379290 */ /* 0x000fe2000fffe1ff */
[----:B------:R-:W-:Y:S01]  /*1d90*/  PLOP3.LUT P0, PT, PT, PT, PT, 0x80, 0x8 ;  /* 0x000000000008781c */ /* 0x000fe20003f0f070 */
[----:B------:R-:W-:-:S02]  /*1da0*/  USEL UR60, UR52, UR60, !UP6 ;  /* 0x0000003c343c7287 */ /* 0x000fc4000f000000 */
[----:B------:R-:W-:Y:S02]  /*1db0*/  USEL UR55, UR49, UR55, !UP5 ;  /* 0x0000003731377287 */ /* 0x000fe4000e800000 */
[----:B------:R-:W-:Y:S02]  /*1dc0*/  UIADD3 UR60, UPT, UPT, UR59, -UR60, URZ ;  /* 0x8000003c3b3c7290 */ /* 0x000fe4000fffe0ff */
[----:B------:R-:W-:Y:S02]  /*1dd0*/  UIADD3 UR55, UPT, UPT, UR57, -UR55, URZ ;  /* 0x8000003739377290 */ /* 0x000fe4000fffe0ff */
[----:B------:R-:W-:Y:S02]  /*1de0*/  UIADD3 UR40, UPT, UPT, -UR40, URZ, URZ ;  /* 0x000000ff28287290 */ /* 0x000fe4000fffe1ff */
[----:B------:R-:W-:Y:S02]  /*1df0*/  UIMAD UR62, UR60, UR55, URZ ;  /* 0x000000373c3e72a4 */ /* 0x000fe4000f8e02ff */
[----:B------:R-:W-:Y:S01]  /*1e00*/  USEL UR60, UR55, UR60, !UP4 ;  /* 0x0000003c373c7287 */ /* 0x000fe2000e000000 */
[----:B------:R-:W-:Y:S01]  /*1e10*/  @P0 LOP3.LUT R11, R11, 0x2, RZ, 0xfc, !PT ;  /* 0x000000020b0b0812 */ /* 0x000fe200078efcff */
[----:B------:R-:W-:Y:S01]  /*1e20*/  UIADD3 UR19, UPT, UPT, -UR19, URZ, URZ ;  /* 0x000000ff13137290 */ /* 0x000fe2000fffe1ff */
[----:B------:R-:W-:Y:S01]  /*1e30*/  UMOV UR18, 0xffffffff ;  /* 0xffffffff00127882 */ /* 0x000fe20000000000 */
[----:B------:R-:W-:Y:S01]  /*1e40*/  UMOV UR41, URZ ;  /* 0x000000ff00297c82 */ /* 0x000fe20008000000 */
[----:B------:R-:W-:-:S02]  /*1e50*/  UIADD3 UR25, UPT, UPT, UR31, UR25, URZ ;  /* 0x000000191f197290 */ /* 0x000fc4000fffe0ff */
[----:B------:R-:W-:Y:S02]  /*1e60*/  USHF.R.S32.HI UR57, URZ, 0x1f, UR62 ;  /* 0x0000001fff397899 */ /* 0x000fe4000801143e */
[----:B------:R-:W-:Y:S02]  /*1e70*/  USHF.R.S32.HI UR55, URZ, 0x1f, UR60 ;  /* 0x0000001fff377899 */ /* 0x000fe4000801143c */
[----:B--2---:R-:W-:Y:S02]  /*1e80*/  UIMAD UR40, UR56, UR40, UR42 ;  /* 0x00000028382872a4 */ /* 0x004fe4000f8e022a */
[----:B---3--:R-:W-:Y:S01]  /*1e90*/  UIMAD UR19, UR54, UR19, UR58 ;  /* 0x00000013361372a4 */ /* 0x008fe2000f8e023a */
[----:B------:R-:W-:Y:S11]  /*1ea0*/  BRA.U UP0, `(.L_x_12) ;  /* 0x0000000100347547 */ /* 0x000ff6000b800000 */
[----:B------:R-:W-:Y:S02]  /*1eb0*/  UISETP.NE.AND UP0, UPT, UR21, 0x4, UPT ;  /* 0x000000041500788c */ /* 0x000fe4000bf05270 */
[----:B------:R-:W-:-:S04]  /*1ec0*/  UISETP.NE.AND UP1, UPT, UR19, URZ, UPT ;  /* 0x000000ff1300728c */ /* 0x000fc8000bf25270 */
[----:B------:R-:W-:Y:S01]  /*1ed0*/  PLOP3.LUT P0, PT, PT, PT, UP0, 0x80, 0x8 ;  /* 0x000000000008781c */ /* 0x000fe20003f0f008 */
[----:B------:R-:W-:-:S04]  /*1ee0*/  UISETP.LT.U32.OR UP1, UPT, UR40, 0x2, !UP1 ;  /* 0x000000022800788c */ /* 0x000fc8000cf21470 */
[----:B------:R-:W-:Y:S01]  /*1ef0*/  @UP0 ULOP3.LUT UR40, UR40, 0xfffffffe, URZ, 0xc0, !UPT ;  /* 0xfffffffe28280892 */ /* 0x000fe2000f8ec0ff */
[----:B------:R-:W-:Y:S01]  /*1f00*/  @UP0 UMOV UR19, 0x3 ;  /* 0x0000000300130882 */ /* 0x000fe20000000000 */
[----:B------:R-:W-:Y:S02]  /*1f10*/  USEL UR56, URZ, 0x1, !UP1 ;  /* 0x00000001ff387887 */ /* 0x000fe4000c800000 */
[----:B------:R-:W-:Y:S02]  /*1f20*/  @UP0 USHF.L.U32 UR19, UR19, UR40, URZ ;  /* 0x0000002813130299 */ /* 0x000fe400080006ff */
[----:B------:R-:W-:-:S04]  /*1f30*/  USEL UR54, URZ, 0x2, !UP1 ;  /* 0x00000002ff367887 */ /* 0x000fc8000c800000 */
[----:B------:R-:W-:Y:S01]  /*1f40*/  UIADD3 UR54, UPT, UPT, UR56, UR54, URZ ;  /* 0x0000003638367290 */ /* 0x000fe2000fffe0ff */
[----:B------:R-:W-:-:S05]  /*1f50*/  @P0 IMAD.U32 R2, RZ, RZ, UR19 ;  /* 0x00000013ff020e24 */ /* 0x000fca000f8e00ff */
[----:B------:R-:W-:Y:S01]  /*1f60*/  IMAD.U32 R10, RZ, RZ, UR54 ;  /* 0x00000036ff0a7e24 */ /* 0x000fe2000f8e00ff */
[----:B------:R-:W-:-:S07]  /*1f70*/  @P0 PRMT R9, R2, 0x7610, R9 ;  /* 0x0000761002090816 */ /* 0x000fce0000000009 */
.L_x_12:
[----:B------:R-:W-:Y:S01]  /*1f80*/  UMOV UR63, UR57 ;  /* 0x00000039003f7c82 */ /* 0x000fe20008000000 */
[----:B------:R-:W-:Y:S01]  /*1f90*/  UMOV UR61, UR55 ;  /* 0x00000037003d7c82 */ /* 0x000fe20008000000 */
[----:B------:R-:W-:Y:S01]  /*1fa0*/  IMAD.U32 R14, RZ, RZ, UR62 ;  /* 0x0000003eff0e7e24 */ /* 0x000fe2000f8e00ff */
[----:B------:R-:W-:Y:S01]  /*1fb0*/  MOV R12, UR60 ;  /* 0x0000003c000c7c02 */ /* 0x000fe20008000f00 */
[----:B------:R-:W-:Y:S01]  /*1fc0*/  IMAD.U32 R15, RZ, RZ, UR63 ;  /* 0x0000003fff0f7e24 */ /* 0x000fe2000f8e00ff */
[----:B------:R-:W-:Y:S01]  /*1fd0*/  MOV R13, UR61 ;  /* 0x0000003d000d7c02 */ /* 0x000fe20008000f00 */
[----:B------:R-:W-:Y:S01]  /*1fe0*/  UMOV UR40, URZ ;  /* 0x000000ff00287c82 */ /* 0x000fe20008000000 */
[----:B------:R-:W-:Y:S01]  /*1ff0*/  UMOV UR19, 0xffffffff ;  /* 0xffffffff00137882 */ /* 0x000fe20000000000 */
[----:B------:R-:W-:Y:S05]  /*2000*/  @P1 BRA P3, `(.L_x_13) ;  /* 0x0000001400f01947 */ /* 0x000fea0001800000 */
[----:B------:R-:W-:Y:S01]  /*2010*/  IMAD.U32 R3, RZ, RZ, UR17 ;  /* 0x00000011ff037e24 */ /* 0x000fe2000f8e00ff */
[----:B------:R-:W-:Y:S01]  /*2020*/  ISETP.LE.U32.AND P0, PT, R14, UR24, PT ;  /* 0x000000180e007c0c */ /* 0x000fe2000bf03070 */
[----:B------:R-:W-:Y:S01]  /*2030*/  UMOV UR41, URZ ;  /* 0x000000ff00297c82 */ /* 0x000fe20008000000 */
[----:B------:R-:W-:Y:S01]  /*2040*/  UMOV UR40, URZ ;  /* 0x000000ff00287c82 */ /* 0x000fe20008000000 */
[----:B------:R-:W-:Y:S01]  /*2050*/  IMAD.MOV.U32 R21, RZ, RZ, RZ ;  /* 0x000000ffff157224 */ /* 0x000fe200078e00ff */
[----:B------:R-:W-:-:S13]  /*2060*/  ISETP.GE.U32.AND.EX P0, PT, R3, R15, PT, P0 ;  /* 0x0000000f0300720c */ /* 0x000fda0003f06100 */
[----:B------:R-:W-:Y:S05]  /*2070*/  @!P0 BRA `(.L_x_14) ;  /* 0x0000001000b48947 */ /* 0x000fea0003800000 */
[----:B------:R-:W-:Y:S02]  /*2080*/  VIADD R2, R8, 0x20 ;  /* 0x0000002008027836 */ /* 0x000fe40000000000 */
[----:B------:R-:W-:Y:S02]  /*2090*/  IMAD.MOV.U32 R15, RZ, RZ, R8 ;  /* 0x000000ffff0f7224 */ /* 0x000fe400078e0008 */
[----:B-----5:R-:W-:Y:S01]  /*20a0*/  IMAD.MOV.U32 R16, RZ, RZ, R7 ;  /* 0x000000ffff107224 */ /* 0x020fe200078e0007 */
[----:B------:R-:W-:Y:S02]  /*20b0*/  ISETP.GE.AND P0, PT, R2, UR45, PT ;  /* 0x0000002d02007c0c */ /* 0x000fe4000bf06270 */
[----:B------:R-:W-:-:S11]  /*20c0*/  MOV R2, R6 ;  /* 0x0000000600027202 */ /* 0x000fd60000000f00 */
[----:B------:R-:W1:Y:S01]  /*20d0*/  @!P0 LDC.64 R20, c[0x0][0xbf0] ;  /* 0x0002fc00ff148b82 */ /* 0x000e620000000a00 */
[----:B------:R-:W-:Y:S02]  /*20e0*/  UIADD3 UR19, UP1, UPT, UR10, -0x1, URZ ;  /* 0xffffffff0a137890 */ /* 0x000fe4000ff3e0ff */
[----:B------:R-:W-:Y:S01]  /*20f0*/  UIADD3 UR12, UP0, UPT, UR12, -0x1, URZ ;  /* 0xffffffff0c0c7890 */ /* 0x000fe2000ff1e0ff */
[----:B------:R-:W-:Y:S01]  /*2100*/  BSSY.RECONVERGENT B0, `(.L_x_15) ;  /* 0x0000051000007945 */ /* 0x000fe20003800200 */
[----:B------:R-:W-:Y:S01]  /*2110*/  UIADD3.X UR40, UPT, UPT, UR11, -0x1, URZ, UP1, !UPT ;  /* 0xffffffff0b287890 */ /* 0x000fe20008ffe4ff */
[----:B-1----:R-:W-:-:S05]  /*2120*/  @!P0 IMAD.WIDE.U32 R20, R15, 0xc, R20 ;  /* 0x0000000c0f148825 */ /* 0x002fca00078e0014 */
[----:B------:R1:W5:Y:S04]  /*2130*/  @!P0 LDG.E R6, desc[UR50][R20.64+0x180] ;  /* 0x0001803214068981 */ /* 0x000368000c1e1900 */
[----:B------:R1:W5:Y:S01]  /*2140*/  @!P0 LDG.E R7, desc[UR50][R20.64+0x184] ;  /* 0x0001843214078981 */ /* 0x000362000c1e1900 */
[----:B------:R-:W-:Y:S01]  /*2150*/  ISETP.GE.AND P0, PT, R15, UR45, PT ;  /* 0x0000002d0f007c0c */ /* 0x000fe2000bf06270 */
[----:B------:R-:W-:Y:S01]  /*2160*/  UIADD3.X UR13, UPT, UPT, UR13, -0x1, URZ, UP0, !UPT ;  /* 0xffffffff0d0d7890 */ /* 0x000fe200087fe4ff */
[----:B------:R-:W-:Y:S01]  /*2170*/  HFMA2 R17, -RZ, RZ, 0, 0 ;  /* 0x00000000ff117431 */ /* 0x000fe200000001ff */
[----:B------:R-:W-:-:S10]  /*2180*/  MOV R18, 0x7fffffff ;  /* 0x7fffffff00127802 */ /* 0x000fd40000000f00 */
[----:B------:R-:W-:Y:S05]  /*2190*/  @P0 BRA `(.L_x_16) ;  /* 0x00000004001c0947 */ /* 0x000fea0003800000 */
[----:B------:R-:W-:Y:S01]  /*21a0*/  IADD3 R3, P1, PT, R2, UR12, RZ ;  /* 0x0000000c02037c10 */ /* 0x000fe2000ff3e0ff */
[----:B------:R-:W-:Y:S01]  /*21b0*/  UIADD3 UR10, UPT, UPT, URZ, -UR65, URZ ;  /* 0x80000041ff0a7290 */ /* 0x000fe2000fffe0ff */
[----:B------:R-:W-:Y:S01]  /*21c0*/  IADD3 R14, P0, PT, R16, UR19, RZ ;  /* 0x00000013100e7c10 */ /* 0x000fe2000ff1e0ff */
[----:B------:R-:W-:Y:S01]  /*21d0*/  UMOV UR54, URZ ;  /* 0x000000ff00367c82 */ /* 0x000fe20008000000 */
[----:B------:R-:W-:Y:S01]  /*21e0*/  LEA.HI.X.SX32 R2, R2, UR13, 0x1, P1 ;  /* 0x0000000d02027c11 */ /* 0x000fe200088f0eff */
[----:B------:R-:W-:Y:S01]  /*21f0*/  UIMAD UR10, UR10, UR48, URZ ;  /* 0x000000300a0a72a4 */ /* 0x000fe2000f8e02ff */
[----:B------:R-:W-:Y:S01]  /*2200*/  IADD3 R22, P1, PT, R3, UR9, RZ ;  /* 0x0000000903167c10 */ /* 0x000fe2000ff3e0ff */
[----:B------:R-:W-:Y:S01]  /*2210*/  UMOV UR55, UR65 ;  /* 0x0000004100377c82 */ /* 0x000fe20008000000 */
[----:B------:R-:W-:Y:S01]  /*2220*/  LEA.HI.X.SX32 R13, R16, UR40, 0x1, P0 ;  /* 0x00000028100d7c11 */ /* 0x000fe200080f0eff */
[----:B------:R-:W-:Y:S01]  /*2230*/  UIMAD.WIDE.U32 UR10, UR65, UR10, UR54 ;  /* 0x0000000a410a72a5 */ /* 0x000fe2000f8e0036 */
[----:B------:R-:W-:Y:S01]  /*2240*/  IADD3 R17, P0, PT, R14, UR7, RZ ;  /* 0x000000070e117c10 */ /* 0x000fe2000ff1e0ff */
[----:B------:R-:W-:-:S04]  /*2250*/  IMAD.X R12, RZ, RZ, R2, P1 ;  /* 0x000000ffff0c7224 */ /* 0x000fc800008e0602 */
[----:B-1----:R-:W-:-:S04]  /*2260*/  IMAD.WIDE.U32 R20, R12, UR14, RZ ;  /* 0x0000000e0c147c25 */ /* 0x002fc8000f8e00ff */
[----:B------:R-:W-:Y:S02]  /*2270*/  IMAD.X R16, RZ, RZ, R13, P0 ;  /* 0x000000ffff107224 */ /* 0x000fe400000e060d */
[----:B------:R-:W-:-:S04]  /*2280*/  IMAD.WIDE.U32 R20, P1, R22, UR15, R20 ;  /* 0x0000000f16147c25 */ /* 0x000fc8000f820014 */
[----:B------:R-:W-:-:S04]  /*2290*/  IMAD.WIDE.U32 R18, R16, UR4, RZ ;  /* 0x0000000410127c25 */ /* 0x000fc8000f8e00ff */
[----:B------:R-:W-:-:S04]  /*22a0*/  IMAD.WIDE.U32 R22, R22, UR14, RZ ;  /* 0x0000000e16167c25 */ /* 0x000fc8000f8e00ff */
[----:B------:R-:W-:-:S04]  /*22b0*/  IMAD.WIDE.U32 R18, P0, R17, UR5, R18 ;  /* 0x0000000511127c25 */ /* 0x000fc8000f800012 */
[----:B------:R-:W-:-:S04]  /*22c0*/  IMAD.WIDE.U32 R24, R17, UR4, RZ ;  /* 0x0000000411187c25 */ /* 0x000fc8000f8e00ff */
[----:B------:R-:W-:Y:S01]  /*22d0*/  IMAD.X R27, RZ, RZ, RZ, P1 ;  /* 0x000000ffff1b7224 */ /* 0x000fe200008e06ff */
[----:B------:R-:W-:Y:S01]  /*22e0*/  IADD3 RZ, P1, PT, R23, R20, RZ ;  /* 0x0000001417ff7210 */ /* 0x000fe20007f3e0ff */
[----:B------:R-:W-:Y:S02]  /*22f0*/  IMAD.MOV.U32 R26, RZ, RZ, R21 ;  /* 0x000000ffff1a7224 */ /* 0x000fe400078e0015 */
[----:B------:R-:W-:Y:S01]  /*2300*/  IMAD.X R23, RZ, RZ, RZ, P0 ;  /* 0x000000ffff177224 */ /* 0x000fe200000e06ff */
[----:B------:R-:W-:Y:S01]  /*2310*/  IADD3 RZ, P0, PT, R25, R18, RZ ;  /* 0x0000001219ff7210 */ /* 0x000fe20007f1e0ff */
[----:B------:R-:W-:Y:S01]  /*2320*/  IMAD.WIDE.U32.X R26, R12, UR15, R26, P1 ;  /* 0x0000000f0c1a7c25 */ /* 0x000fe200088e041a */
[----:B------:R-:W-:-:S03]  /*2330*/  PLOP3.LUT P1, PT, PT, PT, UP3, 0x80, 0x8 ;  /* 0x000000000008781c */ /* 0x000fc60003f2f038 */
[----:B------:R-:W-:Y:S01]  /*2340*/  IMAD.MOV.U32 R22, RZ, RZ, R19 ;  /* 0x000000ffff167224 */ /* 0x000fe200078e0013 */
[----:B------:R-:W-:Y:S02]  /*2350*/  SEL R3, R3, R26, !P1 ;  /* 0x0000001a03037207 */ /* 0x000fe40004800000 */
[----:B------:R-:W-:Y:S01]  /*2360*/  SEL R2, R2, R27, !P1 ;  /* 0x0000001b02027207 */ /* 0x000fe20004800000 */
[----:B------:R-:W-:Y:S01]  /*2370*/  IMAD.WIDE.U32.X R16, R16, UR5, R22, P0 ;  /* 0x0000000510107c25 */ /* 0x000fe200080e0416 */
[----:B------:R-:W-:Y:S02]  /*2380*/  PLOP3.LUT P0, PT, PT, PT, UP2, 0x80, 0x8 ;  /* 0x000000000008781c */ /* 0x000fe40003f0f028 */
[----:B------:R-:W-:Y:S02]  /*2390*/  SHF.R.U64 R2, R3, UR8, R2 ;  /* 0x0000000803027c19 */ /* 0x000fe40008001202 */
[----:B------:R-:W-:Y:S02]  /*23a0*/  SEL R14, R14, R16, !P0 ;  /* 0x000000100e0e7207 */ /* 0x000fe40004000000 */
[----:B------:R-:W-:-:S02]  /*23b0*/  SEL R13, R13, R17, !P0 ;  /* 0x000000110d0d7207 */ /* 0x000fc40004000000 */
[----:B------:R-:W-:Y:S02]  /*23c0*/  IADD3 R12, PT, PT, R5, -0x1, R2 ;  /* 0xffffffff050c7810 */ /* 0x000fe40007ffe002 */
[----:B------:R-:W-:Y:S02]  /*23d0*/  SHF.R.U64 R3, R14, UR6, R13 ;  /* 0x000000060e037c19 */ /* 0x000fe4000800120d */
[----:B------:R-:W-:Y:S02]  /*23e0*/  IABS R2, R5 ;  /* 0x0000000500027213 */ /* 0x000fe40000000000 */
[----:B------:R-:W-:Y:S02]  /*23f0*/  IADD3 R3, PT, PT, R4, -0x1, R3 ;  /* 0xffffffff04037810 */ /* 0x000fe40007ffe003 */
[----:B------:R-:W-:Y:S01]  /*2400*/  IABS R17, R12 ;  /* 0x0000000c00117213 */ /* 0x000fe20000000000 */
[----:B------:R-:W-:Y:S01]  /*2410*/  IMAD.MOV R2, RZ, RZ, -R2 ;  /* 0x000000ffff027224 */ /* 0x000fe200078e0a02 */
[----:B------:R-:W-:-:S02]  /*2420*/  IABS R13, R3 ;  /* 0x00000003000d7213 */ /* 0x000fc40000000000 */
[----:B------:R-:W-:Y:S01]  /*2430*/  ISETP.GE.AND P4, PT, R12, RZ, PT ;  /* 0x000000ff0c00720c */ /* 0x000fe20003f86270 */
[----:B------:R-:W-:Y:S01]  /*2440*/  IMAD.HI.U32 R16, R17, UR11, RZ ;  /* 0x0000000b11107c27 */ /* 0x000fe2000f8e00ff */
[----:B------:R-:W-:-:S03]  /*2450*/  ISETP.GE.AND P3, PT, R3, RZ, PT ;  /* 0x000000ff0300720c */ /* 0x000fc60003f66270 */
[----:B------:R-:W-:-:S04]  /*2460*/  IMAD.HI.U32 R14, R13, UR53, RZ ;  /* 0x000000350d0e7c27 */ /* 0x000fc8000f8e00ff */
[----:B------:R-:W-:Y:S02]  /*2470*/  IMAD R2, R16, R2, R17 ;  /* 0x0000000210027224 */ /* 0x000fe400078e0211 */
[----:B------:R-:W-:Y:S02]  /*2480*/  IMAD R17, R14, UR46, R13 ;  /* 0x0000002e0e117c24 */ /* 0x000fe4000f8e020d */
[----:B------:R-:W-:Y:S01]  /*2490*/  IMAD.U32 R13, RZ, RZ, UR52 ;  /* 0x00000034ff0d7e24 */ /* 0x000fe2000f8e00ff */
[----:B------:R-:W-:Y:S02]  /*24a0*/  ISETP.LT.U32.AND P1, PT, R2, UR48, PT ;  /* 0x0000003002007c0c */ /* 0x000fe4000bf21070 */
[----:B------:R-:W-:-:S11]  /*24b0*/  ISETP.LT.U32.AND P0, PT, R17, UR47, PT ;  /* 0x0000002f11007c0c */ /* 0x000fd6000bf01070 */
[----:B------:R-:W-:Y:S02]  /*24c0*/  @!P1 VIADD R2, R2, -UR48 ;  /* 0x8000003002029c36 */ /* 0x000fe40008000000 */
[----:B------:R-:W-:-:S03]  /*24d0*/  @!P0 VIADD R17, R17, -UR47 ;  /* 0x8000002f11118c36 */ /* 0x000fc60008000000 */
[----:B------:R-:W-:Y:S02]  /*24e0*/  ISETP.LT.U32.AND P1, PT, R2, UR48, PT ;  /* 0x0000003002007c0c */ /* 0x000fe4000bf21070 */
[----:B------:R-:W-:-:S11]  /*24f0*/  ISETP.LT.U32.AND P0, PT, R17, UR47, PT ;  /* 0x0000002f11007c0c */ /* 0x000fd6000bf01070 */
[----:B------:R-:W-:Y:S01]  /*2500*/  @!P1 VIADD R2, R2, -UR48 ;  /* 0x8000003002029c36 */ /* 0x000fe20008000000 */
[----:B------:R-:W-:Y:S01]  /*2510*/  PLOP3.LUT P1, PT, PT, PT, UP6, 0x80, 0x8 ;  /* 0x000000000008781c */ /* 0x000fe20003f2f068 */
[----:B------:R-:W-:Y:S01]  /*2520*/  @!P0 VIADD R17, R17, -UR47 ;  /* 0x8000002f11118c36 */ /* 0x000fe20008000000 */
[----:B------:R-:W-:Y:S01]  /*2530*/  PLOP3.LUT P0, PT, PT, PT, UP5, 0x80, 0x8 ;  /* 0x000000000008781c */ /* 0x000fe20003f0f058 */
[----:B------:R-:W-:Y:S02]  /*2540*/  IMAD.MOV.U32 R14, RZ, RZ, R2 ;  /* 0x000000ffff0e7224 */ /* 0x000fe400078e0002 */
[----:B------:R-:W-:Y:S02]  /*2550*/  IMAD.U32 R2, RZ, RZ, UR49 ;  /* 0x00000031ff027e24 */ /* 0x000fe4000f8e00ff */
[----:B------:R-:W-:Y:S02]  /*2560*/  @!P4 IMAD.MOV R14, RZ, RZ, -R14 ;  /* 0x000000ffff0ec224 */ /* 0x000fe400078e0a0e */
[----:B------:R-:W-:-:S03]  /*2570*/  @!P3 IMAD.MOV R17, RZ, RZ, -R17 ;  /* 0x000000ffff11b224 */ /* 0x000fc600078e0a11 */
[----:B------:R-:W-:Y:S02]  /*2580*/  SEL R13, R13, R14, !P1 ;  /* 0x0000000e0d0d7207 */ /* 0x000fe40004800000 */
[----:B------:R-:W-:Y:S02]  /*2590*/  SEL R2, R2, R17, !P0 ;  /* 0x0000001102027207 */ /* 0x000fe40004000000 */
[----:B------:R-:W-:Y:S01]  /*25a0*/  PLOP3.LUT P0, PT, PT, PT, UP4, 0x80, 0x8 ;  /* 0x000000000008781c */ /* 0x000fe20003f0f048 */
[----:B------:R-:W-:Y:S02]  /*25b0*/  IMAD.IADD R13, R12, 0x1, -R13 ;  /* 0x000000010c0d7824 */ /* 0x000fe400078e0a0d */
[----:B------:R-:W-:-:S04]  /*25c0*/  IMAD.IADD R2, R3, 0x1, -R2 ;  /* 0x0000000103027824 */ /* 0x000fc800078e0a02 */
[----:B------:R-:W-:Y:S01]  /*25d0*/  IMAD R18, R13, R2, RZ ;  /* 0x000000020d127224 */ /* 0x000fe200078e02ff */
[----:B------:R-:W-:-:S04]  /*25e0*/  SEL R12, R2, R13, !P0 ;  /* 0x0000000d020c7207 */ /* 0x000fc80004000000 */
[----:B------:R-:W-:Y:S02]  /*25f0*/  SHF.R.S32.HI R13, RZ, 0x1f, R12 ;  /* 0x0000001fff0d7819 */ /* 0x000fe4000001140c */
[----:B------:R-:W-:Y:S02]  /*2600*/  SHF.R.S32.HI R17, RZ, 0x1f, R18 ;  /* 0x0000001fff117819 */ /* 0x000fe40000011412 */
.L_x_16:
[----:B------:R-:W-:Y:S05]  /*2610*/  BSYNC.RECONVERGENT B0 ;  /* 0x0000000000007941 */ /* 0x000fea0003800200 */
.L_x_15:
[----:B------:R-:W2:Y:S01]  /*2620*/  SHFL.UP PT, R3, R18, 0x1, RZ ;  /* 0x0420000012037989 */ /* 0x000ea200000e00ff */
[C---:B------:R-:W-:Y:S02]  /*2630*/  ISETP.NE.AND P6, PT, R8.reuse, RZ, PT ;  /* 0x000000ff0800720c */ /* 0x040fe40003fc5270 */
[C---:B------:R-:W-:Y:S01]  /*2640*/  ISETP.GE.U32.AND P1, PT, R8.reuse, 0x2, PT ;  /* 0x000000020800780c */ /* 0x040fe20003f26070 */
[----:B------:R-:W3:Y:S01]  /*2650*/  SHFL.UP PT, R2, R17, 0x1, RZ ;  /* 0x0420000011027989 */ /* 0x000ee200000e00ff */
[C---:B------:R-:W-:Y:S02]  /*2660*/  ISETP.GE.U32.AND P3, PT, R8.reuse, 0x4, PT ;  /* 0x000000040800780c */ /* 0x040fe40003f66070 */
[C---:B------:R-:W-:Y:S02]  /*2670*/  ISETP.GE.U32.AND P4, PT, R8.reuse, 0x8, PT ;  /* 0x000000080800780c */ /* 0x040fe40003f86070 */
[----:B------:R-:W-:Y:S02]  /*2680*/  ISETP.GE.U32.AND P5, PT, R8, 0x10, PT ;  /* 0x000000100800780c */ /* 0x000fe40003fa6070 */
[----:B--2---:R-:W-:-:S02]  /*2690*/  SEL R3, R3, RZ, P6 ;  /* 0x000000ff03037207 */ /* 0x004fc40003000000 */
[----:B---3--:R-:W-:Y:S02]  /*26a0*/  SEL R2, R2, RZ, P6 ;  /* 0x000000ff02027207 */ /* 0x008fe40003000000 */
[----:B------:R-:W-:-:S05]  /*26b0*/  IADD3 R3, P0, PT, R3, R18, RZ ;  /* 0x0000001203037210 */ /* 0x000fca0007f1e0ff */
[----:B------:R-:W-:Y:S01]  /*26c0*/  IMAD.X R2, R2, 0x1, R17, P0 ;  /* 0x0000000102027824 */ /* 0x000fe200000e0611 */
[----:B------:R-:W2:Y:S04]  /*26d0*/  SHFL.UP PT, R14, R3, 0x2, RZ ;  /* 0x04400000030e7989 */ /* 0x000ea800000e00ff */
[----:B------:R-:W3:Y:S01]  /*26e0*/  SHFL.UP PT, R16, R2, 0x2, RZ ;  /* 0x0440000002107989 */ /* 0x000ee200000e00ff */
[----:B--2---:R-:W-:-:S04]  /*26f0*/  SEL R14, R14, RZ, P1 ;  /* 0x000000ff0e0e7207 */ /* 0x004fc80000800000 */
[----:B------:R-:W-:Y:S02]  /*2700*/  IADD3 R14, P0, PT, R14, R3, RZ ;  /* 0x000000030e0e7210 */ /* 0x000fe40007f1e0ff */
[----:B---3--:R-:W-:-:S05]  /*2710*/  SEL R19, R16, RZ, P1 ;  /* 0x000000ff10137207 */ /* 0x008fca0000800000 */
[----:B------:R-:W-:Y:S02]  /*2720*/  IMAD.X R16, R19, 0x1, R2, P0 ;  /* 0x0000000113107824 */ /* 0x000fe400000e0602 */
[----:B------:R-:W2:Y:S04]  /*2730*/  SHFL.UP PT, R19, R14, 0x4, RZ ;  /* 0x048000000e137989 */ /* 0x000ea800000e00ff */
[----:B-1----:R-:W1:Y:S01]  /*2740*/  SHFL.UP PT, R20, R16, 0x4, RZ ;  /* 0x0480000010147989 */ /* 0x002e6200000e00ff */
[----:B--2---:R-:W-:-:S04]  /*2750*/  SEL R19, R19, RZ, P3 ;  /* 0x000000ff13137207 */ /* 0x004fc80001800000 */
[----:B------:R-:W-:Y:S02]  /*2760*/  IADD3 R19, P0, PT, R19, R14, RZ ;  /* 0x0000000e13137210 */ /* 0x000fe40007f1e0ff */
[----:B-1----:R-:W-:-:S03]  /*2770*/  SEL R3, R20, RZ, P3 ;  /* 0x000000ff14037207 */ /* 0x002fc60001800000 */
[----:B------:R-:W1:Y:S02]  /*2780*/  SHFL.UP PT, R20, R19, 0x8, RZ ;  /* 0x0500000013147989 */ /* 0x000e6400000e00ff */
[----:B------:R-:W-:-:S05]  /*2790*/  IMAD.X R2, R3, 0x1, R16, P0 ;  /* 0x0000000103027824 */ /* 0x000fca00000e0610 */
[----:B------:R-:W2:Y:S01]  /*27a0*/  SHFL.UP PT, R3, R2, 0x8, RZ ;  /* 0x0500000002037989 */ /* 0x000ea200000e00ff */
[----:B-1----:R-:W-:-:S04]  /*27b0*/  SEL R20, R20, RZ, P4 ;  /* 0x000000ff14147207 */ /* 0x002fc80002000000 */
[----:B------:R-:W-:Y:S02]  /*27c0*/  IADD3 R14, P0, PT, R20, R19, RZ ;  /* 0x00000013140e7210 */ /* 0x000fe40007f1e0ff */
[----:B--2---:R-:W-:-:S03]  /*27d0*/  SEL R3, R3, RZ, P4 ;  /* 0x000000ff03037207 */ /* 0x004fc60002000000 */
[----:B------:R-:W1:Y:S02]  /*27e0*/  SHFL.UP PT, R21, R14, 0x10, RZ ;  /* 0x060000000e157989 */ /* 0x000e6400000e00ff */
[----:B------:R-:W-:-:S05]  /*27f0*/  IMAD.X R16, R3, 0x1, R2, P0 ;  /* 0x0000000103107824 */ /* 0x000fca00000e0602 */
[----:B------:R-:W2:Y:S01]  /*2800*/  SHFL.UP PT, R3, R16, 0x10, RZ ;  /* 0x0600000010037989 */ /* 0x000ea200000e00ff */
[----:B-1----:R-:W-:-:S04]  /*2810*/  SEL R21, R21, RZ, P5 ;  /* 0x000000ff15157207 */ /* 0x002fc80002800000 */
[----:B------:R-:W-:Y:S02]  /*2820*/  IADD3 R21, P0, PT, R21, R14, RZ ;  /* 0x0000000e15157210 */ /* 0x000fe40007f1e0ff */
[----:B--2---:R-:W-:-:S05]  /*2830*/  SEL R3, R3, RZ, P5 ;  /* 0x000000ff03037207 */ /* 0x004fca0002800000 */
[----:B------:R-:W-:Y:S01]  /*2840*/  IMAD.X R20, R3, 0x1, R16, P0 ;  /* 0x0000000103147824 */ /* 0x000fe200000e0610 */
[----:B------:R-:W-:Y:S01]  /*2850*/  ISETP.LE.U32.AND P0, PT, R21, UR24, PT ;  /* 0x0000001815007c0c */ /* 0x000fe2000bf03070 */
[----:B------:R-:W-:Y:S02]  /*2860*/  IMAD.U32 R3, RZ, RZ, UR17 ;  /* 0x00000011ff037e24 */ /* 0x000fe4000f8e00ff */
[----:B------:R-:W-:Y:S02]  /*2870*/  IMAD.MOV.U32 R16, RZ, RZ, R21 ;  /* 0x000000ffff107224 */ /* 0x000fe400078e0015 */
[----:B------:R-:W-:Y:S01]  /*2880*/  IMAD.MOV.U32 R19, RZ, RZ, R20 ;  /* 0x000000ffff137224 */ /* 0x000fe200078e0014 */
[----:B------:R-:W-:Y:S02]  /*2890*/  ISETP.GE.U32.AND.EX P0, PT, R3, R20, PT, P0 ;  /* 0x000000140300720c */ /* 0x000fe40003f06100 */
[----:B------:R-:W-:-:S11]  /*28a0*/  CS2R R2, SRZ ;  /* 0x0000000000027805 */ /* 0x000fd6000001ff00 */
[----:B------:R-:W-:-:S04]  /*28b0*/  VOTE.ANY R22, PT, !P0 ;  /* 0x0000000000167806 */ /* 0x000fc800040e0100 */
[----:B------:R-:W-:-:S13]  /*28c0*/  ISETP.NE.AND P0, PT, R22, RZ, PT ;  /* 0x000000ff1600720c */ /* 0x000fda0003f05270 */
[----:B------:R-:W-:Y:S05]  /*28d0*/  @P0 BRA `(.L_x_17) ;  /* 0x0000000800500947 */ /* 0x000fea0003800000 */
[----:B------:R-:W1:Y:S01]  /*28e0*/  LDC R14, c[0x0][0xbe0] ;  /* 0x0002f800ff0e7b82 */ /* 0x000e620000000800 */
[----:B------:R-:W-:Y:S01]  /*28f0*/  LOP3.LUT R11, R11, 0xfffffffe, RZ, 0xc0, !PT ;  /* 0xfffffffe0b0b7812 */ /* 0x000fe200078ec0ff */
[----:B------:R-:W2:Y:S01]  /*2900*/  LDCU UR45, c[0x0][0xbe8] ;  /* 0x00017d00ff2d77ac */ /* 0x000ea20008000800 */
[----:B------:R-:W3:Y:S01]  /*2910*/  LDCU.64 UR10, c[0x0][0xba8] ;  /* 0x00017500ff0a77ac */ /* 0x000ee20008000a00 */
[----:B------:R-:W4:Y:S01]  /*2920*/  LDCU.64 UR8, c[0x0][0xbb0] ;  /* 0x00017600ff0877ac */ /* 0x000f220008000a00 */
[----:B------:R-:W1:Y:S02]  /*2930*/  LDCU.128 UR4, c[0x0][0xbc0] ;  /* 0x00017800ff0477ac */ /* 0x000e640008000c00 */
[----:B-1----:R-:W-:-:S13]  /*2940*/  ISETP.NE.AND P0, PT, R14, 0x1, PT ;  /* 0x000000010e00780c */ /* 0x002fda0003f05270 */
[----:B--234-:R-:W-:-:S07]  /*2950*/  @P0 LOP3.LUT R11, R11, 0x1, RZ, 0xfc, !PT ;  /* 0x000000010b0b0812 */ /* 0x01cfce00078efcff */
.L_x_20:
[C---:B------:R-:W-:Y:S01]  /*2960*/  VIADD R2, R15.reuse, 0x40 ;  /* 0x000000400f027836 */ /* 0x040fe20000000000 */
[----:B-----5:R-:W-:Y:S01]  /*2970*/  MOV R19, R6 ;  /* 0x0000000600137202 */ /* 0x020fe20000000f00 */
[----:B------:R-:W-:Y:S02]  /*2980*/  VIADD R15, R15, 0x20 ;  /* 0x000000200f0f7836 */ /* 0x000fe40000000000 */
[----:B------:R-:W-:Y:S01]  /*2990*/  IMAD.MOV.U32 R16, RZ, RZ, R7 ;  /* 0x000000ffff107224 */ /* 0x000fe200078e0007 */
[----:B------:R-:W-:-:S13]  /*29a0*/  ISETP.GE.AND P0, PT, R2, UR45, PT ;  /* 0x0000002d02007c0c */ /* 0x000fda000bf06270 */
[----:B------:R-:W1:Y:S01]  /*29b0*/  @!P0 LDC.64 R22, c[0x0][0xbf0] ;  /* 0x0002fc00ff168b82 */ /* 0x000e620000000a00 */
[----:B------:R2:W3:Y:S01]  /*29c0*/  SHFL.IDX PT, R2, R20, 0x1f, 0x1f ;  /* 0x03e01f0014027f89 */ /* 0x0004e200000e0000 */
[----:B------:R-:W-:Y:S01]  /*29d0*/  BSSY.RECONVERGENT B0, `(.L_x_18) ;  /* 0x000005e000007945 */ /* 0x000fe20003800200 */
[----:B------:R-:W-:Y:S02]  /*29e0*/  HFMA2 R17, -RZ, RZ, 0, 0 ;  /* 0x00000000ff117431 */ /* 0x000fe400000001ff */
[----:B------:R2:W4:Y:S01]  /*29f0*/  SHFL.IDX PT, R3, R21, 0x1f, 0x1f ;  /* 0x03e01f0015037f89 */ /* 0x00052200000e0000 */
[----:B-1----:R-:W-:-:S05]  /*2a00*/  @!P0 IMAD.WIDE.U32 R22, R15, 0xc, R22 ;  /* 0x0000000c0f168825 */ /* 0x002fca00078e0016 */
[----:B------:R2:W5:Y:S04]  /*2a10*/  @!P0 LDG.E R6, desc[UR50][R22.64+0x180] ;  /* 0x0001803216068981 */ /* 0x000568000c1e1900 */
[----:B------:R2:W5:Y:S01]  /*2a20*/  @!P0 LDG.E R7, desc[UR50][R22.64+0x184] ;  /* 0x0001843216078981 */ /* 0x000562000c1e1900 */
[----:B------:R-:W-:Y:S02]  /*2a30*/  ISETP.GE.AND P0, PT, R15, UR45, PT ;  /* 0x0000002d0f007c0c */ /* 0x000fe4000bf06270 */
[----:B------:R-:W-:-:S11]  /*2a40*/  MOV R18, 0x7fffffff ;  /* 0x7fffffff00127802 */ /* 0x000fd60000000f00 */
[----:B---34-:R-:W-:Y:S05]  /*2a50*/  @P0 BRA `(.L_x_19) ;  /* 0x0000000400540947 */ /* 0x018fea0003800000 */
[----:B------:R-:W-:-:S04]  /*2a60*/  IADD3 R13, P0, PT, R19, UR12, RZ ;  /* 0x0000000c130d7c10 */ /* 0x000fc8000ff1e0ff */
[----:B------:R-:W-:Y:S02]  /*2a70*/  LEA.HI.X.SX32 R12, R19, UR13, 0x1, P0 ;  /* 0x0000000d130c7c11 */ /* 0x000fe400080f0eff */
[----:B------:R-:W-:-:S04]  /*2a80*/  IADD3 R19, P0, PT, R16, UR19, RZ ;  /* 0x0000001310137c10 */ /* 0x000fc8000ff1e0ff */
[----:B------:R-:W-:Y:S02]  /*2a90*/  LEA.HI.X.SX32 R18, R16, UR40, 0x1, P0 ;  /* 0x0000002810127c11 */ /* 0x000fe400080f0eff */
[----:B------:R-:W-:-:S05]  /*2aa0*/  IADD3 R17, P0, PT, R13, UR9, RZ ;  /* 0x000000090d117c10 */ /* 0x000fca000ff1e0ff */
[----:B------:R-:W-:Y:S01]  /*2ab0*/  IMAD.X R16, RZ, RZ, R12, P0 ;  /* 0x000000ffff107224 */ /* 0x000fe200000e060c */
[----:B--2---:R-:W-:Y:S01]  /*2ac0*/  IADD3 R21, P0, PT, R19, UR7, RZ ;  /* 0x0000000713157c10 */ /* 0x004fe2000ff1e0ff */
[----:B------:R-:W-:-:S04]  /*2ad0*/  IMAD.WIDE.U32 R30, R17, UR10, RZ ;  /* 0x0000000a111e7c25 */ /* 0x000fc8000f8e00ff */
[----:B------:R-:W-:-:S04]  /*2ae0*/  IMAD.WIDE.U32 R28, R16, UR10, RZ ;  /* 0x0000000a101c7c25 */ /* 0x000fc8000f8e00ff */
[----:B------:R-:W-:Y:S02]  /*2af0*/  IMAD.X R20, RZ, RZ, R18, P0 ;  /* 0x000000ffff147224 */ /* 0x000fe400000e0612 */
[----:B------:R-:W-:-:S04]  /*2b00*/  IMAD.WIDE.U32 R28, P0, R17, UR11, R28 ;  /* 0x0000000b111c7c25 */ /* 0x000fc8000f80001c */
[----:B------:R-:W-:-:S04]  /*2b10*/  IMAD.WIDE.U32 R24, R20, UR4, RZ ;  /* 0x0000000414187c25 */ /* 0x000fc8000f8e00ff */
[----:B------:R-:W-:Y:S02]  /*2b20*/  IMAD.X R27, RZ, RZ, RZ, P0 ;  /* 0x000000ffff1b7224 */ /* 0x000fe400000e06ff */
[----:B------:R-:W-:-:S04]  /*2b30*/  IMAD.WIDE.U32 R24, P0, R21, UR5, R24 ;  /* 0x0000000515187c25 */ /* 0x000fc8000f800018 */
[----:B------:R-:W-:Y:S01]  /*2b40*/  IMAD.X R23, RZ, RZ, RZ, P0 ;  /* 0x000000ffff177224 */ /* 0x000fe200000e06ff */
[----:B------:R-:W-:Y:S01]  /*2b50*/  IADD3 RZ, P0, PT, R31, R28, RZ ;  /* 0x0000001c1fff7210 */ /* 0x000fe20007f1e0ff */
[----:B------:R-:W-:Y:S02]  /*2b60*/  IMAD.MOV.U32 R26, RZ, RZ, R29 ;  /* 0x000000ffff1a7224 */ /* 0x000fe400078e001d */
[----:B------:R-:W-:Y:S02]  /*2b70*/  IMAD.MOV.U32 R22, RZ, RZ, R25 ;  /* 0x000000ffff167224 */ /* 0x000fe400078e0019 */
[----:B------:R-:W-:-:S04]  /*2b80*/  IMAD.WIDE.U32.X R16, R16, UR11, R26, P0 ;  /* 0x0000000b10107c25 */ /* 0x000fc800080e041a */
[----:B------:R-:W-:-:S05]  /*2b90*/  IMAD.WIDE.U32 R26, R21, UR4, RZ ;  /* 0x00000004151a7c25 */ /* 0x000fca000f8e00ff */
[----:B------:R-:W-:-:S05]  /*2ba0*/  IADD3 RZ, P0, PT, R27, R24, RZ ;  /* 0x000000181bff7210 */ /* 0x000fca0007f1e0ff */
[----:B------:R-:W-:Y:S01]  /*2bb0*/  IMAD.WIDE.U32.X R20, R20, UR5, R22, P0 ;  /* 0x0000000514147c25 */ /* 0x000fe200080e0416 */
[----:B------:R-:W-:-:S04]  /*2bc0*/  ISETP.NE.U32.AND P0, PT, RZ, UR10, PT ;  /* 0x0000000aff007c0c */ /* 0x000fc8000bf05070 */
[----:B------:R-:W-:-:S04]  /*2bd0*/  ISETP.NE.AND.EX P0, PT, RZ, UR11, PT, P0 ;  /* 0x0000000bff007c0c */ /* 0x000fc8000bf05300 */
[----:B------:R-:W-:Y:S02]  /*2be0*/  SEL R13, R13, R16, !P0 ;  /* 0x000000100d0d7207 */ /* 0x000fe40004000000 */
[----:B------:R-:W-:Y:S02]  /*2bf0*/  SEL R12, R12, R17, !P0 ;  /* 0x000000110c0c7207 */ /* 0x000fe40004000000 */
[----:B------:R-:W-:Y:S02]  /*2c00*/  ISETP.NE.U32.AND P0, PT, RZ, UR4, PT ;  /* 0x00000004ff007c0c */ /* 0x000fe4000bf05070 */
[----:B------:R-:W-:Y:S02]  /*2c10*/  SHF.R.U64 R12, R13, UR8, R12 ;  /* 0x000000080d0c7c19 */ /* 0x000fe4000800120c */
[----:B------:R-:W-:-:S04]  /*2c20*/  ISETP.NE.AND.EX P0, PT, RZ, UR5, PT, P0 ;  /* 0x00000005ff007c0c */ /* 0x000fc8000bf05300 */
[----:B------:R-:W-:Y:S02]  /*2c30*/  SEL R16, R18, R21, !P0 ;  /* 0x0000001512107207 */ /* 0x000fe40004000000 */
[-C--:B------:R-:W-:Y:S02]  /*2c40*/  IABS R18, R5.reuse ;  /* 0x0000000500127213 */ /* 0x080fe40000000000 */
[----:B------:R-:W-:Y:S02]  /*2c50*/  SEL R19, R19, R20, !P0 ;  /* 0x0000001413137207 */ /* 0x000fe40004000000 */
[----:B------:R-:W1:Y:S01]  /*2c60*/  I2F.RP R21, R18 ;  /* 0x0000001200157306 */ /* 0x000e620000209400 */
[----:B------:R-:W-:Y:S02]  /*2c70*/  IADD3 R20, PT, PT, R5, -0x1, R12 ;  /* 0xffffffff05147810 */ /* 0x000fe40007ffe00c */
[----:B------:R-:W-:Y:S02]  /*2c80*/  IABS R12, R5 ;  /* 0x00000005000c7213 */ /* 0x000fe40000000000 */
[----:B------:R-:W-:-:S02]  /*2c90*/  IABS R13, R20 ;  /* 0x00000014000d7213 */ /* 0x000fc40000000000 */
[----:B------:R-:W-:Y:S01]  /*2ca0*/  SHF.R.U64 R19, R19, UR6, R16 ;  /* 0x0000000613137c19 */ /* 0x000fe20008001210 */
[----:B------:R-:W-:-:S03]  /*2cb0*/  IMAD.MOV R12, RZ, RZ, -R12 ;  /* 0x000000ffff0c7224 */ /* 0x000fc600078e0a0c */
[----:B------:R-:W-:Y:S01]  /*2cc0*/  IADD3 R19, PT, PT, R4, -0x1, R19 ;  /* 0xffffffff04137810 */ /* 0x000fe20007ffe013 */
[----:B-1----:R-:W1:Y:S02]  /*2cd0*/  MUFU.RCP R22, R21 ;  /* 0x0000001500167308 */ /* 0x002e640000001000 */
[----:B-1----:R-:W-:-:S06]  /*2ce0*/  VIADD R22, R22, 0xffffffe ;  /* 0x0ffffffe16167836 */ /* 0x002fcc0000000000 */
[----:B------:R-:W1:Y:S02]  /*2cf0*/  F2I.FTZ.U32.TRUNC.NTZ R23, R22 ;  /* 0x0000001600177305 */ /* 0x000e64000021f000 */
[----:B-1----:R-:W-:Y:S02]  /*2d00*/  IMAD.MOV R17, RZ, RZ, -R23 ;  /* 0x000000ffff117224 */ /* 0x002fe400078e0a17 */
[----:B------:R-:W-:Y:S02]  /*2d10*/  IMAD.MOV.U32 R22, RZ, RZ, RZ ;  /* 0x000000ffff167224 */ /* 0x000fe400078e00ff */
[----:B------:R-:W-:-:S04]  /*2d20*/  IMAD R17, R17, R18, RZ ;  /* 0x0000001211117224 */ /* 0x000fc800078e02ff */
[----:B------:R-:W-:-:S06]  /*2d30*/  IMAD.HI.U32 R17, R23, R17, R22 ;  /* 0x0000001117117227 */ /* 0x000fcc00078e0016 */
[----:B------:R-:W-:-:S04]  /*2d40*/  IMAD.HI.U32 R17, R17, R13, RZ ;  /* 0x0000000d11117227 */ /* 0x000fc800078e00ff */
[----:B------:R-:W-:Y:S01]  /*2d50*/  IMAD R21, R17, R12, R13 ;  /* 0x0000000c11157224 */ /* 0x000fe200078e020d */
[----:B------:R-:W-:Y:S02]  /*2d60*/  IABS R17, R4 ;  /* 0x0000000400117213 */ /* 0x000fe40000000000 */
[----:B------:R-:W-:Y:S02]  /*2d70*/  IABS R13, R19 ;  /* 0x00000013000d7213 */ /* 0x000fe40000000000 */
[----:B------:R-:W1:Y:S01]  /*2d80*/  I2F.RP R24, R17 ;  /* 0x0000001100187306 */ /* 0x000e620000209400 */
[----:B------:R-:W-:-:S13]  /*2d90*/  ISETP.GT.U32.AND P0, PT, R18, R21, PT ;  /* 0x000000151200720c */ /* 0x000fda0003f04070 */
[----:B------:R-:W-:Y:S01]  /*2da0*/  @!P0 IMAD.IADD R21, R21, 0x1, -R18 ;  /* 0x0000000115158824 */ /* 0x000fe200078e0a12 */
[----:B-1----:R-:W1:Y:S02]  /*2db0*/  MUFU.RCP R22, R24 ;  /* 0x0000001800167308 */ /* 0x002e640000001000 */
[----:B-1----:R-:W-:-:S06]  /*2dc0*/  VIADD R22, R22, 0xffffffe ;  /* 0x0ffffffe16167836 */ /* 0x002fcc0000000000 */
[----:B------:R-:W1:Y:S02]  /*2dd0*/  F2I.FTZ.U32.TRUNC.NTZ R23, R22 ;  /* 0x0000001600177305 */ /* 0x000e64000021f000 */
[----:B-1----:R-:W-:Y:S02]  /*2de0*/  IMAD.MOV R12, RZ, RZ, -R23 ;  /* 0x000000ffff0c7224 */ /* 0x002fe400078e0a17 */
[----:B------:R-:W-:Y:S02]  /*2df0*/  IMAD.MOV.U32 R22, RZ, RZ, RZ ;  /* 0x000000ffff167224 */ /* 0x000fe400078e00ff */
[----:B------:R-:W-:Y:S01]  /*2e00*/  IMAD R16, R12, R17, RZ ;  /* 0x000000110c107224 */ /* 0x000fe200078e02ff */
[----:B------:R-:W-:-:S03]  /*2e10*/  IABS R12, R4 ;  /* 0x00000004000c7213 */ /* 0x000fc60000000000 */
[----:B------:R-:W-:-:S04]  /*2e20*/  IMAD.HI.U32 R16, R23, R16, R22 ;  /* 0x0000001017107227 */ /* 0x000fc800078e0016 */
[----:B------:R-:W-:Y:S02]  /*2e30*/  IMAD.MOV R12, RZ, RZ, -R12 ;  /* 0x000000ffff0c7224 */ /* 0x000fe400078e0a0c */
[----:B------:R-:W-:-:S04]  /*2e40*/  IMAD.HI.U32 R16, R16, R13, RZ ;  /* 0x0000000d10107227 */ /* 0x000fc800078e00ff */
[----:B------:R-:W-:-:S05]  /*2e50*/  IMAD R12, R16, R12, R13 ;  /* 0x0000000c100c7224 */ /* 0x000fca00078e020d */
[----:B------:R-:W-:-:S13]  /*2e60*/  ISETP.GT.U32.AND P0, PT, R17, R12, PT ;  /* 0x0000000c1100720c */ /* 0x000fda0003f04070 */
[----:B------:R-:W-:Y:S01]  /*2e70*/  @!P0 IMAD.IADD R12, R12, 0x1, -R17 ;  /* 0x000000010c0c8824 */ /* 0x000fe200078e0a11 */
[----:B------:R-:W-:-:S13]  /*2e80*/  ISETP.GT.U32.AND P0, PT, R18, R21, PT ;  /* 0x000000151200720c */ /* 0x000fda0003f04070 */
[----:B------:R-:W-:Y:S01]  /*2e90*/  @!P0 IMAD.IADD R21, R21, 0x1, -R18 ;  /* 0x0000000115158824 */ /* 0x000fe200078e0a12 */
[----:B------:R-:W-:-:S13]  /*2ea0*/  ISETP.GT.U32.AND P0, PT, R17, R12, PT ;  /* 0x0000000c1100720c */ /* 0x000fda0003f04070 */
[----:B------:R-:W-:Y:S01]  /*2eb0*/  @!P0 IMAD.IADD R12, R12, 0x1, -R17 ;  /* 0x000000010c0c8824 */ /* 0x000fe200078e0a11 */
[----:B------:R-:W-:-:S13]  /*2ec0*/  ISETP.GE.AND P0, PT, R20, RZ, PT ;  /* 0x000000ff1400720c */ /* 0x000fda0003f06270 */
[----:B------:R-:W-:Y:S01]  /*2ed0*/  @!P0 IMAD.MOV R21, RZ, RZ, -R21 ;  /* 0x000000ffff158224 */ /* 0x000fe200078e0a15 */
[----:B------:R-:W-:-:S13]  /*2ee0*/  ISETP.GE.AND P0, PT, R19, RZ, PT ;  /* 0x000000ff1300720c */ /* 0x000fda0003f06270 */
[----:B------:R-:W-:Y:S01]  /*2ef0*/  @!P0 IMAD.MOV R12, RZ, RZ, -R12 ;  /* 0x000000ffff0c8224 */ /* 0x000fe200078e0a0c */
[----:B------:R-:W-:-:S13]  /*2f00*/  ISETP.NE.AND P0, PT, RZ, UR27, PT ;  /* 0x0000001bff007c0c */ /* 0x000fda000bf05270 */
[----:B------:R-:W-:Y:S02]  /*2f10*/  @!P0 LOP3.LUT R21, RZ, UR27, RZ, 0x33, !PT ;  /* 0x0000001bff158c12 */ /* 0x000fe4000f8e33ff */
[----:B------:R-:W-:-:S03]  /*2f20*/  ISETP.NE.AND P0, PT, RZ, UR26, PT ;  /* 0x0000001aff007c0c */ /* 0x000fc6000bf05270 */
[----:B------:R-:W-:-:S10]  /*2f30*/  IMAD.IADD R18, R20, 0x1, -R21 ;  /* 0x0000000114127824 */ /* 0x000fd400078e0a15 */
[----:B------:R-:W-:Y:S02]  /*2f40*/  @!P0 LOP3.LUT R12, RZ, UR26, RZ, 0x33, !PT ;  /* 0x0000001aff0c8c12 */ /* 0x000fe4000f8e33ff */
[----:B------:R-:W-:-:S03]  /*2f50*/  ISETP.NE.AND P0, PT, R14, 0x1, PT ;  /* 0x000000010e00780c */ /* 0x000fc60003f05270 */
[----:B------:R-:W-:-:S05]  /*2f60*/  IMAD.IADD R19, R19, 0x1, -R12 ;  /* 0x0000000113137824 */ /* 0x000fca00078e0a0c */
[CC--:B------:R-:W-:Y:S01]  /*2f70*/  SEL R12, R19.reuse, R18.reuse, !P0 ;  /* 0x00000012130c7207 */ /* 0x0c0fe20004000000 */
[----:B------:R-:W-:-:S03]  /*2f80*/  IMAD R18, R19, R18, RZ ;  /* 0x0000001213127224 */ /* 0x000fc600078e02ff */
[----:B------:R-:W-:Y:S02]  /*2f90*/  SHF.R.S32.HI R13, RZ, 0x1f, R12 ;  /* 0x0000001fff0d7819 */ /* 0x000fe4000001140c */
[----:B------:R-:W-:Y:S02]  /*2fa0*/  SHF.R.S32.HI R17, RZ, 0x1f, R18 ;  /* 0x0000001fff117819 */ /* 0x000fe40000011412 */
.L_x_19:
[----:B------:R-:W-:Y:S05]  /*2fb0*/  BSYNC.RECONVERGENT B0 ;  /* 0x0000000000007941 */ /* 0x000fea0003800200 */
.L_x_18:
[----:B------:R-:W1:Y:S04]  /*2fc0*/  SHFL.UP PT, R19, R18, 0x1, RZ ;  /* 0x0420000012137989 */ /* 0x000e6800000e00ff */
[----:B------:R-:W3:Y:S01]  /*2fd0*/  SHFL.UP PT, R16, R17, 0x1, RZ ;  /* 0x0420000011107989 */ /* 0x000ee200000e00ff */
[----:B-1----:R-:W-:Y:S02]  /*2fe0*/  SEL R19, R19, RZ, P6 ;  /* 0x000000ff13137207 */ /* 0x002fe40003000000 */
[----:B---3--:R-:W-:Y:S02]  /*2ff0*/  SEL R16, R16, RZ, P6 ;  /* 0x000000ff10107207 */ /* 0x008fe40003000000 */
[----:B------:R-:W-:-:S05]  /*3000*/  IADD3 R19, P0, PT, R19, R18, RZ ;  /* 0x0000001213137210 */ /* 0x000fca0007f1e0ff */
[----:B------:R-:W-:Y:S01]  /*3010*/  IMAD.X R16, R16, 0x1, R17, P0 ;  /* 0x0000000110107824 */ /* 0x000fe200000e0611 */
[----:B--2---:R-:W1:Y:S04]  /*3020*/  SHFL.UP PT, R20, R19, 0x2, RZ ;  /* 0x0440000013147989 */ /* 0x004e6800000e00ff */
[----:B------:R-:W2:Y:S01]  /*3030*/  SHFL.UP PT, R21, R16, 0x2, RZ ;  /* 0x0440000010157989 */ /* 0x000ea200000e00ff */
[----:B-1----:R-:W-:Y:S02]  /*3040*/  SEL R20, R20, RZ, P1 ;  /* 0x000000ff14147207 */ /* 0x002fe40000800000 */
[----:B--2---:R-:W-:Y:S02]  /*3050*/  SEL R21, R21, RZ, P1 ;  /* 0x000000ff15157207 */ /* 0x004fe40000800000 */
[----:B------:R-:W-:-:S05]  /*3060*/  IADD3 R20, P0, PT, R20, R19, RZ ;  /* 0x0000001314147210 */ /* 0x000fca0007f1e0ff */
[----:B------:R-:W-:Y:S01]  /*3070*/  IMAD.X R21, R21, 0x1, R16, P0 ;  /* 0x0000000115157824 */ /* 0x000fe200000e0610 */
[----:B------:R-:W1:Y:S04]  /*3080*/  SHFL.UP PT, R23, R20, 0x4, RZ ;  /* 0x0480000014177989 */ /* 0x000e6800000e00ff */
        /* <DEDUP_REMOVED lines=9> */
[----:B------:R-:W-:Y:S01]  /*3120*/  IADD3 R24, P0, PT, R16, R23, RZ ;  /* 0x0000001710187210 */ /* 0x000fe20007f1e0ff */
[----:B------:R-:W-:-:S04]  /*3130*/  IMAD.U32 R23, RZ, RZ, UR17 ;  /* 0x00000011ff177e24 */ /* 0x000fc8000f8e00ff */
[----:B------:R-:W-:Y:S02]  /*3140*/  IMAD.X R25, R19, 0x1, R22, P0 ;  /* 0x0000000113197824 */ /* 0x000fe400000e0616 */
[----:B------:R-:W1:Y:S04]  /*3150*/  SHFL.UP PT, R19, R24, 0x10, RZ ;  /* 0x0600000018137989 */ /* 0x000e6800000e00ff */
[----:B------:R-:W2:Y:S01]  /*3160*/  SHFL.UP PT, R20, R25, 0x10, RZ ;  /* 0x0600000019147989 */ /* 0x000ea200000e00ff */
[----:B-1----:R-:W-:Y:S02]  /*3170*/  SEL R19, R19, RZ, P5 ;  /* 0x000000ff13137207 */ /* 0x002fe40002800000 */
[----:B--2---:R-:W-:Y:S02]  /*3180*/  SEL R20, R20, RZ, P5 ;  /* 0x000000ff14147207 */ /* 0x004fe40002800000 */
[----:B------:R-:W-:-:S05]  /*3190*/  IADD3 R16, P0, PT, R19, R24, RZ ;  /* 0x0000001813107210 */ /* 0x000fca0007f1e0ff */
[----:B------:R-:W-:Y:S01]  /*31a0*/  IMAD.X R19, R20, 0x1, R25, P0 ;  /* 0x0000000114137824 */ /* 0x000fe200000e0619 */
[----:B------:R-:W-:-:S05]  /*31b0*/  IADD3 R21, P0, PT, R16, R3, RZ ;  /* 0x0000000310157210 */ /* 0x000fca0007f1e0ff */
[----:B------:R-:W-:Y:S01]  /*31c0*/  IMAD.X R20, R19, 0x1, R2, P0 ;  /* 0x0000000113147824 */ /* 0x000fe200000e0602 */
[----:B------:R-:W-:-:S04]  /*31d0*/  ISETP.LE.U32.AND P0, PT, R21, UR24, PT ;  /* 0x0000001815007c0c */ /* 0x000fc8000bf03070 */
[----:B------:R-:W-:-:S13]  /*31e0*/  ISETP.GE.U32.AND.EX P0, PT, R23, R20, PT, P0 ;  /* 0x000000141700720c */ /* 0x000fda0003f06100 */
[----:B------:R-:W-:-:S04]  /*31f0*/  VOTE.ANY R22, PT, !P0 ;  /* 0x0000000000167806 */ /* 0x000fc800040e0100 */
[----:B------:R-:W-:-:S13]  /*3200*/  ISETP.NE.AND P0, PT, R22, RZ, PT ;  /* 0x000000ff1600720c */ /* 0x000fda0003f05270 */
[----:B------:R-:W-:Y:S05]  /*3210*/  @!P0 BRA `(.L_x_20) ;  /* 0xfffffff400d08947 */ /* 0x000fea000383ffff */
.L_x_17:
[----:B------:R-:W1:Y:S08]  /*3220*/  BREV R23, R22 ;  /* 0x0000001600177301 */ /* 0x000e700000000000 */
[----:B-1----:R-:W1:Y:S02]  /*3230*/  FLO.U32.SH R23, R23 ;  /* 0x0000001700177300 */ /* 0x002e6400000e0400 */
[----:B-1----:R-:W1:Y:S02]  /*3240*/  SHFL.IDX PT, R21, R15, R23, 0x1f ;  /* 0x00001f170f157589 */ /* 0x002e6400000e0000 */
[----:B-1----:R-:W-:-:S05]  /*3250*/  IMAD.IADD R14, R8, 0x1, R21 ;  /* 0x00000001080e7824 */ /* 0x002fca00078e0215 */
[----:B------:R-:W-:-:S13]  /*3260*/  ISETP.GE.AND P0, PT, R14, UR45, PT ;  /* 0x0000002d0e007c0c */ /* 0x000fda000bf06270 */
[----:B------:R-:W1:Y:S02]  /*3270*/  @!P0 LDC.64 R24, c[0x0][0xbf0] ;  /* 0x0002fc00ff188b82 */ /* 0x000e640000000a00 */
[----:B-1----:R-:W-:-:S05]  /*3280*/  @!P0 IMAD.WIDE R24, R14, 0xc, R24 ;  /* 0x0000000c0e188825 */ /* 0x002fca00078e0218 */
[----:B-----5:R1:W5:Y:S04]  /*3290*/  @!P0 LDG.E R6, desc[UR50][R24.64] ;  /* 0x0000003218068981 */ /* 0x020368000c1e1900 */
[----:B------:R1:W5:Y:S01]  /*32a0*/  @!P0 LDG.E R7, desc[UR50][R24.64+0x4] ;  /* 0x0000043218078981 */ /* 0x000362000c1e1900 */
[----:B------:R-:W-:-:S03]  /*32b0*/  IADD3 R16, P1, P0, R3, R16, -R18 ;  /* 0x0000001003107210 */ /* 0x000fc6000783e812 */
[----:B------:R-:W-:Y:S01]  /*32c0*/  SHFL.IDX PT, R15, R17, R23, 0x1f ;  /* 0x00001f17110f7589 */ /* 0x000fe200000e0000 */
[----:B------:R-:W-:-:S03]  /*32d0*/  IADD3.X R2, PT, PT, R2, R19, ~R17, P1, P0 ;  /* 0x0000001302027210 */ /* 0x000fc60000fe0c11 */
[----:B------:R-:W2:Y:S04]  /*32e0*/  SHFL.IDX PT, R16, R16, R23, 0x1f ;  /* 0x00001f1710107589 */ /* 0x000ea800000e0000 */
[----:B------:R-:W3:Y:S04]  /*32f0*/  SHFL.IDX PT, R2, R2, R23, 0x1f ;  /* 0x00001f1702027589 */ /* 0x000ee800000e0000 */
[----:B------:R1:W4:Y:S04]  /*3300*/  SHFL.IDX PT, R14, R18, R23, 0x1f ;  /* 0x00001f17120e7589 */ /* 0x00032800000e0000 */
[----:B------:R1:W1:Y:S04]  /*3310*/  SHFL.IDX PT, R13, R13, R23, 0x1f ;  /* 0x00001f170d0d7589 */ /* 0x00026800000e0000 */
[----:B------:R1:W1:Y:S01]  /*3320*/  SHFL.IDX PT, R12, R12, R23, 0x1f ;  /* 0x00001f170c0c7589 */ /* 0x00026200000e0000 */
[----:B--2---:R-:W-:-:S02]  /*3330*/  R2UR UR41, R16 ;  /* 0x00000000102972ca */ /* 0x004fc400000e0000 */
[----:B---3--:R-:W-:-:S15]  /*3340*/  R2UR UR40, R2 ;  /* 0x00000000022872ca */ /* 0x008fde00000e0000 */
.L_x_14:
[----:B------:R-:W-:Y:S01]  /*3350*/  ISETP.GE.AND P0, PT, R21, UR45, PT ;  /* 0x0000002d15007c0c */ /* 0x000fe2000bf06270 */
[----:B------:R-:W-:Y:S01]  /*3360*/  UMOV UR19, 0xffffffff ;  /* 0xffffffff00137882 */ /* 0x000fe20000000000 */
[----:B------:R-:W-:-:S11]  /*3370*/  MOV R17, 0xffffffff ;  /* 0xffffffff00117802 */ /* 0x000fd60000000f00 */
[----:B------:R-:W-:Y:S05]  /*3380*/  @P0 BRA `(.L_x_13) ;  /* 0x0000000400100947 */ /* 0x000fea0003800000 */
[----:B------:R-:W2:Y:S01]  /*3390*/  LDCU UR8, c[0x0][0xb98] ;  /* 0x00017300ff0877ac */ /* 0x000ea20008000800 */
[----:B-1----:R-:W-:Y:S02]  /*33a0*/  R2UR UR4, R12 ;  /* 0x000000000c0472ca */ /* 0x002fe400000e0000 */
[----:B------:R-:W-:Y:S01]  /*33b0*/  R2UR UR5, R13 ;  /* 0x000000000d0572ca */ /* 0x000fe200000e0000 */
[----:B------:R-:W1:Y:S01]  /*33c0*/  LDCU UR7, c[0x0][0xb88] ;  /* 0x00017100ff0777ac */ /* 0x000e620008000800 */
[----:B------:R-:W3:Y:S01]  /*33d0*/  LDCU UR6, c[0x0][0xbdc] ;  /* 0x00017b80ff0677ac */ /* 0x000ee20008000800 */
[----:B------:R-:W-:-:S04]  /*33e0*/  UIADD3 UR10, UP0, UPT, -UR41, UR24, URZ ;  /* 0x00000018290a7290 */ /* 0x000fc8000ff1e1ff */
[----:B------:R-:W-:-:S04]  /*33f0*/  UIADD3.X UR9, UPT, UPT, ~UR40, UR17, URZ, UP0, !UPT ;  /* 0x0000001128097290 */ /* 0x000fc800087fe5ff */
[----:B--2---:R-:W-:Y:S02]  /*3400*/  USHF.R.U32.HI UR4, URZ, UR8, UR9 ;  /* 0x00000008ff047299 */ /* 0x004fe40008011609 */
[----:B------:R-:W-:Y:S01]  /*3410*/  USHF.R.U64 UR8, UR10, UR8, UR9 ;  /* 0x000000080a087299 */ /* 0x000fe20008001209 */
[----:B-1----:R-:W-:Y:S01]  /*3420*/  SHF.R.U64 R2, R12, UR7, R13 ;  /* 0x000000070c027c19 */ /* 0x002fe2000800120d */
[----:B------:R-:W-:Y:S02]  /*3430*/  USHF.R.U32.HI UR11, URZ, UR7, UR4 ;  /* 0x00000007ff0b7299 */ /* 0x000fe40008011604 */
[----:B------:R-:W-:Y:S02]  /*3440*/  USHF.R.U32.HI UR5, URZ, UR7, UR5 ;  /* 0x00000007ff057299 */ /* 0x000fe40008011605 */
[----:B---3--:R-:W-:Y:S02]  /*3450*/  USHF.R.U32.HI UR9, URZ, UR6, UR11 ;  /* 0x00000006ff097299 */ /* 0x008fe4000801160b */
[----:B------:R-:W-:Y:S01]  /*3460*/  USHF.R.U64 UR7, UR8, UR7, UR4 ;  /* 0x0000000708077299 */ /* 0x000fe20008001204 */
[----:B------:R-:W-:Y:S01]  /*3470*/  R2UR UR4, R2 ;  /* 0x00000000020472ca */ /* 0x000fe200000e0000 */
[----:B------:R-:W-:-:S02]  /*3480*/  ULOP3.LUT UR10, UR9, UR5, URZ, 0xfc, !UPT ;  /* 0x00000005090a7292 */ /* 0x000fc4000f8efcff */
[----:B------:R-:W-:Y:S02]  /*3490*/  USHF.R.U64 UR6, UR7, UR6, UR11 ;  /* 0x0000000607067299 */ /* 0x000fe4000800120b */
[----:B------:R-:W-:-:S09]  /*34a0*/  UISETP.NE.U32.AND UP0, UPT, UR10, URZ, UPT ;  /* 0x000000ff0a00728c */ /* 0x000fd2000bf05070 */
[----:B------:R-:W-:Y:S05]  /*34b0*/  BRA.U UP0, `(.L_x_21) ;  /* 0x0000000100607547 */ /* 0x000fea000b800000 */
[----:B------:R-:W1:Y:S01]  /*34c0*/  I2F.U32.RP R3, UR4 ;  /* 0x0000000400037d06 */ /* 0x000e620008209000 */
[----:B------:R-:W-:Y:S01]  /*34d0*/  UMOV UR10, URZ ;  /* 0x000000ff000a7c82 */ /* 0x000fe20008000000 */
[----:B------:R-:W-:-:S06]  /*34e0*/  UISETP.NE.U32.AND UP0, UPT, UR4, URZ, UPT ;  /* 0x000000ff0400728c */ /* 0x000fcc000bf05070 */
[----:B-1----:R-:W1:Y:S02]  /*34f0*/  MUFU.RCP R2, R3 ;  /* 0x0000000300027308 */ /* 0x002e640000001000 */
[----:B-1----:R-:W-:-:S06]  /*3500*/  IADD3 R2, PT, PT, R2, 0xffffffe, RZ ;  /* 0x0ffffffe02027810 */ /* 0x002fcc0007ffe0ff */
[----:B------:R-:W1:Y:S02]  /*3510*/  F2I.FTZ.U32.TRUNC.NTZ R2, R2 ;  /* 0x0000000200027305 */ /* 0x000e64000021f000 */
[----:B-1----:R-:W-:-:S13]  /*3520*/  R2UR UR11, R2 ;  /* 0x00000000020b72ca */ /* 0x002fda00000e0000 */
[----:B------:R-:W-:-:S04]  /*3530*/  UIADD3 UR5, UPT, UPT, URZ, -UR11, URZ ;  /* 0x8000000bff057290 */ /* 0x000fc8000fffe0ff */
[----:B------:R-:W-:-:S04]  /*3540*/  UIMAD UR5, UR5, UR4, URZ ;  /* 0x00000004050572a4 */ /* 0x000fc8000f8e02ff */
[----:B------:R-:W-:-:S07]  /*3550*/  UIMAD.WIDE.U32 UR10, UR11, UR5, UR10 ;  /* 0x000000050b0a72a5 */ /* 0x000fce000f8e000a */
[----:B------:R-:W-:Y:S02]  /*3560*/  UMOV UR5, UR11 ;  /* 0x0000000b00057c82 */ /* 0x000fe40008000000 */
[----:B------:R-:W-:-:S07]  /*3570*/  UIMAD.WIDE.U32 UR12, UR5, UR6, URZ ;  /* 0x00000006050c72a5 */ /* 0x000fce000f8e00ff */
[----:B------:R-:W-:Y:S02]  /*3580*/  UMOV UR12, UR13 ;  /* 0x0000000d000c7c82 */ /* 0x000fe40008000000 */
[----:B------:R-:W-:-:S04]  /*3590*/  UIADD3 UR5, UPT, UPT, -UR12, URZ, URZ ;  /* 0x000000ff0c057290 */ /* 0x000fc8000fffe1ff */
[----:B------:R-:W-:-:S04]  /*35a0*/  UIMAD UR5, UR4, UR5, UR6 ;  /* 0x00000005040572a4 */ /* 0x000fc8000f8e0206 */
[----:B------:R-:W-:-:S11]  /*35b0*/  UISETP.GE.U32.AND UP2, UPT, UR5, UR4, UPT ;  /* 0x000000040500728c */ /* 0x000fd6000bf46070 */
[----:B------:R-:W-:Y:S02]  /*35c0*/  @UP2 UIADD3 UR5, UPT, UPT, UR5, -UR4, URZ ;  /* 0x8000000405052290 */ /* 0x000fe4000fffe0ff */
[----:B------:R-:W-:Y:S02]  /*35d0*/  @UP2 UIADD3 UR12, UPT, UPT, UR12, 0x1, URZ ;  /* 0x000000010c0c2890 */ /* 0x000fe4000fffe0ff */
[----:B------:R-:W-:-:S11]  /*35e0*/  UISETP.GE.U32.AND UP1, UPT, UR5, UR4, UPT ;  /* 0x000000040500728c */ /* 0x000fd6000bf26070 */
[----:B------:R-:W-:Y:S02]  /*35f0*/  @UP1 UIADD3 UR12, UPT, UPT, UR12, 0x1, URZ ;  /* 0x000000010c0c1890 */ /* 0x000fe4000fffe0ff */
[----:B------:R-:W-:-:S04]  /*3600*/  @!UP0 ULOP3.LUT UR12, URZ, UR4, URZ, 0x33, !UPT ;  /* 0x00000004ff0c8292 */ /* 0x000fc8000f8e33ff */
[----:B------:R-:W-:-:S04]  /*3610*/  UIADD3 UR11, UPT, UPT, -UR12, URZ, URZ ;  /* 0x000000ff0c0b7290 */ /* 0x000fc8000fffe1ff */
[----:B------:R-:W-:Y:S01]  /*3620*/  UIMAD UR11, UR4, UR11, UR6 ;  /* 0x0000000b040b72a4 */ /* 0x000fe2000f8e0206 */
[----:B------:R-:W-:Y:S11]  /*3630*/  BRA `(.L_x_22) ;  /* 0x0000000000107947 */ /* 0x000ff60003800000 */
.L_x_21:
[----:B------:R-:W-:Y:S02]  /*3640*/  MOV R2, 0x3660 ;  /* 0x0000366000027802 */ /* 0x000fe40000000f00 */
[----:B----45:R-:W-:Y:S05]  /*3650*/  CALL.REL.NOINC `($__internal_3_$__cuda_sm20_div_u64) ;  /* 0x000000f400107944 */ /* 0x030fea0003c00000 */
[----:B------:R-:W-:-:S04]  /*3660*/  UIADD3 UR11, UPT, UPT, -UR12, URZ, URZ ;  /* 0x000000ff0c0b7290 */ /* 0x000fc8000fffe1ff */
[----:B------:R-:W-:-:S12]  /*3670*/  UIMAD UR11, UR4, UR11, UR6 ;  /* 0x0000000b040b72a4 */ /* 0x000fd8000f8e0206 */
.L_x_22:
[----:B------:R-:W1:Y:S01]  /*3680*/  LDCU UR4, c[0x0][0xbdc] ;  /* 0x00017b80ff0477ac */ /* 0x000e620008000800 */
[----:B------:R-:W-:Y:S01]  /*3690*/  PLOP3.LUT P0, PT, PT, PT, PT, 0x8, 0x80 ;  /* 0x000000000080781c */ /* 0x000fe20003f0e170 */
[----:B------:R-:W-:Y:S01]  /*36a0*/  IMAD.MOV.U32 R17, RZ, RZ, R21 ;  /* 0x000000ffff117224 */ /* 0x000fe200078e0015 */
[----:B------:R-:W-:Y:S01]  /*36b0*/  LOP3.LUT R11, R11, 0xfffffffd, RZ, 0xc0, !PT ;  /* 0xfffffffd0b0b7812 */ /* 0x000fe200078ec0ff */
[----:B------:R-:W2:Y:S01]  /*36c0*/  LDCU UR6, c[0x0][0xb80] ;  /* 0x00017000ff0677ac */ /* 0x000ea20008000800 */
[----:B------:R-:W3:Y:S01]  /*36d0*/  LDCU UR5, c[0x0][0xbe0] ;  /* 0x00017c00ff0577ac */ /* 0x000ee20008000800 */
[----:B------:R-:W-:Y:S01]  /*36e0*/  UMOV UR10, 0xffffffff ;  /* 0xffffffff000a7882 */ /* 0x000fe20000000000 */
[----:B------:R-:W4:Y:S07]  /*36f0*/  LDCU UR9, c[0x0][0xb90] ;  /* 0x00017200ff0977ac */ /* 0x000f2e0008000800 */
[----:B------:R-:W-:Y:S01]  /*3700*/  @P0 LOP3.LUT R11, R11, 0x2, RZ, 0xfc, !PT ;  /* 0x000000020b0b0812 */ /* 0x000fe200078efcff */
[----:B-1----:R-:W-:-:S02]  /*3710*/  USHF.L.U32 UR10, UR10, UR4, URZ ;  /* 0x000000040a0a7299 */ /* 0x002fc400080006ff */
[----:B------:R-:W-:Y:S02]  /*3720*/  USHF.L.U32 UR12, UR12, UR4, URZ ;  /* 0x000000040c0c7299 */ /* 0x000fe400080006ff */
[----:B------:R-:W-:Y:S02]  /*3730*/  ULOP3.LUT UR10, URZ, UR10, URZ, 0x33, !UPT ;  /* 0x0000000aff0a7292 */ /* 0x000fe4000f8e33ff */
[----:B--2---:R-:W-:Y:S02]  /*3740*/  UIADD3 UR4, UPT, UPT, UR6, -0x1, URZ ;  /* 0xffffffff06047890 */ /* 0x004fe4000fffe0ff */
[----:B------:R-:W-:Y:S02]  /*3750*/  ULOP3.LUT UR10, UR7, UR10, URZ, 0xc0, !UPT ;  /* 0x0000000a070a7292 */ /* 0x000fe4000f8ec0ff */
[----:B------:R-:W-:Y:S02]  /*3760*/  ULOP3.LUT UR4, UR4, UR8, URZ, 0xc0, !UPT ;  /* 0x0000000804047292 */ /* 0x000fe4000f8ec0ff */
[----:B------:R-:W-:-:S02]  /*3770*/  UIADD3 UR10, UPT, UPT, UR10, UR12, URZ ;  /* 0x0000000c0a0a7290 */ /* 0x000fc4000fffe0ff */
[----:B---3--:R-:W-:Y:S02]  /*3780*/  UISETP.NE.AND UP0, UPT, UR5, 0x1, UPT ;  /* 0x000000010500788c */ /* 0x008fe4000bf05270 */
[----:B------:R-:W-:Y:S02]  /*3790*/  UIMAD UR4, UR11, UR6, UR4 ;  /* 0x000000060b0472a4 */ /* 0x000fe4000f8e0204 */
[----:B----4-:R-:W-:-:S04]  /*37a0*/  UIMAD UR9, UR10, UR9, UR32 ;  /* 0x000000090a0972a4 */ /* 0x010fc8000f8e0220 */
[----:B------:R-:W-:Y:S02]  /*37b0*/  USEL UR18, UR9, UR4, !UP0 ;  /* 0x0000000409127287 */ /* 0x000fe4000c000000 */
[----:B------:R-:W-:-:S12]  /*37c0*/  USEL UR19, UR4, UR9, !UP0 ;  /* 0x0000000904137287 */ /* 0x000fd8000c000000 */
.L_x_13:
[----:B------:R-:W2:Y:S02]  /*37d0*/  LDCU UR4, c[0x0][0x36c] ;  /* 0x00006d80ff0477ac */ /* 0x000ea40008000800 */
[----:B--2---:R-:W-:-:S09]  /*37e0*/  UISETP.EQ.U32.AND UP0, UPT, UR4, 0x1, UPT ;  /* 0x000000010400788c */ /* 0x004fd2000bf02070 */
[----:B------:R-:W-:Y:S05]  /*37f0*/  BRA.U !UP0, `(.L_x_23) ;  /* 0x00000001080c7547 */ /* 0x000fea000b800000 */
[----:B------:R-:W-:Y:S01]  /*3800*/  UCGABAR_WAIT ;  /* 0x0000000000007dc7 */ /* 0x000fe20008000000 */
[----:B------:R-:W-:Y:S01]  /*3810*/  CCTL.IVALL ;  /* 0x00000000ff00798f */ /* 0x000fe20002000000 */
[----:B------:R-:W-:Y:S05]  /*3820*/  BRA `(.L_x_24) ;  /* 0x0000000000047947 */ /* 0x000fea0003800000 */
.L_x_23:
[----:B------:R-:W-:Y:S06]  /*3830*/  BAR.SYNC.DEFER_BLOCKING 0x0 ;  /* 0x0000000000007b1d */ /* 0x000fec0000010000 */
.L_x_24:
[----:B------:R-:W-:-:S13]  /*3840*/  LOP3.LUT P0, RZ, R11, 0x2, RZ, 0xc0, !PT ;  /* 0x000000020bff7812 */ /* 0x000fda000780c0ff */
[----:B------:R-:W-:Y:S05]  /*3850*/  @P0 EXIT ;  /* 0x000000000000094d */ /* 0x000fea0003800000 */
[----:B------:R-:W2:Y:S01]  /*3860*/  S2UR UR5, SR_CgaCtaId ;  /* 0x00000000000579c3 */ /* 0x000ea20000008800 */
[----:B------:R-:W-:-:S09]  /*3870*/  UISETP.NE.AND UP0, UPT, UR37, 0x2, UPT ;  /* 0x000000022500788c */ /* 0x000fd2000bf05270 */
[----:B------:R-:W-:Y:S05]  /*3880*/  BRA.U UP0, `(.L_x_25) ;  /* 0x0000001500a07547 */ /* 0x000fea000b800000 */
[----:B------:R-:W-:Y:S02]  /*3890*/  USHF.L.U32 UR16, UR42, 0x6, URZ ;  /* 0x000000062a107899 */ /* 0x000fe400080006ff */
[----:B------:R-:W-:Y:S02]  /*38a0*/  USHF.L.U32 UR42, UR42, 0x7, URZ ;  /* 0x000000072a2a7899 */ /* 0x000fe400080006ff */
[----:B------:R-:W-:-:S04]  /*38b0*/  ULOP3.LUT UR16, UR16, 0x40, URZ, 0xc0, !UPT ;  /* 0x0000004010107892 */ /* 0x000fc8000f8ec0ff */
[----:B-1--45:R-:W1:-:S00]  /*38c0*/  USETMAXREG.DEALLOC.CTAPOOL 0x88 ;  /* 0x00000088000079c8 */ /* 0x032e4000080e0500 */
[----:B-1----:R-:W-:Y:S01]  /*38d0*/  ISETP.NE.AND P1, PT, R8, RZ, P2 ;  /* 0x000000ff0800720c */ /* 0x002fe20001725270 */
[----:B------:R-:W-:Y:S01]  /*38e0*/  IMAD.MOV.U32 R16, RZ, RZ, 0x1 ;  /* 0x00000001ff107424 */ /* 0x000fe200078e00ff */
[----:B------:R-:W-:Y:S01]  /*38f0*/  PLOP3.LUT P4, PT, PT, PT, PT, 0x8, 0x80 ;  /* 0x000000000080781c */ /* 0x000fe20003f8e170 */
[----:B------:R-:W-:Y:S01]  /*3900*/  IMAD.MOV.U32 R14, RZ, RZ, RZ ;  /* 0x000000ffff0e7224 */ /* 0x000fe200078e00ff */
[----:B------:R-:W-:Y:S01]  /*3910*/  PRMT R15, RZ, 0x7610, R15 ;  /* 0x00007610ff0f7816 */ /* 0x000fe2000000000f */
[----:B------:R-:W-:Y:S01]  /*3920*/  UMOV UR15, URZ ;  /* 0x000000ff000f7c82 */ /* 0x000fe20008000000 */
[----:B------:R-:W-:-:S09]  /*3930*/  UMOV UR14, URZ ;  /* 0x000000ff000e7c82 */ /* 0x000fd20008000000 */
.L_x_49:
[----:B------:R-:W1:Y:S02]  /*3940*/  LDC.64 R22, c[0x0][0x390] ;  /* 0x0000e400ff167b82 */ /* 0x000e640000000a00 */
[----:B-1--4-:R-:W-:-:S05]  /*3950*/  IMAD.WIDE R22, R17, 0xc, R22 ;  /* 0x0000000c11167825 */ /* 0x012fca00078e0216 */
[----:B------:R-:W3:Y:S02]  /*3960*/  LDG.E R0, desc[UR50][R22.64+0x8] ;  /* 0x0000083216007981 */ /* 0x000ee4000c1e1900 */
[----:B---3--:R-:W-:Y:S01]  /*3970*/  R2UR UR4, R0 ;  /* 0x00000000000472ca */ /* 0x008fe200000e0000 */
[----:B------:R-:W-:-:S14]  /*3980*/  @P4 BRA `(.L_x_26) ;  /* 0x0000000400cc4947 */ /* 0x000fdc0003800000 */
[----:B------:R-:W1:Y:S01]  /*3990*/  S2R R12, SR_LANEID ;  /* 0x00000000000c7919 */ /* 0x000e620000000000 */
[----:B------:R-:W-:Y:S02]  /*39a0*/  ELECT P0, URZ, PT ;  /* 0x0000000000ff782f */ /* 0x000fe40003800000 */
[----:B------:R-:W-:Y:S01]  /*39b0*/  MOV R0, 0x400 ;  /* 0x0000040000007802 */ /* 0x000fe20000000f00 */
[----:B------:R-:W-:Y:S01]  /*39c0*/  BSSY.RECONVERGENT B0, `(.L_x_27) ;  /* 0x0000055000007945 */ /* 0x000fe20003800200 */
[----:B------:R-:W3:Y:S01]  /*39d0*/  S2R R3, SR_CgaCtaId ;  /* 0x0000000000037919 */ /* 0x000ee20000008800 */
[----:B------:R-:W-:Y:S01]  /*39e0*/  LOP3.LUT R13, R15, 0xffff, RZ, 0xc0, !PT ;  /* 0x0000ffff0f0d7812 */ /* 0x000fe200078ec0ff */
[----:B-1----:R-:W-:Y:S01]  /*39f0*/  IMAD.SHL.U32 R12, R12, 0x4, RZ ;  /* 0x000000040c0c7824 */ /* 0x002fe200078e00ff */
[----:B---3--:R-:W-:-:S04]  /*3a00*/  LEA R3, R3, R0, 0x18 ;  /* 0x0000000003037211 */ /* 0x008fc800078ec0ff */
[----:B------:R-:W-:Y:S02]  /*3a10*/  IADD3 R0, PT, PT, R12, 0x480, R3 ;  /* 0x000004800c007810 */ /* 0x000fe40007ffe003 */
[----:B------:R-:W-:Y:S05]  /*3a20*/  @!P0 BRA `(.L_x_28) ;  /* 0x0000000400388947 */ /* 0x000fea0003800000 */
[----:B------:R-:W1:Y:S01]  /*3a30*/  LDC.64 R10, c[0x0][0x830] ;  /* 0x00020c00ff0a7b82 */ /* 0x000e620000000a00 */
[----:B------:R-:W3:Y:S04]  /*3a40*/  LDG.E R18, desc[UR50][R22.64+0x4] ;  /* 0x0000043216127981 */ /* 0x000ee8000c1e1900 */
[----:B------:R4:W5:Y:S03]  /*3a50*/  LDG.E R9, desc[UR50][R22.64] ;  /* 0x0000003216097981 */ /* 0x000966000c1e1900 */
[----:B------:R-:W2:Y:S08]  /*3a60*/  LDC.64 R6, c[0x0][0x840] ;  /* 0x00021000ff067b82 */ /* 0x000eb00000000a00 */
[----:B------:R-:W4:Y:S01]  /*3a70*/  LDC.64 R4, c[0x0][0x828] ;  /* 0x00020a00ff047b82 */ /* 0x000f220000000a00 */
[----:B-1----:R-:W-:-:S07]  /*3a80*/  IMAD.WIDE R10, R17, 0x8, R10 ;  /* 0x00000008110a7825 */ /* 0x002fce00078e020a */
[----:B------:R-:W1:Y:S01]  /*3a90*/  LDC.64 R2, c[0x0][0x838] ;  /* 0x00020e00ff027b82 */ /* 0x000e620000000a00 */
[----:B------:R-:W3:Y:S01]  /*3aa0*/  LDG.E.64 R10, desc[UR50][R10.64] ;  /* 0x000000320a0a7981 */ /* 0x000ee2000c1e1b00 */
[----:B--2---:R-:W-:-:S06]  /*3ab0*/  IMAD.WIDE R6, R17, 0x8, R6 ;  /* 0x0000000811067825 */ /* 0x004fcc00078e0206 */
[----:B------:R-:W2:Y:S01]  /*3ac0*/  LDG.E.64 R6, desc[UR50][R6.64] ;  /* 0x0000003206067981 */ /* 0x000ea2000c1e1b00 */
[----:B----4-:R-:W-:-:S06]  /*3ad0*/  IMAD.WIDE R24, R17, 0x8, R4 ;  /* 0x0000000811187825 */ /* 0x010fcc00078e0204 */
[----:B------:R-:W4:Y:S01]  /*3ae0*/  LDG.E.64 R24, desc[UR50][R24.64] ;  /* 0x0000003218187981 */ /* 0x000f22000c1e1b00 */
[----:B-1----:R-:W-:-:S06]  /*3af0*/  IMAD.WIDE R20, R17, 0x8, R2 ;  /* 0x0000000811147825 */ /* 0x002fcc00078e0202 */
[----:B------:R-:W4:Y:S01]  /*3b00*/  LDG.E.64 R20, desc[UR50][R20.64] ;  /* 0x0000003214147981 */ /* 0x000f22000c1e1b00 */
[----:B------:R-:W1:Y:S01]  /*3b10*/  S2UR UR5, SR_CgaCtaId ;  /* 0x00000000000579c3 */ /* 0x000e620000008800 */
[----:B------:R-:W-:Y:S02]  /*3b20*/  UMOV UR6, 0x400 ;  /* 0x0000040000067882 */ /* 0x000fe40000000000 */
[----:B-1----:R-:W-:-:S09]  /*3b30*/  ULEA UR5, UR5, UR6, 0x18 ;  /* 0x0000000605057291 */ /* 0x002fd2000f8ec0ff */
[----:B------:R-:W1:Y:S04]  /*3b40*/  LDS R5, [UR5+0x49c] ;  /* 0x00049c05ff057984 */ /* 0x000e680008000800 */
[----:B------:R-:W1:Y:S01]  /*3b50*/  LDS R4, [UR5+0x51c] ;  /* 0x00051c05ff047984 */ /* 0x000e620008000800 */
[----:B------:R-:W-:Y:S02]  /*3b60*/  UIADD3 UR7, UPT, UPT, UR5, 0x480, URZ ;  /* 0x0000048005077890 */ /* 0x000fe4000fffe0ff */
[----:B------:R-:W-:Y:S01]  /*3b70*/  UIADD3 UR6, UPT, UPT, UR5, 0x500, URZ ;  /* 0x0000050005067890 */ /* 0x000fe2000fffe0ff */
[----:B------:R-:W-:Y:S04]  /*3b80*/  STS [UR5+0x4b0], RZ ;  /* 0x0004b0ffff007988 */ /* 0x000fe80008000805 */
[----:B------:R-:W-:Y:S01]  /*3b90*/  STS [UR5+0x530], RZ ;  /* 0x000530ffff007988 */ /* 0x000fe20008000805 */
[----:B---3--:R-:W-:-:S04]  /*3ba0*/  SHF.L.U64.HI R26, R10, 0x1, R11 ;  /* 0x000000010a1a7819 */ /* 0x008fc8000001020b */
[----:B------:R-:W-:Y:S02]  /*3bb0*/  LOP3.LUT R26, R26, 0x1fffffff, RZ, 0xc0, !PT ;  /* 0x1fffffff1a1a7812 */ /* 0x000fe400078ec0ff */
[----:B--2---:R-:W-:-:S04]  /*3bc0*/  SHF.L.U64.HI R17, R6, 0x1, R7 ;  /* 0x0000000106117819 */ /* 0x004fc80000010207 */
[----:B------:R-:W-:Y:S02]  /*3bd0*/  LOP3.LUT R17, R17, 0x1fffffff, RZ, 0xc0, !PT ;  /* 0x1fffffff11117812 */ /* 0x000fe400078ec0ff */
[----:B------:R-:W-:Y:S02]  /*3be0*/  SHF.R.U32.HI R2, RZ, 0x4, R26 ;  /* 0x00000004ff027819 */ /* 0x000fe4000001161a */
[----:B------:R-:W-:Y:S02]  /*3bf0*/  SHF.R.U32.HI R3, RZ, 0x4, R17 ;  /* 0x00000004ff037819 */ /* 0x000fe40000011611 */
[----:B-1----:R-:W-:Y:S02]  /*3c00*/  LOP3.LUT R2, R5, 0xf, R2, 0xb8, !PT ;  /* 0x0000000f05027812 */ /* 0x002fe400078eb802 */
[----:B------:R-:W-:-:S03]  /*3c10*/  LOP3.LUT R11, R4, 0xf, R3, 0xb8, !PT ;  /* 0x0000000f040b7812 */ /* 0x000fc600078eb803 */
[----:B------:R-:W-:Y:S04]  /*3c20*/  STS [UR5+0x49c], R2 ;  /* 0x00049c02ff007988 */ /* 0x000fe80008000805 */
[----:B------:R-:W-:Y:S04]  /*3c30*/  STS [UR5+0x51c], R11 ;  /* 0x00051c0bff007988 */ /* 0x000fe80008000805 */
[----:B------:R-:W1:Y:S04]  /*3c40*/  LDS R4, [UR5+0x49c] ;  /* 0x00049c05ff047984 */ /* 0x000e680008000800 */
[----:B------:R-:W2:Y:S01]  /*3c50*/  LDS R3, [UR5+0x51c] ;  /* 0x00051c05ff037984 */ /* 0x000ea20008000800 */
[----:B-1----:R-:W-:-:S02]  /*3c60*/  LOP3.LUT R7, R4, 0xf0, RZ, 0xb8, !PT ;  /* 0x000000f004077812 */ /* 0x002fc400078eb8ff */
[----:B--2---:R-:W-:-:S03]  /*3c70*/  LOP3.LUT R8, R3, 0xf0, RZ, 0xb8, !PT ;  /* 0x000000f003087812 */ /* 0x004fc600078eb8ff */
[----:B------:R-:W-:Y:S04]  /*3c80*/  STS [UR5+0x49c], R7 ;  /* 0x00049c07ff007988 */ /* 0x000fe80008000805 */
[----:B------:R-:W-:Y:S04]  /*3c90*/  STS [UR5+0x51c], R8 ;  /* 0x00051c08ff007988 */ /* 0x000fe80008000805 */
[----:B------:R-:W1:Y:S04]  /*3ca0*/  LDS R5, [UR5+0x49c] ;  /* 0x00049c05ff057984 */ /* 0x000e680008000800 */
[----:B------:R-:W2:Y:S01]  /*3cb0*/  LDS R3, [UR5+0x51c] ;  /* 0x00051c05ff037984 */ /* 0x000ea20008000800 */
[----:B------:R-:W-:-:S02]  /*3cc0*/  IMAD.U32 R4, RZ, RZ, UR7 ;  /* 0x00000007ff047e24 */ /* 0x000fc4000f8e00ff */
[----:B------:R-:W-:-:S03]  /*3cd0*/  IMAD.U32 R2, RZ, RZ, UR6 ;  /* 0x00000006ff027e24 */ /* 0x000fc6000f8e00ff */
[----:B------:R-:W-:Y:S02]  /*3ce0*/  SHF.R.U64 R4, R4, 0x4, RZ ;  /* 0x0000000404047819 */ /* 0x000fe400000012ff */
[----:B------:R-:W-:Y:S02]  /*3cf0*/  SHF.R.U64 R2, R2, 0x4, RZ ;  /* 0x0000000402027819 */ /* 0x000fe400000012ff */
[----:B-1----:R-:W-:Y:S02]  /*3d00*/  LOP3.LUT R5, R5, 0xf00, RZ, 0xb8, !PT ;  /* 0x00000f0005057812 */ /* 0x002fe400078eb8ff */
[----:B--2---:R-:W-:-:S03]  /*3d10*/  LOP3.LUT R3, R3, 0xf00, RZ, 0xb8, !PT ;  /* 0x00000f0003037812 */ /* 0x004fc600078eb8ff */
[----:B------:R1:W-:Y:S04]  /*3d20*/  STS.64 [UR5+0x498], R4 ;  /* 0x00049804ff007988 */ /* 0x0003e80008000a05 */
[----:B------:R-:W-:Y:S04]  /*3d30*/  STS.64 [UR5+0x518], R2 ;  /* 0x00051802ff007988 */ /* 0x000fe80008000a05 */
[----:B------:R-:W2:Y:S04]  /*3d40*/  LDS R22, [UR5+0x49c] ;  /* 0x00049c05ff167984 */ /* 0x000ea80008000800 */
[----:B------:R-:W3:Y:S01]  /*3d50*/  LDS R19, [UR5+0x51c] ;  /* 0x00051c05ff137984 */ /* 0x000ee20008000800 */
[----:B------:R-:W-:Y:S01]  /*3d60*/  IMAD.SHL.U32 R10, R10, 0x2, RZ ;  /* 0x000000020a0a7824 */ /* 0x000fe200078e00ff */
[----:B------:R-:W-:Y:S01]  /*3d70*/  UIADD3 UR6, UPT, UPT, UR4, -0x1, URZ ;  /* 0xffffffff04067890 */ /* 0x000fe2000fffe0ff */
[----:B------:R-:W-:-:S03]  /*3d80*/  IMAD.SHL.U32 R23, R6, 0x2, RZ ;  /* 0x0000000206177824 */ /* 0x000fc600078e00ff */
[----:B------:R-:W-:Y:S02]  /*3d90*/  LOP3.LUT R7, R10, 0xfffffffe, RZ, 0xc0, !PT ;  /* 0xfffffffe0a077812 */ /* 0x000fe400078ec0ff */
[----:B------:R-:W-:Y:S01]  /*3da0*/  IMAD.U32 R8, RZ, RZ, UR6 ;  /* 0x00000006ff087e24 */ /* 0x000fe2000f8e00ff */
[----:B------:R-:W-:Y:S01]  /*3db0*/  STS [UR5+0x490], R4 ;  /* 0x00049004ff007988 */ /* 0x000fe20008000805 */
[----:B-1----:R-:W-:Y:S01]  /*3dc0*/  VIADD R5, R18, 0xffffffff ;  /* 0xffffffff12057836 */ /* 0x002fe20000000000 */
[----:B------:R-:W-:Y:S02]  /*3dd0*/  LOP3.LUT R18, R23, 0xfffffffe, RZ, 0xc0, !PT ;  /* 0xfffffffe17127812 */ /* 0x000fe400078ec0ff */
[----:B------:R1:W-:Y:S01]  /*3de0*/  STS [UR5+0x494], R4 ;  /* 0x00049404ff007988 */ /* 0x0003e20008000805 */
[----:B------:R-:W-:Y:S02]  /*3df0*/  SHF.R.U64 R26, R7, 0x4, R26 ;  /* 0x00000004071a7819 */ /* 0x000fe4000000121a */
[----:B------:R-:W-:-:S02]  /*3e00*/  CS2R R10, SRZ ;  /* 0x00000000000a7805 */ /* 0x000fc4000001ff00 */
[----:B------:R-:W-:Y:S01]  /*3e10*/  CS2R R6, SRZ ;  /* 0x0000000000067805 */ /* 0x000fe2000001ff00 */
[----:B-----5:R-:W-:Y:S01]  /*3e20*/  VIADD R9, R9, 0xffffffff ;  /* 0xffffffff09097836 */ /* 0x020fe20000000000 */
[----:B------:R-:W-:Y:S01]  /*3e30*/  SHF.R.U64 R18, R18, 0x4, R17 ;  /* 0x0000000412127819 */ /* 0x000fe20000001211 */
[----:B------:R4:W-:Y:S04]  /*3e40*/  STS [UR5+0x510], R2 ;  /* 0x00051002ff007988 */ /* 0x0009e80008000805 */
[----:B------:R4:W-:Y:S04]  /*3e50*/  STS [UR5+0x514], R2 ;  /* 0x00051402ff007988 */ /* 0x0009e80008000805 */
[----:B------:R4:W-:Y:S01]  /*3e60*/  STS.128 [UR5+0x4a0], R8 ;  /* 0x0004a008ff007988 */ /* 0x0009e20008000c05 */
[----:B--2---:R-:W-:Y:S01]  /*3e70*/  LOP3.LUT R22, R22, 0xf000, RZ, 0xb8, !PT ;  /* 0x0000f00016167812 */ /* 0x004fe200078eb8ff */
[----:B-1----:R-:W-:Y:S01]  /*3e80*/  IMAD.MOV.U32 R4, RZ, RZ, R8 ;  /* 0x000000ffff047224 */ /* 0x002fe200078e0008 */
[----:B---3--:R-:W-:Y:S01]  /*3e90*/  LOP3.LUT R19, R19, 0xf000, RZ, 0xb8, !PT ;  /* 0x0000f00013137812 */ /* 0x008fe200078eb8ff */
[----:B------:R1:W-:Y:S04]  /*3ea0*/  STS [UR5+0x48c], R26 ;  /* 0x00048c1aff007988 */ /* 0x0003e80008000805 */
[----:B------:R1:W-:Y:S04]  /*3eb0*/  STS.128 [UR5+0x520], R4 ;  /* 0x00052004ff007988 */ /* 0x0003e80008000c05 */
[----:B----4-:R1:W-:Y:S04]  /*3ec0*/  STS.64 [UR5+0x480], R24 ;  /* 0x00048018ff007988 */ /* 0x0103e80008000a05 */
[----:B------:R1:W-:Y:S04]  /*3ed0*/  STS.64 [UR5+0x500], R20 ;  /* 0x00050014ff007988 */ /* 0x0003e80008000a05 */
[----:B------:R1:W-:Y:S04]  /*3ee0*/  STS [UR5+0x50c], R18 ;  /* 0x00050c12ff007988 */ /* 0x0003e80008000805 */
[----:B------:R1:W-:Y:S04]  /*3ef0*/  STS [UR5+0x49c], R22 ;  /* 0x00049c16ff007988 */ /* 0x0003e80008000805 */
[----:B------:R1:W-:Y:S02]  /*3f00*/  STS [UR5+0x51c], R19 ;  /* 0x00051c13ff007988 */ /* 0x0003e40008000805 */
.L_x_28:
[----:B--2---:R-:W-:Y:S05]  /*3f10*/  BSYNC.RECONVERGENT B0 ;  /* 0x0000000000007941 */ /* 0x004fea0003800200 */
.L_x_27:
[----:B------:R-:W-:Y:S01]  /*3f20*/  NOP ;  /* 0x0000000000007918 */ /* 0x000fe20000000000 */
[----:B------:R2:W3:Y:S01]  /*3f30*/  LDS R2, [R0] ;  /* 0x0000000000027984 */ /* 0x0004e20000000800 */
[----:B------:R-:W-:Y:S01]  /*3f40*/  IMAD R13, R13, 0xf0f1, RZ ;  /* 0x0000f0f10d0d7824 */ /* 0x000fe200078e02ff */
[----:B------:R-:W-:Y:S01]  /*3f50*/  ELECT P0, URZ, PT ;  /* 0x0000000000ff782f */ /* 0x000fe20003800000 */
[----:B------:R-:W-:Y:S01]  /*3f60*/  BSSY.RECONVERGENT B0, `(.L_x_29) ;  /* 0x000000b000007945 */ /* 0x000fe20003800200 */
[----:B------:R2:W4:Y:S02]  /*3f70*/  LDS R3, [R0+0x80] ;  /* 0x0000800000037984 */ /* 0x0005240000000800 */
[----:B-1----:R-:W-:-:S04]  /*3f80*/  SHF.R.U32.HI R4, RZ, 0x14, R13 ;  /* 0x00000014ff047819 */ /* 0x002fc8000001160d */
[----:B------:R-:W-:-:S05]  /*3f90*/  PRMT R4, R4, 0x9910, RZ ;  /* 0x0000991004047816 */ /* 0x000fca00000000ff */
[----:B------:R-:W-:-:S04]  /*3fa0*/  IMAD R4, R4, 0x11, RZ ;  /* 0x0000001104047824 */ /* 0x000fc800078e02ff */
[----:B------:R-:W-:-:S05]  /*3fb0*/  IMAD.MOV R4, RZ, RZ, -R4 ;  /* 0x000000ffff047224 */ /* 0x000fca00078e0a04 */
[----:B------:R-:W-:-:S05]  /*3fc0*/  PRMT R4, R4, 0x7710, RZ ;  /* 0x0000771004047816 */ /* 0x000fca00000000ff */
[----:B------:R-:W-:Y:S01]  /*3fd0*/  IMAD.IADD R4, R4, 0x1, R15 ;  /* 0x0000000104047824 */ /* 0x000fe200078e020f */
[----:B--2---:R-:W-:Y:S05]  /*3fe0*/  @!P0 BRA `(.L_x_30) ;  /* 0x0000000000088947 */ /* 0x004fea0003800000 */
[----:B------:R0:W-:Y:S01]  /*3ff0*/  UTMACMDFLUSH ;  /* 0x00000000000079b7 */ /* 0x0001e20000000000 */
[----:B------:R-:W-:-:S04]  /*4000*/  DEPBAR.LE SB0, 0x0 ;  /* 0x000080000000791a */ /* 0x000fc80000000000 */
.L_x_30:
[----:B------:R-:W-:Y:S05]  /*4010*/  BSYNC.RECONVERGENT B0 ;  /* 0x0000000000007941 */ /* 0x000fea0003800200 */
.L_x_29:
[----:B------:R-:W-:-:S13]  /*4020*/  R2UR UR5, R4 ;  /* 0x00000000040572ca */ /* 0x000fda00000e0000 */
[----:B------:R-:W-:-:S04]  /*4030*/  ULOP3.LUT UR5, UR5, 0xffff, URZ, 0xc0, !UPT ;  /* 0x0000ffff05057892 */ /* 0x000fc8000f8ec0ff */
[----:B------:R-:W-:Y:S02]  /*4040*/  UIMAD.WIDE.U32 UR6, UR5, 0x80, UR38 ;  /* 0x00000080050678a5 */ /* 0x000fe4000f8e0026 */
[----:B------:R-:W-:-:S04]  /*4050*/  UIMAD.WIDE.U32 UR8, UR5, 0x80, UR34 ;  /* 0x00000080050878a5 */ /* 0x000fc8000f8e0022 */
[C---:B------:R-:W-:Y:S02]  /*4060*/  IADD3 R4, P3, PT, R12.reuse, UR6, RZ ;  /* 0x000000060c047c10 */ /* 0x040fe4000ff7e0ff */
[----:B------:R-:W-:-:S03]  /*4070*/  IADD3 R12, P0, PT, R12, UR8, RZ ;  /* 0x000000080c0c7c10 */ /* 0x000fc6000ff1e0ff */
[----:B------:R-:W-:Y:S02]  /*4080*/  IMAD.X R5, RZ, RZ, UR7, P3 ;  /* 0x00000007ff057e24 */ /* 0x000fe400098e06ff */
[----:B------:R-:W-:-:S03]  /*4090*/  IMAD.X R13, RZ, RZ, UR9, P0 ;  /* 0x00000009ff0d7e24 */ /* 0x000fc600080e06ff */
[----:B---3--:R1:W5:Y:S04]  /*40a0*/  ATOMG.E.EXCH.STRONG.GPU PT, RZ, [R4], R2 ;  /* 0x0000000204ff73a8 */ /* 0x00836800041ee100 */
[----:B----4-:R1:W5:Y:S02]  /*40b0*/  ATOMG.E.EXCH.STRONG.GPU PT, RZ, [R12], R3 ;  /* 0x000000030cff73a8 */ /* 0x01036400041ee100 */
.L_x_26:
[----:B------:R-:W-:Y:S01]  /*40c0*/  LOP3.LUT R0, R15, 0xffff, RZ, 0xc0, !PT ;  /* 0x0000ffff0f007812 */ /* 0x000fe200078ec0ff */
[----:B------:R-:W3:Y:S01]  /*40d0*/  S2UR UR13, SR_CgaCtaId ;  /* 0x00000000000d79c3 */ /* 0x000ee20000008800 */
[----:B------:R-:W-:-:S03]  /*40e0*/  UMOV UR12, 0x400 ;  /* 0x00000400000c7882 */ /* 0x000fc60000000000 */
[----:B------:R-:W-:-:S05]  /*40f0*/  IMAD R0, R0, 0xf0f1, RZ ;  /* 0x0000f0f100007824 */ /* 0x000fca00078e02ff */
[----:B------:R-:W-:-:S04]  /*4100*/  SHF.R.U32.HI R0, RZ, 0x14, R0 ;  /* 0x00000014ff007819 */ /* 0x000fc80000011600 */
[----:B------:R-:W-:-:S05]  /*4110*/  PRMT R0, R0, 0x9910, RZ ;  /* 0x0000991000007816 */ /* 0x000fca00000000ff */
[----:B------:R-:W-:-:S04]  /*4120*/  IMAD R0, R0, 0x11, RZ ;  /* 0x0000001100007824 */ /* 0x000fc800078e02ff */
[----:B------:R-:W-:Y:S01]  /*4130*/  IMAD.MOV R0, RZ, RZ, -R0 ;  /* 0x000000ffff007224 */ /* 0x000fe200078e0a00 */
[----:B---3--:R-:W-:-:S04]  /*4140*/  ULEA UR12, UR13, UR12, 0x18 ;  /* 0x0000000c0d0c7291 */ /* 0x008fc8000f8ec0ff */
[----:B------:R-:W-:Y:S01]  /*4150*/  PRMT R0, R0, 0x7710, RZ ;  /* 0x0000771000007816 */ /* 0x000fe200000000ff */
[----:B--2---:R-:W-:-:S04]  /*4160*/  ULEA UR5, UR14, UR12, 0x3 ;  /* 0x0000000c0e057291 */ /* 0x004fc8000f8e18ff */
[----:B------:R-:W-:-:S05]  /*4170*/  IMAD.IADD R0, R0, 0x1, R15 ;  /* 0x0000000100007824 */ /* 0x000fca00078e020f */
[----:B------:R-:W-:Y:S02]  /*4180*/  R2UR UR20, R0 ;  /* 0x00000000001472ca */ /* 0x000fe400000e0000 */
[----:B------:R-:W-:-:S11]  /*4190*/  SHF.L.U32 R0, R16, 0x1f, RZ ;  /* 0x0000001f10007819 */ /* 0x000fd600000006ff */
[----:B------:R-:W-:-:S04]  /*41a0*/  ULOP3.LUT UR20, UR20, 0xffff, URZ, 0xc0, !UPT ;  /* 0x0000ffff14147892 */ /* 0x000fc8000f8ec0ff */
[----:B------:R-:W-:Y:S02]  /*41b0*/  UIMAD.WIDE.U32 UR22, UR20, 0x80, UR38 ;  /* 0x00000080141678a5 */ /* 0x000fe4000f8e0026 */
[----:B------:R-:W-:Y:S01]  /*41c0*/  UIMAD.WIDE.U32 UR20, UR20, 0x80, UR34 ;  /* 0x00000080141478a5 */ /* 0x000fe2000f8e0022 */
[----:B------:R-:W-:Y:S11]  /*41d0*/  @P4 BRA `(.L_x_31) ;  /* 0x00000000001c4947 */ /* 0x000ff60003800000 */
[----:B------:R-:W-:-:S04]  /*41e0*/  DEPBAR {5,4,3,2,1,0} ;  /* 0x0000003f0000791a */ /* 0x000fc80000000000 */
[----:B------:R-:W2:Y:S02]  /*41f0*/  CCTL.E.C.LDCU.IV.DEEP [UR22] ;  /* 0x0000000016007540 */ /* 0x000ea40009c08000 */
[----:B--2---:R2:W-:Y:S01]  /*4200*/  UTMACCTL.IV [UR22] ;  /* 0x00000000160079b9 */ /* 0x0045e20008000000 */
[----:B------:R-:W-:-:S04]  /*4210*/  DEPBAR {5,4,3,2,1,0} ;  /* 0x0000003f0000791a */ /* 0x000fc80000000000 */
[----:B------:R-:W3:Y:S02]  /*4220*/  CCTL.E.C.LDCU.IV.DEEP [UR20] ;  /* 0x0000000014007540 */ /* 0x000ee40009c08000 */
[----:B---3--:R2:W-:Y:S01]  /*4230*/  UTMACCTL.IV [UR20] ;  /* 0x00000000140079b9 */ /* 0x0085e20008000000 */
[----:B------:R-:W-:Y:S01]  /*4240*/  NOP ;  /* 0x0000000000007918 */ /* 0x000fe20000000000 */
.L_x_31:
[----:B------:R-:W-:Y:S01]  /*4250*/  UIADD3 UR6, UPT, UPT, UR4, 0x3f, URZ ;  /* 0x0000003f04067890 */ /* 0x000fe2000fffe0ff */
[----:B-----5:R3:W4:Y:S01]  /*4260*/  SYNCS.PHASECHK.TRANS64.TRYWAIT P0, [UR5+0x38], R0 ;  /* 0x00003800ff0075a7 */ /* 0x0207220008001105 */
[----:B------:R-:W-:Y:S02]  /*4270*/  ULEA.HI UR11, UR18, UR18, URZ, 0x1 ;  /* 0x00000012120b7291 */ /* 0x000fe4000f8f08ff */
[----:B------:R-:W-:Y:S02]  /*4280*/  USHF.R.S32.HI UR5, URZ, 0x1f, UR6 ;  /* 0x0000001fff057899 */ /* 0x000fe40008011406 */
[----:B------:R-:W-:Y:S02]  /*4290*/  UIADD3 UR4, UPT, UPT, UR4, 0x7e, URZ ;  /* 0x0000007e04047890 */ /* 0x000fe4000fffe0ff */
[----:B------:R-:W-:Y:S02]  /*42a0*/  ULEA.HI UR5, UR5, UR6, URZ, 0x6 ;  /* 0x0000000605057291 */ /* 0x000fe4000f8f30ff */
[----:B------:R-:W-:-:S02]  /*42b0*/  ULEA UR7, UR19, UR16, 0x7 ;  /* 0x0000001013077291 */ /* 0x000fc4000f8e38ff */
[----:B------:R-:W-:Y:S02]  /*42c0*/  USHF.R.S32.HI UR18, URZ, 0x6, UR5 ;  /* 0x00000006ff127899 */ /* 0x000fe40008011405 */
[----:B------:R-:W-:Y:S02]  /*42d0*/  USHF.L.U32 UR11, UR11, 0x7, URZ ;  /* 0x000000070b0b7899 */ /* 0x000fe400080006ff */
[----:B------:R-:W-:Y:S02]  /*42e0*/  UISETP.LT.U32.AND UP0, UPT, UR18, 0x7, UPT ;  /* 0x000000071200788c */ /* 0x000fe4000bf01070 */
[----:B------:R-:W-:Y:S02]  /*42f0*/  ULOP3.LUT UR11, UR11, 0xffffff00, URZ, 0xc0, !UPT ;  /* 0xffffff000b0b7892 */ /* 0x000fe4000f8ec0ff */
[----:B------:R-:W-:Y:S02]  /*4300*/  USEL UR19, UR18, 0x7, UP0 ;  /* 0x0000000712137887 */ /* 0x000fe40008000000 */
[----:B------:R-:W-:-:S02]  /*4310*/  UISETP.GE.U32.AND UP0, UPT, UR4, 0x7f, UPT ;  /* 0x0000007f0400788c */ /* 0x000fc4000bf06070 */
[----:B------:R-:W-:Y:S01]  /*4320*/  ULOP3.LUT UR11, UR11, 0x80, UR42, 0xf8, !UPT ;  /* 0x000000800b0b7892 */ /* 0x000fe2000f8ef82a */
[----:B------:R-:W-:-:S06]  /*4330*/  UMOV UR17, URZ ;  /* 0x000000ff00117c82 */ /* 0x000fcc0008000000 */
[----:B---3--:R-:W-:Y:S05]  /*4340*/  BRA.U !UP0, `(.L_x_32) ;  /* 0x0000000108ac7547 */ /* 0x008fea000b800000 */
[----:B------:R-:W-:Y:S01]  /*4350*/  UIADD3 UR24, UPT, UPT, -UR19, URZ, URZ ;  /* 0x000000ff13187290 */ /* 0x000fe2000fffe1ff */
[----:B------:R-:W-:Y:S01]  /*4360*/  UMOV UR25, UR14 ;  /* 0x0000000e00197c82 */ /* 0x000fe20008000000 */
[----:B------:R-:W-:-:S10]  /*4370*/  UMOV UR10, URZ ;  /* 0x000000ff000a7c82 */ /* 0x000fd40008000000 */
.L_x_38:
[----:B------:R-:W-:Y:S01]  /*4380*/  UIADD3 UR24, UPT, UPT, UR24, 0x1, URZ ;  /* 0x0000000118187890 */ /* 0x000fe2000fffe0ff */
[----:B-1-3--:R-:W-:Y:S01]  /*4390*/  @P2 MOV R2, 0xc000 ;  /* 0x0000c00000022802 */ /* 0x00afe20000000f00 */
[----:B------:R-:W-:Y:S02]  /*43a0*/  ULEA UR9, UR25, UR12, 0x3 ;  /* 0x0000000c19097291 */ /* 0x000fe4000f8e18ff */
[----:B------:R-:W-:Y:S01]  /*43b0*/  UISETP.NE.AND UP0, UPT, UR24, URZ, UPT ;  /* 0x000000ff1800728c */ /* 0x000fe2000bf05270 */
[----:B--2-4-:R-:W-:Y:S10]  /*43c0*/  @P0 BRA `(.L_x_33) ;  /* 0x00000000000c0947 */ /* 0x014ff40003800000 */
[----:B------:R-:W-:-:S04]  /*43d0*/  SHF.L.U32 R3, R16, 0x1f, RZ ;  /* 0x0000001f10037819 */ /* 0x000fc800000006ff */
[----:B------:R-:W1:Y:S02]  /*43e0*/  SYNCS.PHASECHK.TRANS64.TRYWAIT P0, [UR9+0x38], R3 ;  /* 0x00003803ff0075a7 */ /* 0x000e640008001109 */
[----:B-1----:R-:W-:Y:S05]  /*43f0*/  @!P0 BRA `(.L_x_34) ;  /* 0x000000d400dc8947 */ /* 0x002fea0003800000 */
.L_x_33:
[----:B------:R3:W-:Y:S01]  /*4400*/  @P2 SYNCS.ARRIVE.TRANS64 RZ, [UR9], R2 ;  /* 0x00000002ffff29a7 */ /* 0x0007e20008000009 */
[----:B------:R-:W-:-:S04]  /*4410*/  ULOP3.LUT UR4, UR29, 0x2, URZ, 0xfc, !UPT ;  /* 0x000000021d047892 */ /* 0x000fc8000f8efcff */
[----:B------:R-:W-:-:S09]  /*4420*/  UISETP.NE.AND UP1, UPT, UR4, 0x2, UPT ;  /* 0x000000020400788c */ /* 0x000fd2000bf25270 */
[----:B------:R-:W-:Y:S05]  /*4430*/  BRA.U UP1, `(.L_x_35) ;  /* 0x0000000101047547 */ /* 0x000fea000b800000 */
[----:B--2---:R-:W-:Y:S05]  /*4440*/  BPT.TRAP 0x1 ;  /* 0x000000040000795c */ /* 0x004fea0000300000 */
.L_x_35:
[----:B------:R-:W-:Y:S04]  /*4450*/  BSSY.RECONVERGENT B0, `(.L_x_36) ;  /* 0x0000003000007945 */ /* 0x000fe80003800200 */
[----:B------:R-:W-:Y:S05]  /*4460*/  @!P1 BRA `(.L_x_37) ;  /* 0x0000000000049947 */ /* 0x000fea0003800000 */
[----:B--2---:R-:W-:Y:S05]  /*4470*/  BPT.TRAP 0x1 ;  /* 0x000000040000795c */ /* 0x004fea0000300000 */
.L_x_37:
[----:B--2---:R-:W-:Y:S05]  /*4480*/  BSYNC.RECONVERGENT B0 ;  /* 0x0000000000007941 */ /* 0x004fea0003800200 */
.L_x_36:
[----:B------:R-:W-:Y:S02]  /*4490*/  UIADD3 UR14, UPT, UPT, UR25, 0x1, URZ ;  /* 0x00000001190e7890 */ /* 0x000fe4000fffe0ff */
[----:B------:R-:W-:Y:S02]  /*44a0*/  ULEA UR8, UR25, UR12, 0xe ;  /* 0x0000000c19087291 */ /* 0x000fe4000f8e70ff */
[----:B------:R-:W-:Y:S02]  /*44b0*/  UISETP.NE.AND UP1, UPT, UR14, 0x7, UPT ;  /* 0x000000070e00788c */ /* 0x000fe4000bf25270 */
[----:B------:R-:W-:Y:S02]  /*44c0*/  ULOP3.LUT UR9, UR9, 0xfefffff8, URZ, 0xc0, !UPT ;  /* 0xfefffff809097892 */ /* 0x000fe4000f8ec0ff */
[----:B------:R-:W-:Y:S02]  /*44d0*/  USEL UR5, URZ, 0x1, UP1 ;  /* 0x00000001ff057887 */ /* 0x000fe40008800000 */
[----:B------:R-:W-:-:S02]  /*44e0*/  USEL UR14, UR14, URZ, UP1 ;  /* 0x000000ff0e0e7287 */ /* 0x000fc40008800000 */
[----:B------:R-:W-:Y:S02]  /*44f0*/  UIADD3 UR8, UPT, UPT, UR8, 0x9400, URZ ;  /* 0x0000940008087890 */ /* 0x000fe4000fffe0ff */
[----:B------:R-:W-:Y:S01]  /*4500*/  ULEA UR4, UR14, UR12, 0x3 ;  /* 0x0000000c0e047291 */ /* 0x000fe2000f8e18ff */
[----:B------:R-:W-:Y:S01]  /*4510*/  LOP3.LUT R16, R16, UR5, RZ, 0x3c, !PT ;  /* 0x0000000510107c12 */ /* 0x000fe2000f8e3cff */
[----:B------:R-:W-:Y:S01]  /*4520*/  UMOV UR26, 0x0 ;  /* 0x00000000001a7882 */ /* 0x000fe20000000000 */
[----:B------:R-:W-:Y:S01]  /*4530*/  UMOV UR27, 0x10000000 ;  /* 0x10000000001b7882 */ /* 0x000fe20000000000 */
[----:B------:R-:W-:Y:S01]  /*4540*/  UMOV UR6, UR10 ;  /* 0x0000000a00067c82 */ /* 0x000fe20008000000 */
[----:B-1----:R-:W-:Y:S01]  /*4550*/  SHF.L.U32 R0, R16, 0x1f, RZ ;  /* 0x0000001f10007819 */ /* 0x002fe200000006ff */
[----:B------:R-:W-:Y:S01]  /*4560*/  UMOV UR5, UR9 ;  /* 0x0000000900057c82 */ /* 0x000fe20008000000 */
[----:B------:R-:W-:Y:S02]  /*4570*/  UMOV UR17, UR19 ;  /* 0x0000001300117c82 */ /* 0x000fe40008000000 */
[----:B------:R1:W2:Y:S01]  /*4580*/  SYNCS.PHASECHK.TRANS64.TRYWAIT P0, [UR4+0x38], R0 ;  /* 0x00003800ff0075a7 */ /* 0x0002a20008001104 */
[----:B------:R-:W-:Y:S01]  /*4590*/  ULEA UR4, UR25, UR12, 0xd ;  /* 0x0000000c19047291 */ /* 0x000fe2000f8e68ff */
[----:B------:R4:W-:Y:S02]  /*45a0*/  UTMALDG.2D.2CTA [UR8], [UR22], desc[UR26] ;  /* 0x00001a08160075b4 */ /* 0x0009e40008209000 */
[----:B------:R-:W-:Y:S01]  /*45b0*/  UMOV UR25, UR14 ;  /* 0x0000000e00197c82 */ /* 0x000fe20008000000 */
[----:B------:R-:W-:-:S09]  /*45c0*/  UIADD3 UR4, UPT, UPT, UR4, 0x25400, URZ ;  /* 0x0002540004047890 */ /* 0x000fd2000fffe0ff */
[----:B------:R1:W-:Y:S01]  /*45d0*/  UTMALDG.2D.2CTA [UR4], [UR20], desc[UR26] ;  /* 0x00001a04140075b4 */ /* 0x0003e20008209000 */
[----:B----4-:R-:W-:Y:S01]  /*45e0*/  UIADD3 UR10, UPT, UPT, UR10, 0x40, URZ ;  /* 0x000000400a0a7890 */ /* 0x010fe2000fffe0ff */
[----:B------:R-:W-:Y:S11]  /*45f0*/  BRA.U UP0, `(.L_x_38) ;  /* 0xfffffffd00607547 */ /* 0x000ff6000b83ffff */
.L_x_32:
[----:B-1----:R-:W-:Y:S01]  /*4600*/  ULEA UR4, UR14, UR12, 0x3 ;  /* 0x0000000c0e047291 */ /* 0x002fe2000f8e18ff */
[----:B------:R-:W-:Y:S01]  /*4610*/  SHF.L.U32 R0, R16, 0x1f, RZ ;  /* 0x0000001f10007819 */ /* 0x000fe200000006ff */
[----:B------:R-:W-:Y:S01]  /*4620*/  @!P4 SYNCS.ARRIVE.TRANS64.A1T0 RZ, [UR12+0xb8], RZ ;  /* 0x0000b8ffffffc9a7 */ /* 0x000fe2000810000c */
[----:B------:R-:W-:-:S06]  /*4630*/  UISETP.GT.AND UP0, UPT, UR18, UR19, UPT ;  /* 0x000000131200728c */ /* 0x000fcc000bf04270 */
[----:B--2-4-:R1:W2:Y:S03]  /*4640*/  SYNCS.PHASECHK.TRANS64.TRYWAIT P0, [UR4+0x38], R0 ;  /* 0x00003800ff0075a7 */ /* 0x0142a60008001104 */
[----:B------:R-:W-:Y:S05]  /*4650*/  BRA.U !UP0, `(.L_x_39) ;  /* 0x0000000108a47547 */ /* 0x000fea000b800000 */
[----:B------:R-:W-:-:S03]  /*4660*/  UIADD3 UR18, UPT, UPT, -UR19, UR17, UR18 ;  /* 0x0000001113127290 */ /* 0x000fc6000fffe112 */
[----:B------:R-:W-:-:S09]  /*4670*/  UMOV UR19, UR14 ;  /* 0x0000000e00137c82 */ /* 0x000fd20008000000 */
.L_x_45:
[----:B----4-:R-:W-:Y:S01]  /*4680*/  ULEA UR9, UR19, UR12, 0x3 ;  /* 0x0000000c13097291 */ /* 0x010fe2000f8e18ff */
[----:B--23--:R-:W-:Y:S01]  /*4690*/  @P2 MOV R2, 0xc000 ;  /* 0x0000c00000022802 */ /* 0x00cfe20000000f00 */
[----:B-12---:R-:W-:Y:S10]  /*46a0*/  @P0 BRA `(.L_x_40) ;  /* 0x00000000000c0947 */ /* 0x006ff40003800000 */
[----:B------:R-:W-:-:S04]  /*46b0*/  SHF.L.U32 R3, R16, 0x1f, RZ ;  /* 0x0000001f10037819 */ /* 0x000fc800000006ff */
[----:B------:R-:W2:Y:S02]  /*46c0*/  SYNCS.PHASECHK.TRANS64.TRYWAIT P0, [UR9+0x38], R3 ;  /* 0x00003803ff0075a7 */ /* 0x000ea40008001109 */
[----:B--2---:R-:W-:Y:S05]  /*46d0*/  @!P0 BRA `(.L_x_41) ;  /* 0x000000d4003c8947 */ /* 0x004fea0003800000 */
.L_x_40:
[----:B------:R2:W-:Y:S01]  /*46e0*/  @P2 SYNCS.ARRIVE.TRANS64 RZ, [UR9], R2 ;  /* 0x00000002ffff29a7 */ /* 0x0005e20008000009 */
[----:B------:R-:W-:-:S04]  /*46f0*/  ULOP3.LUT UR4, UR29, 0x2, URZ, 0xfc, !UPT ;  /* 0x000000021d047892 */ /* 0x000fc8000f8efcff */
[----:B------:R-:W-:-:S09]  /*4700*/  UISETP.NE.AND UP0, UPT, UR4, 0x2, UPT ;  /* 0x000000020400788c */ /* 0x000fd2000bf05270 */
[----:B------:R-:W-:Y:S05]  /*4710*/  BRA.U UP0, `(.L_x_42) ;  /* 0x0000000100047547 */ /* 0x000fea000b800000 */
[----:B------:R-:W-:Y:S05]  /*4720*/  BPT.TRAP 0x1 ;  /* 0x000000040000795c */ /* 0x000fea0000300000 */
.L_x_42:
[----:B------:R-:W-:Y:S04]  /*4730*/  BSSY.RECONVERGENT B0, `(.L_x_43) ;  /* 0x0000003000007945 */ /* 0x000fe80003800200 */
[----:B------:R-:W-:Y:S05]  /*4740*/  @!P1 BRA `(.L_x_44) ;  /* 0x0000000000049947 */ /* 0x000fea0003800000 */
[----:B------:R-:W-:Y:S05]  /*4750*/  BPT.TRAP 0x1 ;  /* 0x000000040000795c */ /* 0x000fea0000300000 */
.L_x_44:
[----:B------:R-:W-:Y:S05]  /*4760*/  BSYNC.RECONVERGENT B0 ;  /* 0x0000000000007941 */ /* 0x000fea0003800200 */
.L_x_43:
[----:B------:R-:W-:Y:S02]  /*4770*/  UIADD3 UR14, UPT, UPT, UR19, 0x1, URZ ;  /* 0x00000001130e7890 */ /* 0x000fe4000fffe0ff */
[----:B------:R-:W-:Y:S02]  /*4780*/  ULEA UR8, UR19, UR12, 0xe ;  /* 0x0000000c13087291 */ /* 0x000fe4000f8e70ff */
[----:B------:R-:W-:Y:S02]  /*4790*/  UISETP.NE.AND UP0, UPT, UR14, 0x7, UPT ;  /* 0x000000070e00788c */ /* 0x000fe4000bf05270 */
[----:B------:R-:W-:Y:S02]  /*47a0*/  USHF.L.U32 UR10, UR17, 0x6, URZ ;  /* 0x00000006110a7899 */ /* 0x000fe400080006ff */
[----:B------:R-:W-:Y:S02]  /*47b0*/  USEL UR5, URZ, 0x1, UP0 ;  /* 0x00000001ff057887 */ /* 0x000fe40008000000 */
[----:B------:R-:W-:-:S02]  /*47c0*/  USEL UR14, UR14, URZ, UP0 ;  /* 0x000000ff0e0e7287 */ /* 0x000fc40008000000 */
[----:B------:R-:W-:Y:S02]  /*47d0*/  ULOP3.LUT UR9, UR9, 0xfefffff8, URZ, 0xc0, !UPT ;  /* 0xfefffff809097892 */ /* 0x000fe4000f8ec0ff */
[----:B------:R-:W-:Y:S01]  /*47e0*/  ULEA UR4, UR14, UR12, 0x3 ;  /* 0x0000000c0e047291 */ /* 0x000fe2000f8e18ff */
[----:B------:R-:W-:Y:S01]  /*47f0*/  LOP3.LUT R16, R16, UR5, RZ, 0x3c, !PT ;  /* 0x0000000510107c12 */ /* 0x000fe2000f8e3cff */
[----:B------:R-:W-:Y:S01]  /*4800*/  UIADD3 UR8, UPT, UPT, UR8, 0x9400, URZ ;  /* 0x0000940008087890 */ /* 0x000fe2000fffe0ff */
[----:B------:R-:W-:Y:S02]  /*4810*/  UMOV UR24, 0x0 ;  /* 0x0000000000187882 */ /* 0x000fe40000000000 */
[----:B-1----:R-:W-:Y:S01]  /*4820*/  SHF.L.U32 R0, R16, 0x1f, RZ ;  /* 0x0000001f10007819 */ /* 0x002fe200000006ff */
[----:B------:R-:W-:Y:S01]  /*4830*/  UMOV UR25, 0x10000000 ;  /* 0x1000000000197882 */ /* 0x000fe20000000000 */
[----:B------:R-:W-:Y:S01]  /*4840*/  UMOV UR5, UR9 ;  /* 0x0000000900057c82 */ /* 0x000fe20008000000 */
[----:B------:R-:W-:Y:S01]  /*4850*/  UMOV UR6, UR10 ;  /* 0x0000000a00067c82 */ /* 0x000fe20008000000 */
[----:B------:R4:W1:Y:S01]  /*4860*/  SYNCS.PHASECHK.TRANS64.TRYWAIT P0, [UR4+0x38], R0 ;  /* 0x00003800ff0075a7 */ /* 0x0008620008001104 */
[----:B------:R-:W-:Y:S01]  /*4870*/  ULEA UR4, UR19, UR12, 0xd ;  /* 0x0000000c13047291 */ /* 0x000fe2000f8e68ff */
[----:B------:R4:W-:Y:S01]  /*4880*/  UTMALDG.2D.2CTA [UR8], [UR22], desc[UR24] ;  /* 0x00001808160075b4 */ /* 0x0009e20008209000 */
[----:B------:R-:W-:-:S02]  /*4890*/  UIADD3 UR17, UPT, UPT, UR17, 0x1, URZ ;  /* 0x0000000111117890 */ /* 0x000fc4000fffe0ff */
[----:B------:R-:W-:Y:S02]  /*48a0*/  UIADD3 UR4, UPT, UPT, UR4, 0x25400, URZ ;  /* 0x0002540004047890 */ /* 0x000fe4000fffe0ff */
[----:B------:R-:W-:Y:S01]  /*48b0*/  UISETP.NE.AND UP0, UPT, UR17, UR18, UPT ;  /* 0x000000121100728c */ /* 0x000fe2000bf05270 */
[----:B------:R-:W-:-:S06]  /*48c0*/  UMOV UR19, UR14 ;  /* 0x0000000e00137c82 */ /* 0x000fcc0008000000 */
[----:B------:R4:W-:Y:S02]  /*48d0*/  UTMALDG.2D.2CTA [UR4], [UR20], desc[UR24] ;  /* 0x00001804140075b4 */ /* 0x0009e40008209000 */
[----:B------:R-:W-:Y:S05]  /*48e0*/  BRA.U UP0, `(.L_x_45) ;  /* 0xfffffffd00647547 */ /* 0x000fea000b83ffff */
.L_x_39:
[----:B------:R-:W-:Y:S01]  /*48f0*/  UISETP.NE.AND UP0, UPT, UR37, 0x8, UPT ;  /* 0x000000082500788c */ /* 0x000fe2000bf05270 */
[----:B------:R-:W-:-:S08]  /*4900*/  NOP ;  /* 0x0000000000007918 */ /* 0x000fd00000000000 */
[----:B------:R-:W-:Y:S05]  /*4910*/  BRA.U UP0, `(.L_x_46) ;  /* 0x0000000100047547 */ /* 0x000fea000b800000 */
[----:B----4-:R-:W-:Y:S05]  /*4920*/  BPT.TRAP 0x1 ;  /* 0x000000040000795c */ /* 0x010fea0000300000 */
.L_x_46:
[----:B----4-:R-:W-:Y:S01]  /*4930*/  ULEA UR4, UR15, UR12, 0x3 ;  /* 0x0000000c0f047291 */ /* 0x010fe2000f8e18ff */
[----:B------:R-:W-:-:S08]  /*4940*/  SHF.L.U32 R3, R14, 0x1f, RZ ;  /* 0x0000001f0e037819 */ /* 0x000fd000000006ff */
[----:B-12---:R-:W1:Y:S02]  /*4950*/  SYNCS.PHASECHK.TRANS64.TRYWAIT P0, [UR4+0x1a0], R3 ;  /* 0x0001a003ff0075a7 */ /* 0x006e640008001104 */
[----:B-1----:R-:W-:Y:S05]  /*4960*/  @!P0 BRA `(.L_x_47) ;  /* 0x000000d000b08947 */ /* 0x002fea0003800000 */
.L_x_245:
[----:B------:R-:W-:-:S09]  /*4970*/  UIMAD UR5, UR15, 0x14, UR36 ;  /* 0x000000140f0578a4 */ /* 0x000fd2000f8e0224 */
[----:B-1----:R-:W1:Y:S04]  /*4980*/  LDS R3, [UR5] ;  /* 0x00000005ff037984 */ /* 0x002e680008000800 */
[----:B---3--:R-:W2:Y:S04]  /*4990*/  LDS R2, [UR5+0x4] ;  /* 0x00000405ff027984 */ /* 0x008ea80008000800 */
[----:B------:R-:W3:Y:S04]  /*49a0*/  LDS.U16 R15, [UR5+0x12] ;  /* 0x00001205ff0f7984 */ /* 0x000ee80008000400 */
[----:B------:R-:W4:Y:S04]  /*49b0*/  LDS R17, [UR5+0x8] ;  /* 0x00000805ff117984 */ /* 0x000f280008000800 */
[----:B------:R-:W3:Y:S01]  /*49c0*/  LDS R0, [UR5+0xc] ;  /* 0x00000c05ff007984 */ /* 0x000ee20008000800 */
[----:B------:R-:W-:Y:S01]  /*49d0*/  @!PT LDS RZ, [RZ] ;  /* 0x00000000fffff984 */ /* 0x000fe20000000800 */
[----:B------:R-:W-:Y:S01]  /*49e0*/  @!PT LDS RZ, [RZ] ;  /* 0x00000000fffff984 */ /* 0x000fe20000000800 */
[----:B------:R-:W-:Y:S01]  /*49f0*/  @!PT LDS RZ, [RZ] ;  /* 0x00000000fffff984 */ /* 0x000fe20000000800 */
[----:B------:R-:W-:Y:S01]  /*4a00*/  @!PT LDS RZ, [RZ] ;  /* 0x00000000fffff984 */ /* 0x000fe20000000800 */
[----:B------:R5:W-:Y:S06]  /*4a10*/  MEMBAR.ALL.CTA ;  /* 0x0000000000007992 */ /* 0x000bec0000008000 */
[----:B-----5:R-:W3:Y:S01]  /*4a20*/  FENCE.VIEW.ASYNC.S ;  /* 0x00000000000073c6 */ /* 0x020ee20000000000 */
[----:B-1----:R-:W-:-:S02]  /*4a30*/  R2UR UR18, R3 ;  /* 0x00000000031272ca */ /* 0x002fc400000e0000 */
[----:B--2---:R-:W-:Y:S01]  /*4a40*/  R2UR UR19, R2 ;  /* 0x00000000021372ca */ /* 0x004fe200000e0000 */
[----:B------:R-:W-:-:S14]  /*4a50*/  BRA.U UP0, `(.L_x_48) ;  /* 0x0000000100047547 */ /* 0x000fdc000b800000 */
[----:B------:R-:W-:Y:S05]  /*4a60*/  BPT.TRAP 0x1 ;  /* 0x000000040000795c */ /* 0x000fea0000300000 */
.L_x_48:
[----:B------:R-:W-:Y:S01]  /*4a70*/  UIADD3 UR4, UPT, UPT, UR4, 0x1e0, URZ ;  /* 0x000001e004047890 */ /* 0x000fe2000fffe0ff */
[----:B---3--:R-:W-:Y:S01]  /*4a80*/  ISETP.NE.AND P0, PT, R0, RZ, PT ;  /* 0x000000ff0000720c */ /* 0x008fe20003f05270 */
[----:B------:R-:W-:Y:S01]  /*4a90*/  UIADD3 UR15, UPT, UPT, UR15, 0x1, URZ ;  /* 0x000000010f0f7890 */ /* 0x000fe2000fffe0ff */
[----:B------:R-:W-:Y:S01]  /*4aa0*/  PLOP3.LUT P4, PT, PT, PT, PT, 0x80, 0x8 ;  /* 0x000000000008781c */ /* 0x000fe20003f8f070 */
[----:B------:R-:W-:Y:S02]  /*4ab0*/  UPRMT UR4, UR13, 0x654, UR4 ;  /* 0x000006540d047896 */ /* 0x000fe40008000004 */
[----:B------:R-:W-:-:S04]  /*4ac0*/  UISETP.NE.AND UP0, UPT, UR15, 0x8, UPT ;  /* 0x000000080f00788c */ /* 0x000fc8000bf05270 */
[----:B------:R-:W-:-:S03]  /*4ad0*/  USEL UR15, UR15, URZ, UP0 ;  /* 0x000000ff0f0f7287 */ /* 0x000fc60008000000 */
[----:B------:R-:W-:Y:S01]  /*4ae0*/  SYNCS.ARRIVE.TRANS64.RED.A1T0 RZ, [UR4], RZ ;  /* 0x000000ffffff79a7 */ /* 0x000fe20008100404 */
[----:B------:R-:W-:-:S06]  /*4af0*/  USEL UR4, URZ, 0x1, UP0 ;  /* 0x00000001ff047887 */ /* 0x000fcc0008000000 */
[----:B------:R-:W-:Y:S01]  /*4b00*/  LOP3.LUT R14, R14, UR4, RZ, 0x3c, !PT ;  /* 0x000000040e0e7c12 */ /* 0x000fe2000f8e3cff */
[----:B------:R-:W-:Y:S06]  /*4b10*/  @P0 BRA `(.L_x_49) ;  /* 0xffffffec00880947 */ /* 0x000fec000383ffff */
[----:B------:R-:W-:Y:S01]  /*4b20*/  UIADD3 UR12, UPT, UPT, UR12, 0x38, URZ ;  /* 0x000000380c0c7890 */ /* 0x000fe2000fffe0ff */
[----:B------:R-:W-:-:S03]  /*4b30*/  SHF.L.U32 R3, R16, 0x1f, RZ ;  /* 0x0000001f10037819 */ /* 0x000fc600000006ff */
[----:B------:R-:W-:-:S09]  /*4b40*/  ULEA UR4, UR14, UR12, 0x3 ;  /* 0x0000000c0e047291 */ /* 0x000fd2000f8e18ff */
[----:B------:R-:W1:Y:S02]  /*4b50*/  SYNCS.PHASECHK.TRANS64.TRYWAIT P0, [UR4], R3 ;  /* 0x00000003ff0075a7 */ /* 0x000e640008001104 */
[----:B-1----:R-:W-:Y:S05]  /*4b60*/  @!P0 BRA `(.L_x_50) ;  /* 0x000000d000488947 */ /* 0x002fea0003800000 */
.L_x_247:
[----:B------:R-:W-:-:S04]  /*4b70*/  UIADD3 UR5, UPT, UPT, UR14, 0x1, URZ ;  /* 0x000000010e057890 */ /* 0x000fc8000fffe0ff */
[----:B------:R-:W-:-:S04]  /*4b80*/  UISETP.NE.AND UP0, UPT, UR5, 0x7, UPT ;  /* 0x000000070500788c */ /* 0x000fc8000bf05270 */
[----:B------:R-:W-:Y:S02]  /*4b90*/  USEL UR6, URZ, 0x1, UP0 ;  /* 0x00000001ff067887 */ /* 0x000fe40008000000 */
[----:B------:R-:W-:-:S04]  /*4ba0*/  USEL UR5, UR5, URZ, UP0 ;  /* 0x000000ff05057287 */ /* 0x000fc80008000000 */
[----:B------:R-:W-:Y:S01]  /*4bb0*/  ULEA UR4, UR5, UR12, 0x3 ;  /* 0x0000000c05047291 */ /* 0x000fe2000f8e18ff */
[----:B------:R-:W-:-:S04]  /*4bc0*/  LOP3.LUT R2, R16, UR6, RZ, 0x3c, !PT ;  /* 0x0000000610027c12 */ /* 0x000fc8000f8e3cff */
[----:B-1----:R-:W-:-:S04]  /*4bd0*/  SHF.L.U32 R3, R2, 0x1f, RZ ;  /* 0x0000001f02037819 */ /* 0x002fc800000006ff */
[----:B------:R-:W1:Y:S02]  /*4be0*/  SYNCS.PHASECHK.TRANS64.TRYWAIT P0, [UR4], R3 ;  /* 0x00000003ff0075a7 */ /* 0x000e640008001104 */
[----:B-1----:R-:W-:Y:S05]  /*4bf0*/  @!P0 BRA `(.L_x_51) ;  /* 0x000000d0003c8947 */ /* 0x002fea0003800000 */
.L_x_249:
        /* <DEDUP_REMOVED lines=9> */
.L_x_251:
        /* <DEDUP_REMOVED lines=9> */
.L_x_253:
        /* <DEDUP_REMOVED lines=9> */
.L_x_255:
        /* <DEDUP_REMOVED lines=9> */
.L_x_257:
[----:B------:R-:W-:-:S04]  /*4e40*/  UIADD3 UR5, UPT, UPT, UR5, 0x1, URZ ;  /* 0x0000000105057890 */ /* 0x000fc8000fffe0ff */
[----:B------:R-:W-:-:S04]  /*4e50*/  UISETP.NE.AND UP0, UPT, UR5, 0x7, UPT ;  /* 0x000000070500788c */ /* 0x000fc8000bf05270 */
[----:B------:R-:W-:Y:S02]  /*4e60*/  USEL UR4, URZ, 0x1, UP0 ;  /* 0x00000001ff047887 */ /* 0x000fe40008000000 */
[----:B------:R-:W-:-:S04]  /*4e70*/  USEL UR5, UR5, URZ, UP0 ;  /* 0x000000ff05057287 */ /* 0x000fc80008000000 */
[----:B------:R-:W-:Y:S01]  /*4e80*/  LOP3.LUT R2, R2, UR4, RZ, 0x3c, !PT ;  /* 0x0000000402027c12 */ /* 0x000fe2000f8e3cff */
[----:B------:R-:W-:-:S12]  /*4e90*/  ULEA UR5, UR5, UR12, 0x3 ;  /* 0x0000000c05057291 */ /* 0x000fd8000f8e18ff */
.L_x_56:
[----:B-1----:R-:W-:Y:S02]  /*4ea0*/  SHF.L.U32 R3, R2, 0x1f, RZ ;  /* 0x0000001f02037819 */ /* 0x002fe400000006ff */
[----:B------:R-:W-:-:S04]  /*4eb0*/  MOV R0, UR5 ;  /* 0x0000000500007c02 */ /* 0x000fc80008000f00 */
[----:B------:R1:W2:Y:S03]  /*4ec0*/  SYNCS.PHASECHK.TRANS64.TRYWAIT P0, [R0+URZ], R3 ;  /* 0x00000003000075a7 */ /* 0x0002a600080011ff */
[----:B--2---:R-:W-:Y:S05]  /*4ed0*/  @!P0 NANOSLEEP.SYNCS 0x989680 ;  /* 0x009896800000895d */ /* 0x004fea0003900000 */
[----:B------:R-:W2:Y:S02]  /*4ee0*/  @!P0 SYNCS.PHASECHK.TRANS64 P0, [R0+URZ], R3 ;  /* 0x00000003000085a7 */ /* 0x000ea400080010ff */
[----:B--2---:R-:W-:Y:S05]  /*4ef0*/  @P0 EXIT ;  /* 0x000000000000094d */ /* 0x004fea0003800000 */
[----:B------:R-:W-:Y:S05]  /*4f00*/  BRA `(.L_x_56) ;  /* 0xfffffffc00e47947 */ /* 0x000fea000383ffff */
.L_x_25:
[----:B------:R-:W-:-:S04]  /*4f10*/  UISETP.LT.U32.AND UP0, UPT, UR37, 0x9, UPT ;  /* 0x000000092500788c */ /* 0x000fc8000bf01070 */
[----:B------:R-:W-:-:S04]  /*4f20*/  USEL UR4, UR37, 0x9, UP0 ;  /* 0x0000000925047887 */ /* 0x000fc80008000000 */
[----:B------:R-:W-:-:S12]  /*4f30*/  USHF.L.U32 UR4, UR4, 0x2, URZ ;  /* 0x0000000204047899 */ /* 0x000fd800080006ff */
[----:B------:R-:W3:Y:S02]  /*4f40*/  LDCU UR6, c[0x2][UR4] ;  /* 0x00800000040677ac */ /* 0x000ee40008000800 */
[----:B---3--:R-:W-:-:S10]  /*4f50*/  USHF.R.S32.HI UR7, URZ, 0x1f, UR6 ;  /* 0x0000001fff077899 */ /* 0x008fd40008011406 */
.L_x_303:
[----:B--2---:R-:W-:Y:S05]  /*4f60*/  BRXU UR6 -0x4f70                                                                                                                                                                                                                                                                                                                                                                                                                                                                                                                                                                                                                                                                                                                                                                                                                                                                                                                                                                                                                                                                                                                                                                                                                                                                                                                                                                       (*"BRANCH_TARGETS .L_x_304,.L_x_305,.L_x_312"*) ;  /* 0xffffffb006247958 */ /* 0x004fea000b83ffff */
.L_x_305:
[----:B------:R-:W-:-:S09]  /*4f70*/  UISETP.NE.AND UP0, UPT, UR37, 0x1, UPT ;  /* 0x000000012500788c */ /* 0x000fd2000bf05270 */
[----:B------:R-:W-:Y:S05]  /*4f80*/  BRA.U UP0, `(.L_x_57) ;  /* 0x0000003900487547 */ /* 0x000fea000b800000 */
[----:B------:R-:W-:-:S08]  /*4f90*/  NOP ;  /* 0x0000000000007918 */ /* 0x000fd00000000000 */
[----:B-1--45:R-:W1:-:S00]  /*4fa0*/  USETMAXREG.DEALLOC.CTAPOOL 0x88 ;  /* 0x00000088000079c8 */ /* 0x032e4000080e0500 */
[----:B------:R-:W2:Y:S01]  /*4fb0*/  LDCU.64 UR14, c[0x0][0xba0] ;  /* 0x00017400ff0e77ac */ /* 0x000ea20008000a00 */
[----:B-1----:R-:W-:Y:S01]  /*4fc0*/  HFMA2 R0, -RZ, RZ, 0, 5.9604644775390625e-08 ;  /* 0x00000001ff007431 */ /* 0x002fe200000001ff */
[----:B------:R-:W-:Y:S01]  /*4fd0*/  PRMT R9, RZ, 0x7610, R9 ;  /* 0x00007610ff097816 */ /* 0x000fe20000000009 */
[----:B------:R-:W1:Y:S01]  /*4fe0*/  LDCU.64 UR12, c[0x0][0xbb8] ;  /* 0x00017700ff0c77ac */ /* 0x000e620008000a00 */
[----:B------:R-:W3:Y:S01]  /*4ff0*/  LDCU UR4, c[0x0][0xbdc] ;  /* 0x00017b80ff0477ac */ /* 0x000ee20008000800 */
[----:B------:R-:W4:Y:S01]  /*5000*/  LDCU UR19, c[0x0][0xb80] ;  /* 0x00017000ff1377ac */ /* 0x000f220008000800 */
[----:B------:R-:W-:Y:S01]  /*5010*/  UMOV UR5, 0xffffffff ;  /* 0xffffffff00057882 */ /* 0x000fe20000000000 */
[----:B------:R-:W-:Y:S01]  /*5020*/  UMOV UR20, URZ ;  /* 0x000000ff00147c82 */ /* 0x000fe20008000000 */
[----:B--2---:R-:W-:-:S04]  /*5030*/  UIADD3 UR18, UP0, UPT, UR14, -0x1, URZ ;  /* 0xffffffff0e127890 */ /* 0x004fc8000ff1e0ff */
[----:B------:R-:W-:Y:S02]  /*5040*/  UIADD3.X UR15, UPT, UPT, UR15, -0x1, URZ, UP0, !UPT ;  /* 0xffffffff0f0f7890 */ /* 0x000fe400087fe4ff */
[----:B-1----:R-:W-:Y:S02]  /*5050*/  UIADD3 UR14, UP0, UPT, UR12, -0x1, URZ ;  /* 0xffffffff0c0e7890 */ /* 0x002fe4000ff1e0ff */
[----:B---3--:R-:W-:Y:S02]  /*5060*/  USHF.L.U32 UR4, UR5, UR4, URZ ;  /* 0x0000000405047299 */ /* 0x008fe400080006ff */
[----:B------:R-:W-:Y:S02]  /*5070*/  UIADD3.X UR13, UPT, UPT, UR13, -0x1, URZ, UP0, !UPT ;  /* 0xffffffff0d0d7890 */ /* 0x000fe400087fe4ff */
[----:B----4-:R-:W-:Y:S02]  /*5080*/  UIADD3 UR19, UPT, UPT, UR19, -0x1, URZ ;  /* 0xffffffff13137890 */ /* 0x010fe4000fffe0ff */
[----:B------:R-:W-:-:S12]  /*5090*/  ULOP3.LUT UR12, URZ, UR4, URZ, 0x33, !UPT ;  /* 0x00000004ff0c7292 */ /* 0x000fd8000f8e33ff */
.L_x_74:
[----:B-1----:R-:W1:Y:S01]  /*50a0*/  LDC.64 R2, c[0x0][0xbd0] ;  /* 0x0002f400ff027b82 */ /* 0x002e620000000a00 */
[----:B------:R-:W-:Y:S01]  /*50b0*/  UIADD3 UR24, UP0, UPT, UR24, UR30, URZ ;  /* 0x0000001e18187290 */ /* 0x000fe2000ff1e0ff */
[----:B------:R-:W-:Y:S01]  /*50c0*/  ISETP.NE.AND P1, PT, RZ, UR16, PT ;  /* 0x00000010ff007c0c */ /* 0x000fe2000bf25270 */
[----:B------:R-:W-:Y:S01]  /*50d0*/  IMAD.MOV.U32 R18, RZ, RZ, -0x1 ;  /* 0xffffffffff127424 */ /* 0x000fe200078e00ff */
[----:B------:R-:W-:Y:S01]  /*50e0*/  PLOP3.LUT P2, PT, PT, PT, PT, 0x80, 0x8 ;  /* 0x000000000008781c */ /* 0x000fe20003f4f070 */
[----:B------:R-:W-:Y:S01]  /*50f0*/  UIADD3.X UR17, UPT, UPT, UR17, UR25, URZ, UP0, !UPT ;  /* 0x0000001911117290 */ /* 0x000fe200087fe4ff */
[----:B------:R-:W-:Y:S02]  /*5100*/  IMAD.MOV.U32 R10, RZ, RZ, -0x1 ;  /* 0xffffffffff0a7424 */ /* 0x000fe400078e00ff */
[----:B------:R-:W-:Y:S02]  /*5110*/  P2R R11, PR, RZ, 0x4 ;  /* 0x00000004ff0b7803 */ /* 0x000fe40000000000 */
[----:B-1----:R-:W-:Y:S01]  /*5120*/  ISETP.LE.U32.AND P0, PT, R2, UR24, PT ;  /* 0x0000001802007c0c */ /* 0x002fe2000bf03070 */
[----:B------:R-:W-:-:S05]  /*5130*/  IMAD.U32 R2, RZ, RZ, UR17 ;  /* 0x00000011ff027e24 */ /* 0x000fca000f8e00ff */
[----:B------:R-:W-:Y:S01]  /*5140*/  ISETP.GE.U32.AND.EX P0, PT, R2, R3, PT, P0 ;  /* 0x000000030200720c */ /* 0x000fe20003f06100 */
[----:B------:R-:W-:Y:S02]  /*5150*/  IMAD.MOV.U32 R3, RZ, RZ, RZ ;  /* 0x000000ffff037224 */ /* 0x000fe400078e00ff */
[----:B------:R-:W-:-:S10]  /*5160*/  IMAD.MOV.U32 R2, RZ, RZ, -0x1 ;  /* 0xffffffffff027424 */ /* 0x000fd400078e00ff */
[----:B----45:R-:W-:Y:S05]  /*5170*/  @P0 BRA P1, `(.L_x_58) ;  /* 0x00000018000c0947 */ /* 0x030fea0000800000 */
[----:B------:R-:W-:Y:S01]  /*5180*/  IADD3 R16, P1, PT, R14, UR41, RZ ;  /* 0x000000290e107c10 */ /* 0x000fe2000ff3e0ff */
[----:B------:R-:W-:-:S03]  /*5190*/  IMAD.U32 R10, RZ, RZ, UR17 ;  /* 0x00000011ff0a7e24 */ /* 0x000fc6000f8e00ff */
[----:B------:R-:W-:Y:S02]  /*51a0*/  ISETP.LE.U32.AND P0, PT, R16, UR24, PT ;  /* 0x0000001810007c0c */ /* 0x000fe4000bf03070 */
[----:B------:R-:W-:-:S04]  /*51b0*/  IADD3.X R19, PT, PT, R15, UR40, RZ, P1, !PT ;  /* 0x000000280f137c10 */ /* 0x000fc80008ffe4ff */
[----:B------:R-:W-:-:S13]  /*51c0*/  ISETP.GE.U32.AND.EX P0, PT, R10, R19, PT, P0 ;  /* 0x000000130a00720c */ /* 0x000fda0003f06100 */
[----:B------:R-:W-:Y:S05]  /*51d0*/  @!P0 BRA `(.L_x_59) ;  /* 0x0000001000f08947 */ /* 0x000fea0003800000 */
[----:B------:R-:W1:Y:S01]  /*51e0*/  LDCU UR21, c[0x0][0xbe8] ;  /* 0x00017d00ff1577ac */ /* 0x000e620008000800 */
[----:B------:R-:W-:Y:S01]  /*51f0*/  IMAD.IADD R23, R8, 0x1, R21 ;  /* 0x0000000108177824 */ /* 0x000fe200078e0215 */
[----:B------:R-:W-:Y:S01]  /*5200*/  MOV R14, R6 ;  /* 0x00000006000e7202 */ /* 0x000fe20000000f00 */
[----:B------:R-:W-:Y:S02]  /*5210*/  IMAD.MOV.U32 R16, RZ, RZ, R7 ;  /* 0x000000ffff107224 */ /* 0x000fe400078e0007 */
[----:B------:R-:W-:-:S05]  /*5220*/  VIADD R10, R23, 0x20 ;  /* 0x00000020170a7836 */ /* 0x000fca0000000000 */
[----:B-1----:R-:W-:-:S13]  /*5230*/  ISETP.GE.AND P0, PT, R10, UR21, PT ;  /* 0x000000150a007c0c */ /* 0x002fda000bf06270 */
[----:B------:R-:W1:Y:S01]  /*5240*/  @!P0 LDC.64 R20, c[0x0][0xbf0] ;  /* 0x0002fc00ff148b82 */ /* 0x000e620000000a00 */
[----:B------:R-:W-:Y:S01]  /*5250*/  BSSY.RECONVERGENT B0, `(.L_x_60) ;  /* 0x0000062000007945 */ /* 0x000fe20003800200 */
[----:B------:R-:W-:Y:S01]  /*5260*/  HFMA2 R15, -RZ, RZ, 0, 0 ;  /* 0x00000000ff0f7431 */ /* 0x000fe200000001ff */
[----:B------:R-:W-:Y:S01]  /*5270*/  MOV R18, 0x7fffffff ;  /* 0x7fffffff00127802 */ /* 0x000fe20000000f00 */
[----:B-1----:R-:W-:-:S05]  /*5280*/  @!P0 IMAD.WIDE R20, R23, 0xc, R20 ;  /* 0x0000000c17148825 */ /* 0x002fca00078e0214 */
[----:B------:R1:W5:Y:S04]  /*5290*/  @!P0 LDG.E R6, desc[UR50][R20.64+0x180] ;  /* 0x0001803214068981 */ /* 0x000368000c1e1900 */
[----:B------:R1:W5:Y:S01]  /*52a0*/  @!P0 LDG.E R7, desc[UR50][R20.64+0x184] ;  /* 0x0001843214078981 */ /* 0x000362000c1e1900 */
[----:B------:R-:W-:-:S13]  /*52b0*/  ISETP.GE.AND P0, PT, R23, UR21, PT ;  /* 0x0000001517007c0c */ /* 0x000fda000bf06270 */
[----:B------:R-:W-:Y:S05]  /*52c0*/  @P0 BRA `(.L_x_61) ;  /* 0x0000000400680947 */ /* 0x000fea0003800000 */
[----:B------:R-:W-:Y:S01]  /*52d0*/  IABS R13, R5 ;  /* 0x00000005000d7213 */ /* 0x000fe20000000000 */
[----:B------:R-:W2:Y:S01]  /*52e0*/  LDCU.128 UR4, c[0x0][0xbc0] ;  /* 0x00017800ff0477ac */ /* 0x000ea20008000c00 */
[----:B------:R-:W-:Y:S02]  /*52f0*/  IABS R12, R4 ;  /* 0x00000004000c7213 */ /* 0x000fe40000000000 */
[----:B------:R-:W3:Y:S01]  /*5300*/  I2F.RP R24, R13 ;  /* 0x0000000d00187306 */ /* 0x000ee20000209400 */
[----:B------:R-:W4:Y:S01]  /*5310*/  LDCU.64 UR8, c[0x0][0xbb0] ;  /* 0x00017600ff0877ac */ /* 0x000f220008000a00 */
[----:B-1----:R-:W-:Y:S02]  /*5320*/  IADD3 R20, P2, PT, R16, UR14, RZ ;  /* 0x0000000e10147c10 */ /* 0x002fe4000ff5e0ff */
[----:B------:R-:W-:Y:S01]  /*5330*/  IADD3 R15, P0, PT, R14, UR18, RZ ;  /* 0x000000120e0f7c10 */ /* 0x000fe2000ff1e0ff */
[----:B------:R-:W1:Y:S01]  /*5340*/  LDCU.64 UR10, c[0x0][0xba8] ;  /* 0x00017500ff0a77ac */ /* 0x000e620008000a00 */
[----:B------:R-:W-:-:S02]  /*5350*/  LEA.HI.X.SX32 R19, R16, UR13, 0x1, P2 ;  /* 0x0000000d10137c11 */ /* 0x000fc400090f0eff */
[----:B------:R-:W1:Y:S01]  /*5360*/  I2F.RP R10, R12 ;  /* 0x0000000c000a7306 */ /* 0x000e620000209400 */
[----:B------:R-:W-:Y:S02]  /*5370*/  LEA.HI.X.SX32 R14, R14, UR15, 0x1, P0 ;  /* 0x0000000f0e0e7c11 */ /* 0x000fe400080f0eff */
[----:B--2---:R-:W-:-:S05]  /*5380*/  IADD3 R22, P1, PT, R20, UR7, RZ ;  /* 0x0000000714167c10 */ /* 0x004fca000ff3e0ff */
[----:B---3--:R-:W2:Y:S01]  /*5390*/  MUFU.RCP R24, R24 ;  /* 0x0000001800187308 */ /* 0x008ea20000001000 */
[----:B----4-:R-:W-:Y:S01]  /*53a0*/  IADD3 R18, P0, PT, R15, UR9, RZ ;  /* 0x000000090f127c10 */ /* 0x010fe2000ff1e0ff */
[----:B------:R-:W-:Y:S02]  /*53b0*/  IMAD.X R21, RZ, RZ, R19, P1 ;  /* 0x000000ffff157224 */ /* 0x000fe400008e0613 */
[----:B------:R-:W-:-:S04]  /*53c0*/  IMAD.WIDE.U32 R36, R22, UR4, RZ ;  /* 0x0000000416247c25 */ /* 0x000fc8000f8e00ff */
[----:B-1----:R-:W1:Y:S01]  /*53d0*/  MUFU.RCP R10, R10 ;  /* 0x0000000a000a7308 */ /* 0x002e620000001000 */
[----:B------:R-:W-:Y:S02]  /*53e0*/  IMAD.X R16, RZ, RZ, R14, P0 ;  /* 0x000000ffff107224 */ /* 0x000fe400000e060e */
[----:B------:R-:W-:-:S04]  /*53f0*/  IMAD.WIDE.U32 R26, R21, UR4, RZ ;  /* 0x00000004151a7c25 */ /* 0x000fc8000f8e00ff */
[----:B------:R-:W-:-:S04]  /*5400*/  IMAD.WIDE.U32 R28, R16, UR10, RZ ;  /* 0x0000000a101c7c25 */ /* 0x000fc8000f8e00ff */
[----:B--2---:R-:W-:Y:S02]  /*5410*/  VIADD R24, R24, 0xffffffe ;  /* 0x0ffffffe18187836 */ /* 0x004fe40000000000 */
[----:B------:R-:W-:Y:S02]  /*5420*/  IMAD.WIDE.U32 R26, P0, R22, UR5, R26 ;  /* 0x00000005161a7c25 */ /* 0x000fe4000f80001a */
[----:B------:R-:W2:Y:S02]  /*5430*/  F2I.FTZ.U32.TRUNC.NTZ R25, R24 ;  /* 0x0000001800197305 */ /* 0x000ea4000021f000 */
[----:B------:R-:W-:Y:S01]  /*5440*/  IMAD.WIDE.U32 R28, P1, R18, UR11, R28 ;  /* 0x0000000b121c7c25 */ /* 0x000fe2000f82001c */
[----:B------:R-:W-:-:S03]  /*5450*/  IADD3 RZ, P2, PT, R37, R26, RZ ;  /* 0x0000001a25ff7210 */ /* 0x000fc60007f5e0ff */
[----:B------:R-:W-:-:S04]  /*5460*/  IMAD.WIDE.U32 R34, R18, UR10, RZ ;  /* 0x0000000a12227c25 */ /* 0x000fc8000f8e00ff */
[----:B-1----:R-:W-:Y:S02]  /*5470*/  VIADD R10, R10, 0xffffffe ;  /* 0x0ffffffe0a0a7836 */ /* 0x002fe40000000000 */
[----:B------:R-:W-:Y:S01]  /*5480*/  IMAD.X R33, RZ, RZ, RZ, P1 ;  /* 0x000000ffff217224 */ /* 0x000fe200008e06ff */
[----:B------:R-:W-:Y:S01]  /*5490*/  IADD3 RZ, P1, PT, R35, R28, RZ ;  /* 0x0000001c23ff7210 */ /* 0x000fe20007f3e0ff */
[----:B------:R-:W-:Y:S02]  /*54a0*/  IMAD.MOV.U32 R30, RZ, RZ, R27 ;  /* 0x000000ffff1e7224 */ /* 0x000fe400078e001b */
[----:B------:R-:W1:Y:S01]  /*54b0*/  F2I.FTZ.U32.TRUNC.NTZ R27, R10 ;  /* 0x0000000a001b7305 */ /* 0x000e62000021f000 */
[----:B------:R-:W-:Y:S02]  /*54c0*/  IMAD.MOV.U32 R32, RZ, RZ, R29 ;  /* 0x000000ffff207224 */ /* 0x000fe400078e001d */
[----:B------:R-:W-:Y:S01]  /*54d0*/  IMAD.X R31, RZ, RZ, RZ, P0 ;  /* 0x000000ffff1f7224 */ /* 0x000fe200000e06ff */
[----:B------:R-:W-:Y:S01]  /*54e0*/  ISETP.NE.U32.AND P0, PT, RZ, UR10, PT ;  /* 0x0000000aff007c0c */ /* 0x000fe2000bf05070 */
[----:B------:R-:W-:Y:S01]  /*54f0*/  IMAD.WIDE.U32.X R32, R16, UR11, R32, P1 ;  /* 0x0000000b10207c25 */ /* 0x000fe200088e0420 */
[----:B------:R-:W-:-:S02]  /*5500*/  ISETP.NE.U32.AND P1, PT, RZ, UR4, PT ;  /* 0x00000004ff007c0c */ /* 0x000fc4000bf25070 */
[----:B------:R-:W-:Y:S01]  /*5510*/  ISETP.NE.AND.EX P0, PT, RZ, UR11, PT, P0 ;  /* 0x0000000bff007c0c */ /* 0x000fe2000bf05300 */
[----:B--2---:R-:W-:Y:S01]  /*5520*/  IMAD.MOV R18, RZ, RZ, -R25 ;  /* 0x000000ffff127224 */ /* 0x004fe200078e0a19 */
[----:B------:R-:W-:Y:S01]  /*5530*/  ISETP.NE.AND.EX P1, PT, RZ, UR5, PT, P1 ;  /* 0x00000005ff007c0c */ /* 0x000fe2000bf25310 */
[----:B------:R-:W-:Y:S01]  /*5540*/  IMAD.WIDE.U32.X R30, R21, UR5, R30, P2 ;  /* 0x00000005151e7c25 */ /* 0x000fe200090e041e */
[----:B------:R-:W-:Y:S02]  /*5550*/  SEL R15, R15, R32, !P0 ;  /* 0x000000200f0f7207 */ /* 0x000fe40004000000 */
[----:B------:R-:W-:Y:S01]  /*5560*/  SEL R14, R14, R33, !P0 ;  /* 0x000000210e0e7207 */ /* 0x000fe20004000000 */
[----:B------:R-:W-:Y:S01]  /*5570*/  IMAD R21, R18, R13, RZ ;  /* 0x0000000d12157224 */ /* 0x000fe200078e02ff */
[----:B------:R-:W-:Y:S01]  /*5580*/  SEL R20, R20, R30, !P1 ;  /* 0x0000001e14147207 */ /* 0x000fe20004800000 */
[----:B------:R-:W-:Y:S01]  /*5590*/  IMAD.MOV.U32 R24, RZ, RZ, RZ ;  /* 0x000000ffff187224 */ /* 0x000fe200078e00ff */
[----:B------:R-:W-:Y:S01]  /*55a0*/  SEL R19, R19, R31, !P1 ;  /* 0x0000001f13137207 */ /* 0x000fe20004800000 */
[----:B-1----:R-:W-:Y:S01]  /*55b0*/  IMAD.MOV R10, RZ, RZ, -R27 ;  /* 0x000000ffff0a7224 */ /* 0x002fe200078e0a1b */
[----:B------:R-:W-:Y:S01]  /*55c0*/  SHF.R.U64 R14, R15, UR8, R14 ;  /* 0x000000080f0e7c19 */ /* 0x000fe2000800120e */
[----:B------:R-:W-:Y:S01]  /*55d0*/  IMAD.HI.U32 R21, R25, R21, R24 ;  /* 0x0000001519157227 */ /* 0x000fe200078e0018 */
[----:B------:R-:W-:-:S02]  /*55e0*/  SHF.R.U64 R25, R20, UR6, R19 ;  /* 0x0000000614197c19 */ /* 0x000fc40008001213 */
[----:B------:R-:W-:Y:S01]  /*55f0*/  IADD3 R20, PT, PT, R5, -0x1, R14 ;  /* 0xffffffff05147810 */ /* 0x000fe20007ffe00e */
[----:B------:R-:W-:Y:S01]  /*5600*/  IMAD.MOV.U32 R19, RZ, RZ, R10 ;  /* 0x000000ffff137224 */ /* 0x000fe200078e000a */
[----:B------:R-:W-:Y:S01]  /*5610*/  IABS R15, R5 ;  /* 0x00000005000f7213 */ /* 0x000fe20000000000 */
[----:B------:R-:W-:Y:S01]  /*5620*/  IMAD.MOV.U32 R26, RZ, RZ, RZ ;  /* 0x000000ffff1a7224 */ /* 0x000fe200078e00ff */
[----:B------:R-:W-:Y:S01]  /*5630*/  IADD3 R18, PT, PT, R4, -0x1, R25 ;  /* 0xffffffff04127810 */ /* 0x000fe20007ffe019 */
[----:B------:R-:W-:Y:S01]  /*5640*/  IMAD R19, R19, R12, RZ ;  /* 0x0000000c13137224 */ /* 0x000fe200078e02ff */
[----:B------:R-:W-:Y:S01]  /*5650*/  IABS R16, R20 ;  /* 0x0000001400107213 */ /* 0x000fe20000000000 */
[----:B------:R-:W-:Y:S01]  /*5660*/  IMAD.MOV R15, RZ, RZ, -R15 ;  /* 0x000000ffff0f7224 */ /* 0x000fe200078e0a0f */
[----:B------:R-:W-:Y:S01]  /*5670*/  IABS R10, R4 ;  /* 0x00000004000a7213 */ /* 0x000fe20000000000 */
[----:B------:R-:W-:Y:S01]  /*5680*/  IMAD.HI.U32 R19, R27, R19, R26 ;  /* 0x000000131b137227 */ /* 0x000fe200078e001a */
[----:B------:R-:W-:-:S02]  /*5690*/  IABS R14, R18 ;  /* 0x00000012000e7213 */ /* 0x000fc40000000000 */
[----:B------:R-:W-:Y:S01]  /*56a0*/  ISETP.GE.AND P4, PT, R20, RZ, PT ;  /* 0x000000ff1400720c */ /* 0x000fe20003f86270 */
[----:B------:R-:W-:Y:S01]  /*56b0*/  IMAD.HI.U32 R21, R21, R16, RZ ;  /* 0x0000001015157227 */ /* 0x000fe200078e00ff */
[----:B------:R-:W-:-:S03]  /*56c0*/  ISETP.GE.AND P2, PT, R18, RZ, PT ;  /* 0x000000ff1200720c */ /* 0x000fc60003f46270 */
[----:B------:R-:W-:Y:S02]  /*56d0*/  IMAD.MOV R10, RZ, RZ, -R10 ;  /* 0x000000ffff0a7224 */ /* 0x000fe400078e0a0a */
[----:B------:R-:W-:-:S04]  /*56e0*/  IMAD.HI.U32 R19, R19, R14, RZ ;  /* 0x0000000e13137227 */ /* 0x000fc800078e00ff */
[----:B------:R-:W-:Y:S02]  /*56f0*/  IMAD R16, R21, R15, R16 ;  /* 0x0000000f15107224 */ /* 0x000fe400078e0210 */
[----:B------:R-:W-:Y:S02]  /*5700*/  IMAD R19, R19, R10, R14 ;  /* 0x0000000a13137224 */ /* 0x000fe400078e020e */
[----:B------:R-:W1:Y:S01]  /*5710*/  LDC R10, c[0x0][0xbe0] ;  /* 0x0002f800ff0a7b82 */ /* 0x000e620000000800 */
[----:B------:R-:W-:Y:S02]  /*5720*/  ISETP.GT.U32.AND P1, PT, R13, R16, PT ;  /* 0x000000100d00720c */ /* 0x000fe40003f24070 */
[----:B------:R-:W-:-:S11]  /*5730*/  ISETP.GT.U32.AND P0, PT, R12, R19, PT ;  /* 0x000000130c00720c */ /* 0x000fd60003f04070 */
[----:B------:R-:W-:Y:S01]  /*5740*/  @!P1 IMAD.IADD R16, R16, 0x1, -R13 ;  /* 0x0000000110109824 */ /* 0x000fe200078e0a0d */
[----:B------:R-:W-:Y:S01]  /*5750*/  ISETP.NE.AND P1, PT, RZ, UR27, PT ;  /* 0x0000001bff007c0c */ /* 0x000fe2000bf25270 */
[----:B------:R-:W-:-:S03]  /*5760*/  @!P0 IMAD.IADD R19, R19, 0x1, -R12 ;  /* 0x0000000113138824 */ /* 0x000fc600078e0a0c */
[----:B------:R-:W-:Y:S02]  /*5770*/  ISETP.GT.U32.AND P0, PT, R13, R16, PT ;  /* 0x000000100d00720c */ /* 0x000fe40003f04070 */
[----:B------:R-:W-:-:S11]  /*5780*/  ISETP.GT.U32.AND P3, PT, R12, R19, PT ;  /* 0x000000130c00720c */ /* 0x000fd60003f64070 */
[----:B------:R-:W-:Y:S01]  /*5790*/  @!P0 IMAD.IADD R16, R16, 0x1, -R13 ;  /* 0x0000000110108824 */ /* 0x000fe200078e0a0d */
[----:B------:R-:W-:Y:S01]  /*57a0*/  ISETP.NE.AND P0, PT, RZ, UR26, PT ;  /* 0x0000001aff007c0c */ /* 0x000fe2000bf05270 */
[----:B------:R-:W-:Y:S02]  /*57b0*/  @!P3 IMAD.IADD R19, R19, 0x1, -R12 ;  /* 0x000000011313b824 */ /* 0x000fe400078e0a0c */
[----:B------:R-:W-:Y:S01]  /*57c0*/  @!P4 IMAD.MOV R16, RZ, RZ, -R16 ;  /* 0x000000ffff10c224 */ /* 0x000fe200078e0a10 */
[----:B------:R-:W-:Y:S01]  /*57d0*/  @!P1 LOP3.LUT R16, RZ, UR27, RZ, 0x33, !PT ;  /* 0x0000001bff109c12 */ /* 0x000fe2000f8e33ff */
[----:B------:R-:W-:-:S04]  /*57e0*/  @!P2 IMAD.MOV R19, RZ, RZ, -R19 ;  /* 0x000000ffff13a224 */ /* 0x000fc800078e0a13 */
[----:B------:R-:W-:-:S04]  /*57f0*/  IMAD.IADD R16, R20, 0x1, -R16 ;  /* 0x0000000114107824 */ /* 0x000fc800078e0a10 */
[----:B------:R-:W-:Y:S02]  /*5800*/  @!P0 LOP3.LUT R19, RZ, UR26, RZ, 0x33, !PT ;  /* 0x0000001aff138c12 */ /* 0x000fe4000f8e33ff */
[----:B-1----:R-:W-:-:S03]  /*5810*/  ISETP.NE.AND P0, PT, R10, 0x1, PT ;  /* 0x000000010a00780c */ /* 0x002fc60003f05270 */
[----:B------:R-:W-:-:S04]  /*5820*/  IMAD.IADD R19, R18, 0x1, -R19 ;  /* 0x0000000112137824 */ /* 0x000fc800078e0a13 */
[----:B------:R-:W-:Y:S01]  /*5830*/  IMAD R18, R16, R19, RZ ;  /* 0x0000001310127224 */ /* 0x000fe200078e02ff */
[----:B------:R-:W-:-:S04]  /*5840*/  SEL R12, R19, R16, !P0 ;  /* 0x00000010130c7207 */ /* 0x000fc80004000000 */
[----:B------:R-:W-:Y:S02]  /*5850*/  SHF.R.S32.HI R15, RZ, 0x1f, R18 ;  /* 0x0000001fff0f7819 */ /* 0x000fe40000011412 */
[----:B------:R-:W-:Y:S02]  /*5860*/  SHF.R.S32.HI R13, RZ, 0x1f, R12 ;  /* 0x0000001fff0d7819 */ /* 0x000fe4000001140c */
.L_x_61:
[----:B------:R-:W-:Y:S05]  /*5870*/  BSYNC.RECONVERGENT B0 ;  /* 0x0000000000007941 */ /* 0x000fea0003800200 */
.L_x_60:
        /* <DEDUP_REMOVED lines=12> */
[----:B------:R-:W1:Y:S01]  /*5940*/  SHFL.UP PT, R16, R10, 0x2, RZ ;  /* 0x044000000a107989 */ /* 0x000e6200000e00ff */
        /* <DEDUP_REMOVED lines=8> */
[----:B--2---:R-:W-:-:S05]  /*59d0*/  SEL R21, R21, RZ, P1 ;  /* 0x000000ff15157207 */ /* 0x004fca0000800000 */
[----:B------:R-:W-:Y:S02]  /*59e0*/  IMAD.X R10, R21, 0x1, R16, P0 ;  /* 0x00000001150a7824 */ /* 0x000fe400000e0610 */
[----:B------:R-:W1:Y:S04]  /*59f0*/  SHFL.UP PT, R21, R20, 0x8, RZ ;  /* 0x0500000014157989 */ /* 0x000e6800000e00ff */
        /* <DEDUP_REMOVED lines=10> */
[----:B------:R-:W-:Y:S01]  /*5aa0*/  IMAD.X R16, R21, 0x1, R24, P0 ;  /* 0x0000000115107824 */ /* 0x000fe200000e0618 */
[----:B------:R-:W-:Y:S01]  /*5ab0*/  IADD3 R10, P0, PT, R19, UR41, RZ ;  /* 0x00000029130a7c10 */ /* 0x000fe2000ff1e0ff */
[----:B------:R-:W-:-:S03]  /*5ac0*/  IMAD.U32 R21, RZ, RZ, UR17 ;  /* 0x00000011ff157e24 */ /* 0x000fc6000f8e00ff */
[----:B------:R-:W-:Y:S02]  /*5ad0*/  IADD3.X R14, PT, PT, R16, UR40, RZ, P0, !PT ;  /* 0x00000028100e7c10 */ /* 0x000fe400087fe4ff */
[----:B------:R-:W-:-:S04]  /*5ae0*/  ISETP.LE.U32.AND P0, PT, R10, UR24, PT ;  /* 0x000000180a007c0c */ /* 0x000fc8000bf03070 */
[----:B------:R-:W-:-:S13]  /*5af0*/  ISETP.GE.U32.AND.EX P0, PT, R21, R14, PT, P0 ;  /* 0x0000000e1500720c */ /* 0x000fda0003f06100 */
[----:B------:R-:W-:-:S04]  /*5b00*/  VOTE.ANY R20, PT, !P0 ;  /* 0x0000000000147806 */ /* 0x000fc800040e0100 */
[----:B------:R-:W-:-:S13]  /*5b10*/  ISETP.NE.AND P0, PT, R20, RZ, PT ;  /* 0x000000ff1400720c */ /* 0x000fda0003f05270 */
[----:B------:R-:W-:Y:S05]  /*5b20*/  @P0 BRA `(.L_x_62) ;  /* 0x00000008004c0947 */ /* 0x000fea0003800000 */
[----:B------:R-:W1:Y:S01]  /*5b30*/  LDC R15, c[0x0][0xbe0] ;  /* 0x0002f800ff0f7b82 */ /* 0x000e620000000800 */
[----:B------:R-:W2:Y:S01]  /*5b40*/  LDCU UR21, c[0x0][0xbe8] ;  /* 0x00017d00ff1577ac */ /* 0x000ea20008000800 */
[----:B------:R-:W3:Y:S01]  /*5b50*/  LDCU.64 UR10, c[0x0][0xba8] ;  /* 0x00017500ff0a77ac */ /* 0x000ee20008000a00 */
[----:B------:R-:W4:Y:S01]  /*5b60*/  LDCU.64 UR8, c[0x0][0xbb0] ;  /* 0x00017600ff0877ac */ /* 0x000f220008000a00 */
[----:B------:R-:W1:Y:S02]  /*5b70*/  LDCU.128 UR4, c[0x0][0xbc0] ;  /* 0x00017800ff0477ac */ /* 0x000e640008000c00 */
[----:B-1234-:R-:W-:-:S13]  /*5b80*/  ISETP.NE.AND P6, PT, R15, 0x1, PT ;  /* 0x000000010f00780c */ /* 0x01efda0003fc5270 */
.L_x_65:
[C---:B------:R-:W-:Y:S01]  /*5b90*/  VIADD R15, R23.reuse, 0x40 ;  /* 0x00000040170f7836 */ /* 0x040fe20000000000 */
[----:B-----5:R-:W-:Y:S01]  /*5ba0*/  MOV R19, R6 ;  /* 0x0000000600137202 */ /* 0x020fe20000000f00 */
[----:B------:R-:W-:Y:S02]  /*5bb0*/  VIADD R23, R23, 0x20 ;  /* 0x0000002017177836 */ /* 0x000fe40000000000 */
[----:B------:R-:W-:Y:S01]  /*5bc0*/  IMAD.MOV.U32 R16, RZ, RZ, R7 ;  /* 0x000000ffff107224 */ /* 0x000fe200078e0007 */
[----:B------:R-:W-:-:S13]  /*5bd0*/  ISETP.GE.AND P0, PT, R15, UR21, PT ;  /* 0x000000150f007c0c */ /* 0x000fda000bf06270 */
[----:B------:R-:W1:Y:S01]  /*5be0*/  @!P0 LDC.64 R20, c[0x0][0xbf0] ;  /* 0x0002fc00ff148b82 */ /* 0x000e620000000a00 */
[----:B------:R-:W2:Y:S01]  /*5bf0*/  SHFL.IDX PT, R14, R14, 0x1f, 0x1f ;  /* 0x03e01f000e0e7f89 */ /* 0x000ea200000e0000 */
[----:B------:R-:W-:Y:S01]  /*5c00*/  BSSY.RECONVERGENT B0, `(.L_x_63) ;  /* 0x000005d000007945 */ /* 0x000fe20003800200 */
[----:B------:R-:W-:Y:S02]  /*5c10*/  HFMA2 R15, -RZ, RZ, 0, 0 ;  /* 0x00000000ff0f7431 */ /* 0x000fe400000001ff */
[----:B------:R-:W3:Y:S01]  /*5c20*/  SHFL.IDX PT, R10, R10, 0x1f, 0x1f ;  /* 0x03e01f000a0a7f89 */ /* 0x000ee200000e0000 */
[----:B-1----:R-:W-:-:S05]  /*5c30*/  @!P0 IMAD.WIDE R20, R23, 0xc, R20 ;  /* 0x0000000c17148825 */ /* 0x002fca00078e0214 */
[----:B------:R1:W5:Y:S04]  /*5c40*/  @!P0 LDG.E R6, desc[UR50][R20.64+0x180] ;  /* 0x0001803214068981 */ /* 0x000368000c1e1900 */
[----:B------:R1:W5:Y:S01]  /*5c50*/  @!P0 LDG.E R7, desc[UR50][R20.64+0x184] ;  /* 0x0001843214078981 */ /* 0x000362000c1e1900 */
[----:B------:R-:W-:Y:S02]  /*5c60*/  ISETP.GE.AND P0, PT, R23, UR21, PT ;  /* 0x0000001517007c0c */ /* 0x000fe4000bf06270 */
[----:B------:R-:W-:-:S11]  /*5c70*/  MOV R18, 0x7fffffff ;  /* 0x7fffffff00127802 */ /* 0x000fd60000000f00 */
[----:B--23--:R-:W-:Y:S05]  /*5c80*/  @P0 BRA `(.L_x_64) ;  /* 0x0000000400500947 */ /* 0x00cfea0003800000 */
[----:B------:R-:W-:-:S04]  /*5c90*/  IADD3 R13, P0, PT, R19, UR18, RZ ;  /* 0x00000012130d7c10 */ /* 0x000fc8000ff1e0ff */
[----:B------:R-:W-:Y:S02]  /*5ca0*/  LEA.HI.X.SX32 R12, R19, UR15, 0x1, P0 ;  /* 0x0000000f130c7c11 */ /* 0x000fe400080f0eff */
[----:B------:R-:W-:-:S04]  /*5cb0*/  IADD3 R19, P0, PT, R16, UR14, RZ ;  /* 0x0000000e10137c10 */ /* 0x000fc8000ff1e0ff */
[----:B------:R-:W-:Y:S02]  /*5cc0*/  LEA.HI.X.SX32 R18, R16, UR13, 0x1, P0 ;  /* 0x0000000d10127c11 */ /* 0x000fe400080f0eff */
[----:B------:R-:W-:-:S05]  /*5cd0*/  IADD3 R16, P0, PT, R13, UR9, RZ ;  /* 0x000000090d107c10 */ /* 0x000fca000ff1e0ff */
[----:B------:R-:W-:Y:S01]  /*5ce0*/  IMAD.X R15, RZ, RZ, R12, P0 ;  /* 0x000000ffff0f7224 */ /* 0x000fe200000e060c */
[----:B-1----:R-:W-:Y:S01]  /*5cf0*/  IADD3 R21, P0, PT, R19, UR7, RZ ;  /* 0x0000000713157c10 */ /* 0x002fe2000ff1e0ff */
        /* <DEDUP_REMOVED lines=10> */
[----:B------:R-:W-:-:S04]  /*5da0*/  IMAD.WIDE.U32 R30, R21, UR4, RZ ;  /* 0x00000004151e7c25 */ /* 0x000fc8000f8e00ff */
[----:B------:R-:W-:Y:S01]  /*5db0*/  IMAD.WIDE.U32.X R28, R15, UR11, R28, P0 ;  /* 0x0000000b0f1c7c25 */ /* 0x000fe200080e041c */
[----:B------:R-:W-:-:S03]  /*5dc0*/  IADD3 RZ, P0, PT, R31, R26, RZ ;  /* 0x0000001a1fff7210 */ /* 0x000fc60007f1e0ff */
[----:B------:R-:W-:-:S04]  /*5dd0*/  IMAD.MOV.U32 R24, RZ, RZ, R27 ;  /* 0x000000ffff187224 */ /* 0x000fc800078e001b */
        /* <DEDUP_REMOVED lines=19> */
[----:B-1----:R-:W-:Y:S01]  /*5f10*/  VIADD R24, R24, 0xffffffe ;  /* 0x0ffffffe18187836 */ /* 0x002fe20000000000 */
[----:B------:R-:W-:-:S05]  /*5f20*/  IABS R16, R4 ;  /* 0x0000000400107213 */ /* 0x000fca0000000000 */
[----:B------:R-:W1:Y:S08]  /*5f30*/  F2I.FTZ.U32.TRUNC.NTZ R25, R24 ;  /* 0x0000001800197305 */ /* 0x000e70000021f000 */
[----:B------:R-:W2:Y:S01]  /*5f40*/  I2F.RP R26, R16 ;  /* 0x00000010001a7306 */ /* 0x000ea20000209400 */
[----:B-1----:R-:W-:Y:S02]  /*5f50*/  IMAD.MOV R15, RZ, RZ, -R25 ;  /* 0x000000ffff0f7224 */ /* 0x002fe400078e0a19 */
[----:B------:R-:W-:-:S02]  /*5f60*/  IMAD.MOV.U32 R24, RZ, RZ, RZ ;  /* 0x000000ffff187224 */ /* 0x000fc400078e00ff */
[----:B------:R-:W-:-:S04]  /*5f70*/  IMAD R15, R15, R18, RZ ;  /* 0x000000120f0f7224 */ /* 0x000fc800078e02ff */
[----:B------:R-:W-:Y:S02]  /*5f80*/  IMAD.HI.U32 R15, R25, R15, R24 ;  /* 0x0000000f190f7227 */ /* 0x000fe400078e0018 */
[----:B--2---:R-:W1:Y:S04]  /*5f90*/  MUFU.RCP R24, R26 ;  /* 0x0000001a00187308 */ /* 0x004e680000001000 */
[----:B------:R-:W-:-:S04]  /*5fa0*/  IMAD.HI.U32 R15, R15, R13, RZ ;  /* 0x0000000d0f0f7227 */ /* 0x000fc800078e00ff */
[----:B------:R-:W-:Y:S01]  /*5fb0*/  IMAD R21, R15, R12, R13 ;  /* 0x0000000c0f157224 */ /* 0x000fe200078e020d */
[----:B------:R-:W-:-:S04]  /*5fc0*/  IABS R13, R19 ;  /* 0x00000013000d7213 */ /* 0x000fc80000000000 */
[----:B------:R-:W-:Y:S01]  /*5fd0*/  ISETP.GT.U32.AND P0, PT, R18, R21, PT ;  /* 0x000000151200720c */ /* 0x000fe20003f04070 */
[----:B-1----:R-:W-:-:S04]  /*5fe0*/  VIADD R24, R24, 0xffffffe ;  /* 0x0ffffffe18187836 */ /* 0x002fc80000000000 */
[----:B------:R-:W1:Y:S08]  /*5ff0*/  F2I.FTZ.U32.TRUNC.NTZ R25, R24 ;  /* 0x0000001800197305 */ /* 0x000e70000021f000 */
[----:B------:R-:W-:Y:S02]  /*6000*/  @!P0 IMAD.IADD R21, R21, 0x1, -R18 ;  /* 0x0000000115158824 */ /* 0x000fe400078e0a12 */
[----:B-1----:R-:W-:-:S02]  /*6010*/  IMAD.MOV R12, RZ, RZ, -R25 ;  /* 0x000000ffff0c7224 */ /* 0x002fc400078e0a19 */
        /* <DEDUP_REMOVED lines=21> */
[----:B------:R-:W-:-:S05]  /*6170*/  @!P0 LOP3.LUT R13, RZ, UR26, RZ, 0x33, !PT ;  /* 0x0000001aff0d8c12 */ /* 0x000fca000f8e33ff */
[----:B------:R-:W-:-:S05]  /*6180*/  IMAD.IADD R13, R19, 0x1, -R13 ;  /* 0x00000001130d7824 */ /* 0x000fca00078e0a0d */
[CC--:B------:R-:W-:Y:S01]  /*6190*/  SEL R12, R13.reuse, R18.reuse, !P6 ;  /* 0x000000120d0c7207 */ /* 0x0c0fe20007000000 */
[----:B------:R-:W-:-:S03]  /*61a0*/  IMAD R18, R13, R18, RZ ;  /* 0x000000120d127224 */ /* 0x000fc600078e02ff */
[----:B------:R-:W-:Y:S02]  /*61b0*/  SHF.R.S32.HI R13, RZ, 0x1f, R12 ;  /* 0x0000001fff0d7819 */ /* 0x000fe4000001140c */
[----:B------:R-:W-:Y:S02]  /*61c0*/  SHF.R.S32.HI R15, RZ, 0x1f, R18 ;  /* 0x0000001fff0f7819 */ /* 0x000fe40000011412 */
.L_x_64:
[----:B------:R-:W-:Y:S05]  /*61d0*/  BSYNC.RECONVERGENT B0 ;  /* 0x0000000000007941 */ /* 0x000fea0003800200 */
.L_x_63:
[----:B------:R-:W2:Y:S01]  /*61e0*/  SHFL.UP PT, R19, R18, 0x1, RZ ;  /* 0x0420000012137989 */ /* 0x000ea200000e00ff */
[----:B------:R-:W-:Y:S02]  /*61f0*/  R2UR UR41, R10 ;  /* 0x000000000a2972ca */ /* 0x000fe400000e0000 */
[----:B------:R-:W-:Y:S01]  /*6200*/  R2UR UR40, R14 ;  /* 0x000000000e2872ca */ /* 0x000fe200000e0000 */
[----:B------:R-:W3:Y:S01]  /*6210*/  SHFL.UP PT, R16, R15, 0x1, RZ ;  /* 0x042000000f107989 */ /* 0x000ee200000e00ff */
[----:B--2---:R-:W-:Y:S02]  /*6220*/  SEL R19, R19, RZ, P5 ;  /* 0x000000ff13137207 */ /* 0x004fe40002800000 */
[----:B---3--:R-:W-:Y:S02]  /*6230*/  SEL R16, R16, RZ, P5 ;  /* 0x000000ff10107207 */ /* 0x008fe40002800000 */
[----:B------:R-:W-:-:S05]  /*6240*/  IADD3 R19, P0, PT, R19, R18, RZ ;  /* 0x0000001213137210 */ /* 0x000fca0007f1e0ff */
[----:B------:R-:W-:Y:S01]  /*6250*/  IMAD.X R16, R16, 0x1, R15, P0 ;  /* 0x0000000110107824 */ /* 0x000fe200000e060f */
[----:B-1----:R-:W1:Y:S04]  /*6260*/  SHFL.UP PT, R20, R19, 0x2, RZ ;  /* 0x0440000013147989 */ /* 0x002e6800000e00ff */
        /* <DEDUP_REMOVED lines=16> */
[----:B------:R-:W-:Y:S02]  /*6370*/  IMAD.X R20, R19, 0x1, R22, P0 ;  /* 0x0000000113147824 */ /* 0x000fe400000e0616 */
[----:B------:R-:W1:Y:S04]  /*6380*/  SHFL.UP PT, R19, R24, 0x10, RZ ;  /* 0x0600000018137989 */ /* 0x000e6800000e00ff */
[----:B------:R-:W2:Y:S01]  /*6390*/  SHFL.UP PT, R21, R20, 0x10, RZ ;  /* 0x0600000014157989 */ /* 0x000ea200000e00ff */
[----:B-1----:R-:W-:Y:S02]  /*63a0*/  SEL R19, R19, RZ, P3 ;  /* 0x000000ff13137207 */ /* 0x002fe40001800000 */
[----:B--2---:R-:W-:Y:S02]  /*63b0*/  SEL R21, R21, RZ, P3 ;  /* 0x000000ff15157207 */ /* 0x004fe40001800000 */
[----:B------:R-:W-:-:S05]  /*63c0*/  IADD3 R19, P0, PT, R19, R24, RZ ;  /* 0x0000001813137210 */ /* 0x000fca0007f1e0ff */
        /* <DEDUP_REMOVED lines=8> */
[----:B------:R-:W-:Y:S05]  /*6450*/  @!P0 BRA `(.L_x_65) ;  /* 0xfffffff400cc8947 */ /* 0x000fea000383ffff */
.L_x_62:
        /* <DEDUP_REMOVED lines=9> */
[----:B------:R-:W-:-:S03]  /*64f0*/  IADD3 R10, P1, P0, R19, UR41, -R18 ;  /* 0x00000029130a7c10 */ /* 0x000fc6000f83e812 */
[----:B------:R-:W-:Y:S01]  /*6500*/  SHFL.IDX PT, R18, R18, R25, 0x1f ;  /* 0x00001f1912127589 */ /* 0x000fe200000e0000 */
[----:B------:R-:W-:-:S03]  /*6510*/  IADD3.X R14, PT, PT, R16, UR40, ~R15, P1, P0 ;  /* 0x00000028100e7c10 */ /* 0x000fc60008fe0c0f */
[----:B------:R-:W2:Y:S04]  /*6520*/  SHFL.IDX PT, R10, R10, R25, 0x1f ;  /* 0x00001f190a0a7589 */ /* 0x000ea800000e0000 */
[----:B------:R-:W3:Y:S04]  /*6530*/  SHFL.IDX PT, R14, R14, R25, 0x1f ;  /* 0x00001f190e0e7589 */ /* 0x000ee800000e0000 */
[----:B------:R1:W4:Y:S04]  /*6540*/  SHFL.IDX PT, R15, R15, R25, 0x1f ;  /* 0x00001f190f0f7589 */ /* 0x00032800000e0000 */
[----:B------:R1:W1:Y:S04]  /*6550*/  SHFL.IDX PT, R13, R13, R25, 0x1f ;  /* 0x00001f190d0d7589 */ /* 0x00026800000e0000 */
[----:B------:R1:W1:Y:S01]  /*6560*/  SHFL.IDX PT, R12, R12, R25, 0x1f ;  /* 0x00001f190c0c7589 */ /* 0x00026200000e0000 */
[----:B--2---:R-:W-:-:S02]  /*6570*/  R2UR UR41, R10 ;  /* 0x000000000a2972ca */ /* 0x004fc400000e0000 */
[----:B---3--:R-:W-:Y:S01]  /*6580*/  R2UR UR40, R14 ;  /* 0x000000000e2872ca */ /* 0x008fe200000e0000 */
[----:B------:R-:W-:-:S14]  /*6590*/  IMAD.MOV.U32 R14, RZ, RZ, R18 ;  /* 0x000000ffff0e7224 */ /* 0x000fdc00078e0012 */
.L_x_59:
[----:B------:R-:W2:Y:S01]  /*65a0*/  LDCU UR4, c[0x0][0xbe8] ;  /* 0x00017d00ff0477ac */ /* 0x000ea20008000800 */
[----:B------:R-:W-:Y:S01]  /*65b0*/  IMAD.MOV.U32 R18, RZ, RZ, -0x1 ;  /* 0xffffffffff127424 */ /* 0x000fe200078e00ff */
[----:B------:R-:W-:Y:S02]  /*65c0*/  MOV R10, 0xffffffff ;  /* 0xffffffff000a7802 */ /* 0x000fe40000000f00 */
[----:B--2---:R-:W-:-:S13]  /*65d0*/  ISETP.GE.AND P0, PT, R21, UR4, PT ;  /* 0x0000000415007c0c */ /* 0x004fda000bf06270 */
[----:B------:R-:W-:Y:S05]  /*65e0*/  @P0 BRA `(.L_x_58) ;  /* 0x0000000000f00947 */ /* 0x000fea0003800000 */
[----:B------:R-:W2:Y:S01]  /*65f0*/  LDCU UR9, c[0x0][0xb98] ;  /* 0x00017300ff0977ac */ /* 0x000ea20008000800 */
[----:B------:R-:W1:Y:S01]  /*6600*/  LDCU UR7, c[0x0][0xb88] ;  /* 0x00017100ff0777ac */ /* 0x000e620008000800 */
[----:B------:R-:W3:Y:S01]  /*6610*/  LDCU UR5, c[0x0][0xbdc] ;  /* 0x00017b80ff0577ac */ /* 0x000ee20008000800 */
[----:B------:R-:W-:-:S04]  /*6620*/  UIADD3 UR11, UP0, UPT, -UR41, UR24, URZ ;  /* 0x00000018290b7290 */ /* 0x000fc8000ff1e1ff */
[----:B------:R-:W-:-:S04]  /*6630*/  UIADD3.X UR10, UPT, UPT, ~UR40, UR17, URZ, UP0, !UPT ;  /* 0x00000011280a7290 */ /* 0x000fc800087fe5ff */
[----:B--2---:R-:W-:Y:S01]  /*6640*/  USHF.R.U32.HI UR8, URZ, UR9, UR10 ;  /* 0x00000009ff087299 */ /* 0x004fe2000801160a */
[--C-:B-1----:R-:W-:Y:S01]  /*6650*/  SHF.R.U32.HI R3, RZ, UR7, R13.reuse ;  /* 0x00000007ff037c19 */ /* 0x102fe2000801160d */
[----:B------:R-:W-:Y:S01]  /*6660*/  USHF.R.U64 UR11, UR11, UR9, UR10 ;  /* 0x000000090b0b7299 */ /* 0x000fe2000800120a */
[----:B------:R-:W-:Y:S01]  /*6670*/  SHF.R.U64 R16, R12, UR7, R13 ;  /* 0x000000070c107c19 */ /* 0x000fe2000800120d */
[----:B------:R-:W-:Y:S02]  /*6680*/  USHF.R.U32.HI UR6, URZ, UR7, UR8 ;  /* 0x00000007ff067299 */ /* 0x000fe40008011608 */
[----:B------:R-:W-:Y:S02]  /*6690*/  USHF.R.U64 UR8, UR11, UR7, UR8 ;  /* 0x000000070b087299 */ /* 0x000fe40008001208 */
[----:B---3--:R-:W-:Y:S02]  /*66a0*/  USHF.R.U32.HI UR4, URZ, UR5, UR6 ;  /* 0x00000005ff047299 */ /* 0x008fe40008011606 */
[----:B------:R-:W-:-:S04]  /*66b0*/  USHF.R.U64 UR5, UR8, UR5, UR6 ;  /* 0x0000000508057299 */ /* 0x000fc80008001206 */
[----:B------:R-:W-:-:S04]  /*66c0*/  LOP3.LUT R2, R3, UR4, RZ, 0xfc, !PT ;  /* 0x0000000403027c12 */ /* 0x000fc8000f8efcff */
[----:B------:R-:W-:-:S13]  /*66d0*/  ISETP.NE.U32.AND P0, PT, R2, RZ, PT ;  /* 0x000000ff0200720c */ /* 0x000fda0003f05070 */
[----:B------:R-:W-:Y:S05]  /*66e0*/  @P0 BRA `(.L_x_66) ;  /* 0x0000000000540947 */ /* 0x000fea0003800000 */
[----:B------:R-:W1:Y:S01]  /*66f0*/  I2F.U32.RP R18, R16 ;  /* 0x0000001000127306 */ /* 0x000e620000209000 */
[----:B------:R-:W-:-:S07]  /*6700*/  ISETP.NE.U32.AND P1, PT, R16, RZ, PT ;  /* 0x000000ff1000720c */ /* 0x000fce0003f25070 */
[----:B-1----:R-:W1:Y:S02]  /*6710*/  MUFU.RCP R10, R18 ;  /* 0x00000012000a7308 */ /* 0x002e640000001000 */
[----:B-1----:R-:W-:-:S06]  /*6720*/  IADD3 R10, PT, PT, R10, 0xffffffe, RZ ;  /* 0x0ffffffe0a0a7810 */ /* 0x002fcc0007ffe0ff */
[----:B------:R1:W2:Y:S02]  /*6730*/  F2I.FTZ.U32.TRUNC.NTZ R11, R10 ;  /* 0x0000000a000b7305 */ /* 0x0002a4000021f000 */
[----:B-1----:R-:W-:Y:S02]  /*6740*/  HFMA2 R10, -RZ, RZ, 0, 0 ;  /* 0x00000000ff0a7431 */ /* 0x002fe400000001ff */
[----:B--2---:R-:W-:-:S04]  /*6750*/  IMAD.MOV R2, RZ, RZ, -R11 ;  /* 0x000000ffff027224 */ /* 0x004fc800078e0a0b */
[----:B------:R-:W-:-:S04]  /*6760*/  IMAD R2, R2, R16, RZ ;  /* 0x0000001002027224 */ /* 0x000fc800078e02ff */
[----:B------:R-:W-:-:S06]  /*6770*/  IMAD.HI.U32 R2, R11, R2, R10 ;  /* 0x000000020b027227 */ /* 0x000fcc00078e000a */
[----:B------:R-:W-:-:S04]  /*6780*/  IMAD.HI.U32 R20, R2, UR5, RZ ;  /* 0x0000000502147c27 */ /* 0x000fc8000f8e00ff */
[----:B------:R-:W-:-:S04]  /*6790*/  IMAD.MOV R3, RZ, RZ, -R20 ;  /* 0x000000ffff037224 */ /* 0x000fc800078e0a14 */
[----:B------:R-:W-:-:S05]  /*67a0*/  IMAD R3, R16, R3, UR5 ;  /* 0x0000000510037e24 */ /* 0x000fca000f8e0203 */
[----:B------:R-:W-:-:S13]  /*67b0*/  ISETP.GE.U32.AND P0, PT, R3, R16, PT ;  /* 0x000000100300720c */ /* 0x000fda0003f06070 */
[----:B------:R-:W-:Y:S01]  /*67c0*/  @P0 IADD3 R3, PT, PT, R3, -R16, RZ ;  /* 0x8000001003030210 */ /* 0x000fe20007ffe0ff */
[----:B------:R-:W-:-:S03]  /*67d0*/  @P0 VIADD R20, R20, 0x1 ;  /* 0x0000000114140836 */ /* 0x000fc60000000000 */
[----:B------:R-:W-:-:S13]  /*67e0*/  ISETP.GE.U32.AND P2, PT, R3, R16, PT ;  /* 0x000000100300720c */ /* 0x000fda0003f46070 */
[----:B------:R-:W-:Y:S02]  /*67f0*/  @P2 IADD3 R20, PT, PT, R20, 0x1, RZ ;  /* 0x0000000114142810 */ /* 0x000fe40007ffe0ff */
[----:B------:R-:W-:-:S04]  /*6800*/  @!P1 LOP3.LUT R20, RZ, R16, RZ, 0x33, !PT ;  /* 0x00000010ff149212 */ /* 0x000fc800078e33ff */
[----:B------:R-:W-:-:S05]  /*6810*/  IADD3 R19, PT, PT, -R20, RZ, RZ ;  /* 0x000000ff14137210 */ /* 0x000fca0007ffe1ff */
[----:B------:R-:W-:Y:S01]  /*6820*/  IMAD R19, R16, R19, UR5 ;  /* 0x0000000510137e24 */ /* 0x000fe2000f8e0213 */
[----:B------:R-:W-:Y:S06]  /*6830*/  BRA `(.L_x_67) ;  /* 0x0000000000187947 */ /* 0x000fec0003800000 */
.L_x_66:
[----:B------:R-:W-:Y:S01]  /*6840*/  IMAD.U32 R19, RZ, RZ, UR5 ;  /* 0x00000005ff137e24 */ /* 0x000fe2000f8e00ff */
[----:B------:R-:W-:Y:S02]  /*6850*/  MOV R18, UR4 ;  /* 0x0000000400127c02 */ /* 0x000fe40008000f00 */
[----:B------:R-:W-:Y:S02]  /*6860*/  MOV R2, 0x6880 ;  /* 0x0000688000027802 */ /* 0x000fe40000000f00 */
[----:B----45:R-:W-:Y:S05]  /*6870*/  CALL.REL.NOINC `(.L_x_68) ;  /* 0x000000c400a47944 */ /* 0x030fea0003c00000 */
[----:B------:R-:W-:-:S05]  /*6880*/  IADD3 R19, PT, PT, -R20, RZ, RZ ;  /* 0x000000ff14137210 */ /* 0x000fca0007ffe1ff */
[----:B------:R-:W-:-:S07]  /*6890*/  IMAD R19, R16, R19, UR5 ;  /* 0x0000000510137e24 */ /* 0x000fce000f8e0213 */
.L_x_67:
[----:B------:R-:W1:Y:S01]  /*68a0*/  LDC R11, c[0x0][0xbdc] ;  /* 0x0002f700ff0b7b82 */ /* 0x000e620000000800 */
[----:B------:R-:W-:Y:S01]  /*68b0*/  ULOP3.LUT UR8, UR8, UR12, URZ, 0xc0, !UPT ;  /* 0x0000000c08087292 */ /* 0x000fe2000f8ec0ff */
[----:B------:R-:W-:Y:S01]  /*68c0*/  PLOP3.LUT P1, PT, PT, PT, PT, 0x8, 0x80 ;  /* 0x000000000080781c */ /* 0x000fe20003f2e170 */
[----:B------:R-:W-:-:S05]  /*68d0*/  ULOP3.LUT UR11, UR19, UR11, URZ, 0xc0, !UPT ;  /* 0x0000000b130b7292 */ /* 0x000fca000f8ec0ff */
[----:B------:R-:W2:Y:S08]  /*68e0*/  LDC R2, c[0x0][0xb80] ;  /* 0x0002e000ff027b82 */ /* 0x000eb00000000800 */
[----:B------:R-:W3:Y:S08]  /*68f0*/  LDC R3, c[0x0][0xb90] ;  /* 0x0002e400ff037b82 */ /* 0x000ef00000000800 */
[----:B------:R-:W4:Y:S01]  /*6900*/  LDC R10, c[0x0][0xbe0] ;  /* 0x0002f800ff0a7b82 */ /* 0x000f220000000800 */
[----:B-1----:R-:W-:-:S05]  /*6910*/  SHF.L.U32 R11, R20, R11, RZ ;  /* 0x0000000b140b7219 */ /* 0x002fca00000006ff */
[----:B------:R-:W-:Y:S01]  /*6920*/  VIADD R16, R11, UR8 ;  /* 0x000000080b107c36 */ /* 0x000fe20008000000 */
[----:B------:R-:W-:Y:S01]  /*6930*/  P2R R11, PR, RZ, 0x2 ;  /* 0x00000002ff0b7803 */ /* 0x000fe20000000000 */
[----:B--2---:R-:W-:Y:S02]  /*6940*/  IMAD R19, R19, R2, UR11 ;  /* 0x0000000b13137e24 */ /* 0x004fe4000f8e0202 */
[----:B---3--:R-:W-:Y:S02]  /*6950*/  IMAD R16, R16, R3, UR32 ;  /* 0x0000002010107e24 */ /* 0x008fe4000f8e0203 */
[----:B------:R-:W-:Y:S01]  /*6960*/  IMAD.MOV.U32 R3, RZ, RZ, 0x1 ;  /* 0x00000001ff037424 */ /* 0x000fe200078e00ff */
[----:B----4-:R-:W-:Y:S01]  /*6970*/  ISETP.NE.AND P0, PT, R10, 0x1, PT ;  /* 0x000000010a00780c */ /* 0x010fe20003f05270 */
[----:B------:R-:W-:-:S03]  /*6980*/  IMAD.MOV.U32 R10, RZ, RZ, R21 ;  /* 0x000000ffff0a7224 */ /* 0x000fc600078e0015 */
[----:B------:R-:W-:Y:S02]  /*6990*/  SEL R2, R16, R19, !P0 ;  /* 0x0000001310027207 */ /* 0x000fe40004000000 */
[----:B------:R-:W-:Y:S02]  /*69a0*/  SEL R18, R19, R16, !P0 ;  /* 0x0000001013127207 */ /* 0x000fe40004000000 */
.L_x_58:
[----:B------:R-:W-:-:S09]  /*69b0*/  UISETP.NE.AND UP0, UPT, UR37, 0x1, UPT ;  /* 0x000000012500788c */ /* 0x000fd2000bf05270 */
[----:B------:R-:W-:Y:S05]  /*69c0*/  BRA.U !UP0, `(.L_x_69) ;  /* 0x0000000108047547 */ /* 0x000fea000b800000 */
[----:B------:R-:W-:Y:S05]  /*69d0*/  BPT.TRAP 0x1 ;  /* 0x000000040000795c */ /* 0x000fea0000300000 */
.L_x_69:
[----:B------:R-:W2:Y:S01]  /*69e0*/  S2UR UR4, SR_CgaCtaId ;  /* 0x00000000000479c3 */ /* 0x000ea20000008800 */
[----:B------:R-:W-:Y:S01]  /*69f0*/  UMOV UR5, 0x400 ;  /* 0x0000040000057882 */ /* 0x000fe20000000000 */
[----:B------:R-:W-:Y:S01]  /*6a00*/  SHF.L.U32 R16, R0, 0x1f, RZ ;  /* 0x0000001f00107819 */ /* 0x000fe200000006ff */
[----:B------:R-:W-:Y:S01]  /*6a10*/  VIADD R19, R9, 0x1 ;  /* 0x0000000109137836 */ /* 0x000fe20000000000 */
[----:B------:R-:W-:Y:S01]  /*6a20*/  ISETP.NE.AND P1, PT, R17, R10, PT ;  /* 0x0000000a1100720c */ /* 0x000fe20003f25270 */
[----:B--2---:R-:W-:-:S04]  /*6a30*/  ULEA UR4, UR4, UR5, 0x18 ;  /* 0x0000000504047291 */ /* 0x004fc8000f8ec0ff */
[----:B------:R-:W-:-:S09]  /*6a40*/  ULEA UR4, UR20, UR4, 0x3 ;  /* 0x0000000414047291 */ /* 0x000fd2000f8e18ff */
[----:B------:R-:W2:Y:S02]  /*6a50*/  SYNCS.PHASECHK.TRANS64.TRYWAIT P0, [UR4+0x100], R16 ;  /* 0x00010010ff0075a7 */ /* 0x000ea40008001104 */
[----:B--2---:R-:W-:Y:S05]  /*6a60*/  @!P0 BRA `(.L_x_70) ;  /* 0x000000b400188947 */ /* 0x004fea0003800000 */
.L_x_259:
[----:B------:R-:W-:Y:S01]  /*6a70*/  ELECT P0, URZ, PT ;  /* 0x0000000000ff782f */ /* 0x000fe20003800000 */
[----:B------:R-:W-:Y:S01]  /*6a80*/  @!P1 IMAD.MOV R19, RZ, RZ, R9 ;  /* 0x000000ffff139224 */ /* 0x000fe200078e0209 */
[----:B------:R-:W-:Y:S01]  /*6a90*/  BSSY.RECONVERGENT B0, `(.L_x_71) ;  /* 0x0000017000007945 */ /* 0x000fe20003800200 */
[----:B------:R-:W-:-:S03]  /*6aa0*/  ISETP.NE.AND P2, PT, R11, RZ, PT ;  /* 0x000000ff0b00720c */ /* 0x000fc60003f45270 */
[----:B------:R-:W-:-:S07]  /*6ab0*/  PRMT R9, R19, 0x7610, R9 ;  /* 0x0000761013097816 */ /* 0x000fce0000000009 */
[----:B------:R-:W-:Y:S05]  /*6ac0*/  @!P0 BRA `(.L_x_72) ;  /* 0x00000000004c8947 */ /* 0x000fea0003800000 */
[----:B------:R-:W-:Y:S01]  /*6ad0*/  PLOP3.LUT P0, PT, P1, P2, PT, 0x20, 0x2 ;  /* 0x000000000002781c */ /* 0x000fe20000f04470 */
[----:B------:R-:W-:Y:S01]  /*6ae0*/  UIMAD UR5, UR20, 0x14, UR36 ;  /* 0x00000014140578a4 */ /* 0x000fe2000f8e0224 */
[----:B------:R-:W-:Y:S02]  /*6af0*/  SEL R11, R9, RZ, !P2 ;  /* 0x000000ff090b7207 */ /* 0x000fe40005000000 */
[----:B--2---:R-:W-:-:S04]  /*6b00*/  SEL R16, RZ, 0x1, !P0 ;  /* 0x00000001ff107807 */ /* 0x004fc80004000000 */
[----:B------:R-:W-:Y:S02]  /*6b10*/  PRMT R11, R16, 0x5410, R11 ;  /* 0x00005410100b7816 */ /* 0x000fe4000000000b */
[----:B------:R2:W-:Y:S04]  /*6b20*/  STS [UR5], R2 ;  /* 0x00000002ff007988 */ /* 0x0005e80008000805 */
[----:B------:R2:W-:Y:S04]  /*6b30*/  STS [UR5+0x4], R18 ;  /* 0x00000412ff007988 */ /* 0x0005e80008000805 */
[----:B------:R2:W-:Y:S04]  /*6b40*/  STS [UR5+0xc], R3 ;  /* 0x00000c03ff007988 */ /* 0x0005e80008000805 */
[----:B------:R2:W-:Y:S04]  /*6b50*/  STS [UR5+0x10], R11 ;  /* 0x0000100bff007988 */ /* 0x0005e80008000805 */
[----:B------:R2:W-:Y:S01]  /*6b60*/  STS [UR5+0x8], R10 ;  /* 0x0000080aff007988 */ /* 0x0005e20008000805 */
[----:B------:R-:W-:Y:S01]  /*6b70*/  @!PT LDS RZ, [RZ] ;  /* 0x00000000fffff984 */ /* 0x000fe20000000800 */
[----:B------:R-:W-:Y:S01]  /*6b80*/  @!PT LDS RZ, [RZ] ;  /* 0x00000000fffff984 */ /* 0x000fe20000000800 */
[----:B------:R-:W-:Y:S01]  /*6b90*/  @!PT LDS RZ, [RZ] ;  /* 0x00000000fffff984 */ /* 0x000fe20000000800 */
[----:B------:R-:W-:Y:S01]  /*6ba0*/  @!PT LDS RZ, [RZ] ;  /* 0x00000000fffff984 */ /* 0x000fe20000000800 */
[----:B------:R3:W-:Y:S06]  /*6bb0*/  MEMBAR.ALL.CTA ;  /* 0x0000000000007992 */ /* 0x0007ec0000008000 */
[----:B---3--:R-:W3:Y:S01]  /*6bc0*/  FENCE.VIEW.ASYNC.S ;  /* 0x00000000000073c6 */ /* 0x008ee20000000000 */
[----:B------:R-:W-:Y:S05]  /*6bd0*/  BRA.U !UP0, `(.L_x_73) ;  /* 0x0000000108047547 */ /* 0x000fea000b800000 */
[----:B------:R-:W-:Y:S05]  /*6be0*/  BPT.TRAP 0x1 ;  /* 0x000000040000795c */ /* 0x000fea0000300000 */
.L_x_73:
[----:B---3--:R-:W-:Y:S01]  /*6bf0*/  SYNCS.ARRIVE.TRANS64.A1T0 RZ, [UR4+0xc0], RZ ;  /* 0x0000c0ffffff79a7 */ /* 0x008fe20008100004 */
.L_x_72:
[----:B------:R-:W-:Y:S05]  /*6c00*/  BSYNC.RECONVERGENT B0 ;  /* 0x0000000000007941 */ /* 0x000fea0003800200 */
.L_x_71:
[----:B------:R-:W-:Y:S01]  /*6c10*/  UIADD3 UR20, UPT, UPT, UR20, 0x1, URZ ;  /* 0x0000000114147890 */ /* 0x000fe2000fffe0ff */
[----:B--2---:R-:W-:-:S03]  /*6c20*/  MOV R17, R10 ;  /* 0x0000000a00117202 */ /* 0x004fc60000000f00 */
[----:B------:R-:W-:-:S04]  /*6c30*/  UISETP.NE.AND UP0, UPT, UR20, 0x8, UPT ;  /* 0x000000081400788c */ /* 0x000fc8000bf05270 */
[----:B------:R-:W-:Y:S02]  /*6c40*/  USEL UR4, URZ, 0x1, UP0 ;  /* 0x00000001ff047887 */ /* 0x000fe40008000000 */
[----:B------:R-:W-:-:S04]  /*6c50*/  USEL UR20, UR20, URZ, UP0 ;  /* 0x000000ff14147287 */ /* 0x000fc80008000000 */
[----:B------:R-:W-:Y:S01]  /*6c60*/  LOP3.LUT R0, R0, UR4, RZ, 0x3c, !PT ;  /* 0x0000000400007c12 */ /* 0x000fe2000f8e3cff */
[----:B------:R-:W-:Y:S07]  /*6c70*/  @!P2 BRA `(.L_x_74) ;  /* 0xffffffe40008a947 */ /* 0x000fee000383ffff */
[----:B------:R-:W-:Y:S01]  /*6c80*/  HFMA2 R9, -RZ, RZ, 0, 0 ;  /* 0x00000000ff097431 */ /* 0x000fe200000001ff */
[----:B------:R-:W-:Y:S02]  /*6c90*/  PRMT R11, RZ, 0x7610, R11 ;  /* 0x00007610ff0b7816 */ /* 0x000fe4000000000b */
.L_x_90:
[----:B--2---:R-:W2:Y:S01]  /*6ca0*/  LDC.64 R2, c[0x0][0xbd0] ;  /* 0x0002f400ff027b82 */ /* 0x004ea20000000a00 */
[----:B------:R-:W-:Y:S01]  /*6cb0*/  UIADD3 UR24, UP0, UPT, UR24, UR30, URZ ;  /* 0x0000001e18187290 */ /* 0x000fe2000ff1e0ff */
[----:B------:R-:W-:Y:S01]  /*6cc0*/  ISETP.NE.AND P1, PT, RZ, UR16, PT ;  /* 0x00000010ff007c0c */ /* 0x000fe2000bf25270 */
[----:B------:R-:W-:Y:S01]  /*6cd0*/  IMAD.MOV.U32 R23, RZ, RZ, RZ ;  /* 0x000000ffff177224 */ /* 0x000fe200078e00ff */
[----:B------:R-:W-:Y:S01]  /*6ce0*/  PLOP3.LUT P2, PT, PT, PT, PT, 0x80, 0x8 ;  /* 0x000000000008781c */ /* 0x000fe20003f4f070 */
[----:B------:R-:W-:Y:S01]  /*6cf0*/  UIADD3.X UR17, UPT, UPT, UR17, UR25, URZ, UP0, !UPT ;  /* 0x0000001911117290 */ /* 0x000fe200087fe4ff */
[----:B------:R-:W-:Y:S02]  /*6d00*/  IMAD.MOV.U32 R22, RZ, RZ, -0x1 ;  /* 0xffffffffff167424 */ /* 0x000fe400078e00ff */
[----:B------:R-:W-:Y:S01]  /*6d10*/  P2R R24, PR, RZ, 0x4 ;  /* 0x00000004ff187803 */ /* 0x000fe20000000000 */
[----:B------:R-:W-:Y:S01]  /*6d20*/  IMAD.MOV.U32 R16, RZ, RZ, -0x1 ;  /* 0xffffffffff107424 */ /* 0x000fe200078e00ff */
[----:B--2---:R-:W-:Y:S01]  /*6d30*/  ISETP.LE.U32.AND P0, PT, R2, UR24, PT ;  /* 0x0000001802007c0c */ /* 0x004fe2000bf03070 */
[----:B------:R-:W-:-:S05]  /*6d40*/  IMAD.U32 R2, RZ, RZ, UR17 ;  /* 0x00000011ff027e24 */ /* 0x000fca000f8e00ff */
[----:B------:R-:W-:Y:S01]  /*6d50*/  ISETP.GE.U32.AND.EX P0, PT, R2, R3, PT, P0 ;  /* 0x000000030200720c */ /* 0x000fe20003f06100 */
[----:B------:R-:W-:-:S12]  /*6d60*/  IMAD.MOV.U32 R3, RZ, RZ, -0x1 ;  /* 0xffffffffff037424 */ /* 0x000fd800078e00ff */
[----:B------:R-:W-:Y:S05]  /*6d70*/  @P0 BRA P1, `(.L_x_75) ;  /* 0x0000001800080947 */ /* 0x000fea0000800000 */
[----:B------:R-:W-:Y:S01]  /*6d80*/  IADD3 R3, P1, PT, R14, UR41, RZ ;  /* 0x000000290e037c10 */ /* 0x000fe2000ff3e0ff */
[----:B------:R-:W-:-:S03]  /*6d90*/  IMAD.U32 R2, RZ, RZ, UR17 ;  /* 0x00000011ff027e24 */ /* 0x000fc6000f8e00ff */
[----:B------:R-:W-:Y:S02]  /*6da0*/  ISETP.LE.U32.AND P0, PT, R3, UR24, PT ;  /* 0x0000001803007c0c */ /* 0x000fe4000bf03070 */
[----:B----4-:R-:W-:-:S04]  /*6db0*/  IADD3.X R3, PT, PT, R15, UR40, RZ, P1, !PT ;  /* 0x000000280f037c10 */ /* 0x010fc80008ffe4ff */
[----:B------:R-:W-:-:S13]  /*6dc0*/  ISETP.GE.U32.AND.EX P0, PT, R2, R3, PT, P0 ;  /* 0x000000030200720c */ /* 0x000fda0003f06100 */
[----:B------:R-:W-:Y:S05]  /*6dd0*/  @!P0 BRA `(.L_x_76) ;  /* 0x0000001000e88947 */ /* 0x000fea0003800000 */
[----:B------:R-:W2:Y:S01]  /*6de0*/  LDCU UR21, c[0x0][0xbe8] ;  /* 0x00017d00ff1577ac */ /* 0x000ea20008000800 */
[----:B------:R-:W-:Y:S01]  /*6df0*/  IMAD.IADD R21, R8, 0x1, R21 ;  /* 0x0000000108157824 */ /* 0x000fe200078e0215 */
[----:B-----5:R-:W-:Y:S01]  /*6e00*/  MOV R16, R6 ;  /* 0x0000000600107202 */ /* 0x020fe20000000f00 */
[----:B------:R-:W-:Y:S02]  /*6e10*/  IMAD.MOV.U32 R15, RZ, RZ, R7 ;  /* 0x000000ffff0f7224 */ /* 0x000fe400078e0007 */
[----:B------:R-:W-:-:S05]  /*6e20*/  VIADD R2, R21, 0x20 ;  /* 0x0000002015027836 */ /* 0x000fca0000000000 */
[----:B--2---:R-:W-:-:S13]  /*6e30*/  ISETP.GE.AND P0, PT, R2, UR21, PT ;  /* 0x0000001502007c0c */ /* 0x004fda000bf06270 */
[----:B------:R-:W2:Y:S01]  /*6e40*/  @!P0 LDC.64 R2, c[0x0][0xbf0] ;  /* 0x0002fc00ff028b82 */ /* 0x000ea20000000a00 */
[----:B------:R-:W-:Y:S01]  /*6e50*/  BSSY.RECONVERGENT B0, `(.L_x_77) ;  /* 0x0000061000007945 */ /* 0x000fe20003800200 */
[----:B------:R-:W-:Y:S01]  /*6e60*/  HFMA2 R14, -RZ, RZ, 0, 0 ;  /* 0x00000000ff0e7431 */ /* 0x000fe200000001ff */
[----:B------:R-:W-:Y:S01]  /*6e70*/  MOV R17, 0x7fffffff ;  /* 0x7fffffff00117802 */ /* 0x000fe20000000f00 */
[----:B--2---:R-:W-:-:S05]  /*6e80*/  @!P0 IMAD.WIDE R2, R21, 0xc, R2 ;  /* 0x0000000c15028825 */ /* 0x004fca00078e0202 */
[----:B------:R2:W5:Y:S04]  /*6e90*/  @!P0 LDG.E R6, desc[UR50][R2.64+0x180] ;  /* 0x0001803202068981 */ /* 0x000568000c1e1900 */
[----:B------:R2:W5:Y:S01]  /*6ea0*/  @!P0 LDG.E R7, desc[UR50][R2.64+0x184] ;  /* 0x0001843202078981 */ /* 0x000562000c1e1900 */
[----:B------:R-:W-:-:S13]  /*6eb0*/  ISETP.GE.AND P0, PT, R21, UR21, PT ;  /* 0x0000001515007c0c */ /* 0x000fda000bf06270 */
[----:B------:R-:W-:Y:S05]  /*6ec0*/  @P0 BRA `(.L_x_78) ;  /* 0x0000000400640947 */ /* 0x000fea0003800000 */
[----:B-1----:R-:W-:Y:S01]  /*6ed0*/  IABS R12, R5 ;  /* 0x00000005000c7213 */ /* 0x002fe20000000000 */
[----:B------:R-:W1:Y:S01]  /*6ee0*/  LDCU.64 UR8, c[0x0][0xbb0] ;  /* 0x00017600ff0877ac */ /* 0x000e620008000a00 */
[----:B--2---:R-:W-:Y:S02]  /*6ef0*/  IABS R3, R4 ;  /* 0x0000000400037213 */ /* 0x004fe40000000000 */
[----:B------:R-:W2:Y:S01]  /*6f00*/  I2F.RP R26, R12 ;  /* 0x0000000c001a7306 */ /* 0x000ea20000209400 */
[----:B------:R-:W3:Y:S01]  /*6f10*/  LDCU.128 UR4, c[0x0][0xbc0] ;  /* 0x00017800ff0477ac */ /* 0x000ee20008000c00 */
[C---:B------:R-:W-:Y:S02]  /*6f20*/  IADD3 R14, P0, PT, R16.reuse, UR18, RZ ;  /* 0x00000012100e7c10 */ /* 0x040fe4000ff1e0ff */
[----:B------:R-:W-:Y:S01]  /*6f30*/  IADD3 R18, P2, PT, R15, UR14, RZ ;  /* 0x0000000e0f127c10 */ /* 0x000fe2000ff5e0ff */
[----:B------:R-:W4:Y:S01]  /*6f40*/  LDCU.64 UR10, c[0x0][0xba8] ;  /* 0x00017500ff0a77ac */ /* 0x000f220008000a00 */
[----:B------:R-:W-:-:S02]  /*6f50*/  LEA.HI.X.SX32 R13, R16, UR15, 0x1, P0 ;  /* 0x0000000f100d7c11 */ /* 0x000fc400080f0eff */
[----:B------:R-:W4:Y:S01]  /*6f60*/  I2F.RP R2, R3 ;  /* 0x0000000300027306 */ /* 0x000f220000209400 */
[----:B------:R-:W-:Y:S02]  /*6f70*/  LEA.HI.X.SX32 R17, R15, UR13, 0x1, P2 ;  /* 0x0000000d0f117c11 */ /* 0x000fe400090f0eff */
[----:B-1----:R-:W-:-:S05]  /*6f80*/  IADD3 R16, P0, PT, R14, UR9, RZ ;  /* 0x000000090e107c10 */ /* 0x002fca000ff1e0ff */
[----:B--2---:R-:W1:Y:S01]  /*6f90*/  MUFU.RCP R26, R26 ;  /* 0x0000001a001a7308 */ /* 0x004e620000001000 */
[----:B---3--:R-:W-:Y:S01]  /*6fa0*/  IADD3 R20, P1, PT, R18, UR7, RZ ;  /* 0x0000000712147c10 */ /* 0x008fe2000ff3e0ff */
[----:B------:R-:W-:Y:S02]  /*6fb0*/  IMAD.X R15, RZ, RZ, R13, P0 ;  /* 0x000000ffff0f7224 */ /* 0x000fe400000e060d */
[----:B----4-:R-:W-:-:S04]  /*6fc0*/  IMAD.WIDE.U32 R36, R16, UR10, RZ ;  /* 0x0000000a10247c25 */ /* 0x010fc8000f8e00ff */
[----:B------:R-:W2:Y:S01]  /*6fd0*/  MUFU.RCP R2, R2 ;  /* 0x0000000200027308 */ /* 0x000ea20000001000 */
[----:B------:R-:W-:Y:S02]  /*6fe0*/  IMAD.X R19, RZ, RZ, R17, P1 ;  /* 0x000000ffff137224 */ /* 0x000fe400008e0611 */
[----:B------:R-:W-:-:S04]  /*6ff0*/  IMAD.WIDE.U32 R30, R15, UR10, RZ ;  /* 0x0000000a0f1e7c25 */ /* 0x000fc8000f8e00ff */
[----:B------:R-:W-:-:S04]  /*7000*/  IMAD.WIDE.U32 R28, R19, UR4, RZ ;  /* 0x00000004131c7c25 */ /* 0x000fc8000f8e00ff */
[----:B------:R-:W-:-:S04]  /*7010*/  IMAD.WIDE.U32 R30, P1, R16, UR11, R30 ;  /* 0x0000000b101e7c25 */ /* 0x000fc8000f82001e */
[----:B-1----:R-:W-:Y:S02]  /*7020*/  VIADD R26, R26, 0xffffffe ;  /* 0x0ffffffe1a1a7836 */ /* 0x002fe40000000000 */
[C---:B------:R-:W-:Y:S02]  /*7030*/  IMAD.WIDE.U32 R28, P0, R20.reuse, UR5, R28 ;  /* 0x00000005141c7c25 */ /* 0x040fe4000f80001c */
[----:B------:R-:W1:Y:S02]  /*7040*/  F2I.FTZ.U32.TRUNC.NTZ R27, R26 ;  /* 0x0000001a001b7305 */ /* 0x000e64000021f000 */
[----:B------:R-:W-:-:S04]  /*7050*/  IMAD.WIDE.U32 R38, R20, UR4, RZ ;  /* 0x0000000414267c25 */ /* 0x000fc8000f8e00ff */
[----:B------:R-:W-:Y:S01]  /*7060*/  IMAD.X R35, RZ, RZ, RZ, P1 ;  /* 0x000000ffff237224 */ /* 0x000fe200008e06ff */
[----:B------:R-:W-:Y:S01]  /*7070*/  IADD3 RZ, P1, PT, R37, R30, RZ ;  /* 0x0000001e25ff7210 */ /* 0x000fe20007f3e0ff */
[----:B--2---:R-:W-:Y:S01]  /*7080*/  VIADD R2, R2, 0xffffffe ;  /* 0x0ffffffe02027836 */ /* 0x004fe20000000000 */
[----:B------:R-:W-:Y:S01]  /*7090*/  IADD3 RZ, P2, PT, R39, R28, RZ ;  /* 0x0000001c27ff7210 */ /* 0x000fe20007f5e0ff */
[----:B------:R-:W-:Y:S02]  /*70a0*/  IMAD.MOV.U32 R34, RZ, RZ, R31 ;  /* 0x000000ffff227224 */ /* 0x000fe400078e001f */
[----:B------:R-:W-:Y:S01]  /*70b0*/  IMAD.X R33, RZ, RZ, RZ, P0 ;  /* 0x000000ffff217224 */ /* 0x000fe200000e06ff */
[----:B------:R-:W-:Y:S01]  /*70c0*/  ISETP.NE.U32.AND P0, PT, RZ, UR10, PT ;  /* 0x0000000aff007c0c */ /* 0x000fe2000bf05070 */
[----:B------:R-:W-:Y:S02]  /*70d0*/  IMAD.MOV.U32 R32, RZ, RZ, R29 ;  /* 0x000000ffff207224 */ /* 0x000fe400078e001d */
[----:B------:R-:W2:Y:S01]  /*70e0*/  F2I.FTZ.U32.TRUNC.NTZ R29, R2 ;  /* 0x00000002001d7305 */ /* 0x000ea2000021f000 */
[----:B------:R-:W-:Y:S01]  /*70f0*/  IMAD.WIDE.U32.X R34, R15, UR11, R34, P1 ;  /* 0x0000000b0f227c25 */ /* 0x000fe200088e0422 */
[----:B------:R-:W-:-:S02]  /*7100*/  ISETP.NE.U32.AND P1, PT, RZ, UR4, PT ;  /* 0x00000004ff007c0c */ /* 0x000fc4000bf25070 */
[----:B------:R-:W-:Y:S01]  /*7110*/  ISETP.NE.AND.EX P0, PT, RZ, UR11, PT, P0 ;  /* 0x0000000bff007c0c */ /* 0x000fe2000bf05300 */
[----:B------:R-:W-:Y:S01]  /*7120*/  IMAD.WIDE.U32.X R32, R19, UR5, R32, P2 ;  /* 0x0000000513207c25 */ /* 0x000fe200090e0420 */
[----:B------:R-:W-:Y:S02]  /*7130*/  ISETP.NE.AND.EX P1, PT, RZ, UR5, PT, P1 ;  /* 0x00000005ff007c0c */ /* 0x000fe4000bf25310 */
[----:B------:R-:W-:Y:S01]  /*7140*/  SEL R14, R14, R34, !P0 ;  /* 0x000000220e0e7207 */ /* 0x000fe20004000000 */
[----:B-1----:R-:W-:Y:S01]  /*7150*/  IMAD.MOV R16, RZ, RZ, -R27 ;  /* 0x000000ffff107224 */ /* 0x002fe200078e0a1b */
[----:B------:R-:W-:Y:S01]  /*7160*/  SEL R13, R13, R35, !P0 ;  /* 0x000000230d0d7207 */ /* 0x000fe20004000000 */
[----:B------:R-:W-:Y:S01]  /*7170*/  IMAD.MOV.U32 R26, RZ, RZ, RZ ;  /* 0x000000ffff1a7224 */ /* 0x000fe200078e00ff */
[----:B------:R-:W-:Y:S01]  /*7180*/  SEL R18, R18, R32, !P1 ;  /* 0x0000002012127207 */ /* 0x000fe20004800000 */
[----:B------:R-:W-:Y:S01]  /*7190*/  IMAD R15, R16, R12, RZ ;  /* 0x0000000c100f7224 */ /* 0x000fe200078e02ff */
[----:B------:R-:W-:Y:S01]  /*71a0*/  SEL R17, R17, R33, !P1 ;  /* 0x0000002111117207 */ /* 0x000fe20004800000 */
[----:B--2---:R-:W-:Y:S01]  /*71b0*/  IMAD.MOV R20, RZ, RZ, -R29 ;  /* 0x000000ffff147224 */ /* 0x004fe200078e0a1d */
[----:B------:R-:W-:Y:S01]  /*71c0*/  SHF.R.U64 R2, R14, UR8, R13 ;  /* 0x000000080e027c19 */ /* 0x000fe2000800120d */
[----:B------:R-:W-:Y:S01]  /*71d0*/  IMAD.HI.U32 R15, R27, R15, R26 ;  /* 0x0000000f1b0f7227 */ /* 0x000fe200078e001a */
[----:B------:R-:W-:-:S02]  /*71e0*/  SHF.R.U64 R17, R18, UR6, R17 ;  /* 0x0000000612117c19 */ /* 0x000fc40008001211 */
[----:B------:R-:W-:Y:S01]  /*71f0*/  IADD3 R19, PT, PT, R5, -0x1, R2 ;  /* 0xffffffff05137810 */ /* 0x000fe20007ffe002 */
[----:B------:R-:W-:Y:S01]  /*7200*/  IMAD.MOV.U32 R28, RZ, RZ, RZ ;  /* 0x000000ffff1c7224 */ /* 0x000fe200078e00ff */
[----:B------:R-:W-:Y:S01]  /*7210*/  IADD3 R18, PT, PT, R4, -0x1, R17 ;  /* 0xffffffff04127810 */ /* 0x000fe20007ffe011 */
[----:B------:R-:W-:Y:S01]  /*7220*/  IMAD R17, R20, R3, RZ ;  /* 0x0000000314117224 */ /* 0x000fe200078e02ff */
[----:B------:R-:W-:Y:S02]  /*7230*/  IABS R14, R5 ;  /* 0x00000005000e7213 */ /* 0x000fe40000000000 */
[----:B------:R-:W-:Y:S01]  /*7240*/  IABS R16, R19 ;  /* 0x0000001300107213 */ /* 0x000fe20000000000 */
[----:B------:R-:W-:Y:S01]  /*7250*/  IMAD.HI.U32 R17, R29, R17, R28 ;  /* 0x000000111d117227 */ /* 0x000fe200078e001c */
[----:B------:R-:W-:Y:S02]  /*7260*/  IABS R2, R4 ;  /* 0x0000000400027213 */ /* 0x000fe40000000000 */
[----:B------:R-:W-:Y:S01]  /*7270*/  IABS R13, R18 ;  /* 0x00000012000d7213 */ /* 0x000fe20000000000 */
[----:B------:R-:W-:Y:S01]  /*7280*/  IMAD.MOV R14, RZ, RZ, -R14 ;  /* 0x000000ffff0e7224 */ /* 0x000fe200078e0a0e */
        /* <DEDUP_REMOVED lines=29> */
.L_x_78:
[----:B------:R-:W-:Y:S05]  /*7460*/  BSYNC.RECONVERGENT B0 ;  /* 0x0000000000007941 */ /* 0x000fea0003800200 */
.L_x_77:
[----:B--2---:R-:W2:Y:S01]  /*7470*/  SHFL.UP PT, R2, R17, 0x1, RZ ;  /* 0x0420000011027989 */ /* 0x004ea200000e00ff */
        /* <DEDUP_REMOVED lines=14> */
[----:B---3--:R-:W-:-:S03]  /*7560*/  SEL R15, R15, RZ, P4 ;  /* 0x000000ff0f0f7207 */ /* 0x008fc60002000000 */
[----:B------:R-:W2:Y:S02]  /*7570*/  SHFL.UP PT, R19, R16, 0x4, RZ ;  /* 0x0480000010137989 */ /* 0x000ea400000e00ff */
[----:B------:R-:W-:-:S05]  /*7580*/  IMAD.X R15, R15, 0x1, R2, P0 ;  /* 0x000000010f0f7824 */ /* 0x000fca00000e0602 */
        /* <DEDUP_REMOVED lines=8> */
[----:B------:R-:W-:Y:S01]  /*7610*/  IADD3 R20, P0, PT, R18, R19, RZ ;  /* 0x0000001312147210 */ /* 0x000fe20007f1e0ff */
[----:B------:R-:W-:Y:S01]  /*7620*/  IMAD.U32 R18, RZ, RZ, UR17 ;  /* 0x00000011ff127e24 */ /* 0x000fe2000f8e00ff */
[----:B---3--:R-:W-:-:S03]  /*7630*/  SEL R3, R3, RZ, P2 ;  /* 0x000000ff03037207 */ /* 0x008fc60001000000 */
[----:B------:R-:W2:Y:S02]  /*7640*/  SHFL.UP PT, R15, R20, 0x10, RZ ;  /* 0x06000000140f7989 */ /* 0x000ea400000e00ff */
[----:B-1----:R-:W-:-:S05]  /*7650*/  IMAD.X R25, R3, 0x1, R2, P0 ;  /* 0x0000000103197824 */ /* 0x002fca00000e0602 */
[----:B------:R-:W1:Y:S01]  /*7660*/  SHFL.UP PT, R3, R25, 0x10, RZ ;  /* 0x0600000019037989 */ /* 0x000e6200000e00ff */
[----:B--2---:R-:W-:-:S04]  /*7670*/  SEL R15, R15, RZ, P3 ;  /* 0x000000ff0f0f7207 */ /* 0x004fc80001800000 */
[----:B------:R-:W-:Y:S02]  /*7680*/  IADD3 R16, P0, PT, R15, R20, RZ ;  /* 0x000000140f107210 */ /* 0x000fe40007f1e0ff */
[----:B-1----:R-:W-:-:S05]  /*7690*/  SEL R2, R3, RZ, P3 ;  /* 0x000000ff03027207 */ /* 0x002fca0001800000 */
[----:B------:R-:W-:Y:S01]  /*76a0*/  IMAD.X R15, R2, 0x1, R25, P0 ;  /* 0x00000001020f7824 */ /* 0x000fe200000e0619 */
[----:B------:R-:W-:-:S04]  /*76b0*/  IADD3 R2, P0, PT, R16, UR41, RZ ;  /* 0x0000002910027c10 */ /* 0x000fc8000ff1e0ff */
        /* <DEDUP_REMOVED lines=12> */
.L_x_82:
        /* <DEDUP_REMOVED lines=100> */
.L_x_81:
[----:B------:R-:W-:Y:S05]  /*7dc0*/  BSYNC.RECONVERGENT B0 ;  /* 0x0000000000007941 */ /* 0x000fea0003800200 */
.L_x_80:
        /* <DEDUP_REMOVED lines=40> */
.L_x_79:
        /* <DEDUP_REMOVED lines=12> */
[----:B------:R-:W1:Y:S04]  /*8110*/  SHFL.IDX PT, R16, R16, R3, 0x1f ;  /* 0x00001f0310107589 */ /* 0x000e6800000e0000 */
[----:B------:R-:W3:Y:S04]  /*8120*/  SHFL.IDX PT, R2, R2, R3, 0x1f ;  /* 0x00001f0302027589 */ /* 0x000ee800000e0000 */
[----:B------:R2:W4:Y:S04]  /*8130*/  SHFL.IDX PT, R15, R14, R3, 0x1f ;  /* 0x00001f030e0f7589 */ /* 0x00052800000e0000 */
[----:B------:R2:W2:Y:S04]  /*8140*/  SHFL.IDX PT, R14, R17, R3, 0x1f ;  /* 0x00001f03110e7589 */ /* 0x0004a800000e0000 */
[----:B------:R2:W2:Y:S01]  /*8150*/  SHFL.IDX PT, R12, R12, R3, 0x1f ;  /* 0x00001f030c0c7589 */ /* 0x0004a200000e0000 */
[----:B-1----:R-:W-:-:S02]  /*8160*/  R2UR UR41, R16 ;  /* 0x00000000102972ca */ /* 0x002fc400000e0000 */
[----:B---3--:R-:W-:-:S15]  /*8170*/  R2UR UR40, R2 ;  /* 0x00000000022872ca */ /* 0x008fde00000e0000 */
.L_x_76:
[----:B------:R-:W3:Y:S01]  /*8180*/  LDCU UR4, c[0x0][0xbe8] ;  /* 0x00017d00ff0477ac */ /* 0x000ee20008000800 */
[----:B------:R-:W-:Y:S01]  /*8190*/  IMAD.MOV.U32 R16, RZ, RZ, -0x1 ;  /* 0xffffffffff107424 */ /* 0x000fe200078e00ff */
[----:B--2---:R-:W-:Y:S02]  /*81a0*/  MOV R3, 0xffffffff ;  /* 0xffffffff00037802 */ /* 0x004fe40000000f00 */
[----:B---3--:R-:W-:-:S13]  /*81b0*/  ISETP.GE.AND P0, PT, R21, UR4, PT ;  /* 0x0000000415007c0c */ /* 0x008fda000bf06270 */
        /* <DEDUP_REMOVED lines=38> */
.L_x_83:
[----:B------:R-:W-:Y:S01]  /*8420*/  IMAD.U32 R19, RZ, RZ, UR5 ;  /* 0x00000005ff137e24 */ /* 0x000fe2000f8e00ff */
[----:B------:R-:W-:Y:S02]  /*8430*/  MOV R18, UR4 ;  /* 0x0000000400127c02 */ /* 0x000fe40008000f00 */
[----:B------:R-:W-:Y:S02]  /*8440*/  MOV R2, 0x8460 ;  /* 0x0000846000027802 */ /* 0x000fe40000000f00 */
[----:B----45:R-:W-:Y:S05]  /*8450*/  CALL.REL.NOINC `(.L_x_68) ;  /* 0x000000a800ac7944 */ /* 0x030fea0003c00000 */
[----:B------:R-:W-:Y:S02]  /*8460*/  IADD3 R3, PT, PT, -R20, RZ, RZ ;  /* 0x000000ff14037210 */ /* 0x000fe40007ffe1ff */
[----:B------:R-:W-:-:S03]  /*8470*/  MOV R2, R20 ;  /* 0x0000001400027202 */ /* 0x000fc60000000f00 */
[----:B------:R-:W-:-:S07]  /*8480*/  IMAD R20, R16, R3, UR5 ;  /* 0x0000000510147e24 */ /* 0x000fce000f8e0203 */
.L_x_84:
[----:B------:R-:W1:Y:S01]  /*8490*/  LDC R17, c[0x0][0xbdc] ;  /* 0x0002f700ff117b82 */ /* 0x000e620000000800 */
[----:B------:R-:W-:Y:S01]  /*84a0*/  ULOP3.LUT UR8, UR8, UR12, URZ, 0xc0, !UPT ;  /* 0x0000000c08087292 */ /* 0x000fe2000f8ec0ff */
[----:B------:R-:W-:Y:S01]  /*84b0*/  PLOP3.LUT P1, PT, PT, PT, PT, 0x8, 0x80 ;  /* 0x000000000080781c */ /* 0x000fe20003f2e170 */
[----:B------:R-:W-:Y:S01]  /*84c0*/  ULOP3.LUT UR11, UR19, UR11, URZ, 0xc0, !UPT ;  /* 0x0000000b130b7292 */ /* 0x000fe2000f8ec0ff */
[----:B------:R-:W-:Y:S02]  /*84d0*/  IMAD.MOV.U32 R23, RZ, RZ, 0x1 ;  /* 0x00000001ff177424 */ /* 0x000fe400078e00ff */
[----:B------:R-:W-:Y:S02]  /*84e0*/  P2R R24, PR, RZ, 0x2 ;  /* 0x00000002ff187803 */ /* 0x000fe40000000000 */
[----:B------:R-:W2:Y:S08]  /*84f0*/  LDC R3, c[0x0][0xb80] ;  /* 0x0002e000ff037b82 */ /* 0x000eb00000000800 */
[----:B------:R-:W3:Y:S08]  /*8500*/  LDC R16, c[0x0][0xb90] ;  /* 0x0002e400ff107b82 */ /* 0x000ef00000000800 */
[----:B------:R-:W4:Y:S01]  /*8510*/  LDC R18, c[0x0][0xbe0] ;  /* 0x0002f800ff127b82 */ /* 0x000f220000000800 */
[----:B-1----:R-:W-:-:S05]  /*8520*/  SHF.L.U32 R2, R2, R17, RZ ;  /* 0x0000001102027219 */ /* 0x002fca00000006ff */
[----:B------:R-:W-:Y:S02]  /*8530*/  VIADD R17, R2, UR8 ;  /* 0x0000000802117c36 */ /* 0x000fe40008000000 */
[----:B--2---:R-:W-:Y:S02]  /*8540*/  IMAD R3, R20, R3, UR11 ;  /* 0x0000000b14037e24 */ /* 0x004fe4000f8e0203 */
[----:B---3--:R-:W-:Y:S01]  /*8550*/  IMAD R16, R17, R16, UR32 ;  /* 0x0000002011107e24 */ /* 0x008fe2000f8e0210 */
[----:B----4-:R-:W-:-:S04]  /*8560*/  ISETP.NE.AND P0, PT, R18, 0x1, PT ;  /* 0x000000011200780c */ /* 0x010fc80003f05270 */
[----:B------:R-:W-:Y:S02]  /*8570*/  SEL R22, R16, R3, !P0 ;  /* 0x0000000310167207 */ /* 0x000fe40004000000 */
[----:B------:R-:W-:Y:S01]  /*8580*/  SEL R16, R3, R16, !P0 ;  /* 0x0000001003107207 */ /* 0x000fe20004000000 */
[----:B------:R-:W-:Y:S02]  /*8590*/  IMAD.MOV.U32 R3, RZ, RZ, R21 ;  /* 0x000000ffff037224 */ /* 0x000fe400078e0015 */
.L_x_75:
[----:B------:R-:W-:-:S09]  /*85a0*/  UISETP.NE.AND UP0, UPT, UR37, 0x1, UPT ;  /* 0x000000012500788c */ /* 0x000fd2000bf05270 */
[----:B------:R-:W-:Y:S05]  /*85b0*/  BRA.U !UP0, `(.L_x_85) ;  /* 0x0000000108047547 */ /* 0x000fea000b800000 */
[----:B------:R-:W-:Y:S05]  /*85c0*/  BPT.TRAP 0x1 ;  /* 0x000000040000795c */ /* 0x000fea0000300000 */
.L_x_85:
[----:B------:R-:W2:Y:S01]  /*85d0*/  S2UR UR4, SR_CgaCtaId ;  /* 0x00000000000479c3 */ /* 0x000ea20000008800 */
[----:B------:R-:W-:Y:S01]  /*85e0*/  UMOV UR5, 0x400 ;  /* 0x0000040000057882 */ /* 0x000fe20000000000 */
[----:B------:R-:W-:Y:S02]  /*85f0*/  SHF.L.U32 R2, R0, 0x1f, RZ ;  /* 0x0000001f00027819 */ /* 0x000fe400000006ff */
[----:B------:R-:W-:Y:S02]  /*8600*/  ISETP.NE.AND P1, PT, R10, R3, PT ;  /* 0x000000030a00720c */ /* 0x000fe40003f25270 */
[----:B------:R-:W-:-:S04]  /*8610*/  ISETP.NE.AND P2, PT, R24, RZ, PT ;  /* 0x000000ff1800720c */ /* 0x000fc80003f45270 */
[----:B------:R-:W-:Y:S01]  /*8620*/  ISETP.NE.AND P2, PT, R10, R3, !P2 ;  /* 0x000000030a00720c */ /* 0x000fe20005745270 */
[----:B------:R-:W-:-:S06]  /*8630*/  VIADD R10, R11, 0x1 ;  /* 0x000000010b0a7836 */ /* 0x000fcc0000000000 */
[----:B------:R-:W-:Y:S01]  /*8640*/  @!P1 IMAD.MOV R10, RZ, RZ, R11 ;  /* 0x000000ffff0a9224 */ /* 0x000fe200078e020b */
[----:B--2---:R-:W-:-:S04]  /*8650*/  ULEA UR4, UR4, UR5, 0x18 ;  /* 0x0000000504047291 */ /* 0x004fc8000f8ec0ff */
[----:B------:R-:W-:-:S09]  /*8660*/  ULEA UR4, UR20, UR4, 0x3 ;  /* 0x0000000414047291 */ /* 0x000fd2000f8e18ff */
[----:B------:R-:W2:Y:S02]  /*8670*/  SYNCS.PHASECHK.TRANS64.TRYWAIT P0, [UR4+0x100], R2 ;  /* 0x00010002ff0075a7 */ /* 0x000ea40008001104 */
[----:B--2---:R-:W-:Y:S05]  /*8680*/  @!P0 BRA `(.L_x_86) ;  /* 0x0000009800288947 */ /* 0x004fea0003800000 */
.L_x_261:
[----:B------:R-:W-:Y:S02]  /*8690*/  ELECT P0, URZ, PT ;  /* 0x0000000000ff782f */ /* 0x000fe40003800000 */
[----:B------:R-:W-:Y:S01]  /*86a0*/  ISETP.NE.AND P1, PT, R24, RZ, PT ;  /* 0x000000ff1800720c */ /* 0x000fe20003f25270 */
[----:B------:R-:W-:Y:S03]  /*86b0*/  BSSY.RECONVERGENT B0, `(.L_x_87) ;  /* 0x0000015000007945 */ /* 0x000fe60003800200 */
[----:B------:R-:W-:-:S04]  /*86c0*/  SEL R10, R10, RZ, !P1 ;  /* 0x000000ff0a0a7207 */ /* 0x000fc80004800000 */
[----:B--2---:R-:W-:-:S03]  /*86d0*/  PRMT R11, R10, 0x7610, R11 ;  /* 0x000076100a0b7816 */ /* 0x004fc6000000000b */
[----:B------:R-:W-:Y:S05]  /*86e0*/  @!P0 BRA `(.L_x_88) ;  /* 0x0000000000448947 */ /* 0x000fea0003800000 */
[----:B------:R-:W-:Y:S01]  /*86f0*/  UIMAD UR5, UR20, 0x14, UR36 ;  /* 0x00000014140578a4 */ /* 0x000fe2000f8e0224 */
[----:B------:R-:W-:-:S04]  /*8700*/  SEL R2, RZ, 0x1, !P2 ;  /* 0x00000001ff027807 */ /* 0x000fc80005000000 */
[----:B------:R-:W-:-:S04]  /*8710*/  PRMT R2, R2, 0x5410, R11 ;  /* 0x0000541002027816 */ /* 0x000fc8000000000b */
        /* <DEDUP_REMOVED lines=13> */
.L_x_89:
[----:B---3--:R-:W-:Y:S01]  /*87f0*/  SYNCS.ARRIVE.TRANS64.A1T0 RZ, [UR4+0xc0], RZ ;  /* 0x0000c0ffffff79a7 */ /* 0x008fe20008100004 */
.L_x_88:
[----:B------:R-:W-:Y:S05]  /*8800*/  BSYNC.RECONVERGENT B0 ;  /* 0x0000000000007941 */ /* 0x000fea0003800200 */
.L_x_87:
[----:B------:R-:W-:Y:S01]  /*8810*/  UIADD3 UR20, UPT, UPT, UR20, 0x1, URZ ;  /* 0x0000000114147890 */ /* 0x000fe2000fffe0ff */
[----:B------:R-:W-:Y:S02]  /*8820*/  VIADD R9, R9, 0x1 ;  /* 0x0000000109097836 */ /* 0x000fe40000000000 */
[----:B------:R-:W-:Y:S01]  /*8830*/  IMAD.MOV.U32 R10, RZ, RZ, R3 ;  /* 0x000000ffff0a7224 */ /* 0x000fe200078e0003 */
[----:B------:R-:W-:Y:S02]  /*8840*/  UISETP.NE.AND UP0, UPT, UR20, 0x8, UPT ;  /* 0x000000081400788c */ /* 0x000fe4000bf05270 */
[----:B------:R-:W-:Y:S02]  /*8850*/  ISETP.NE.AND P0, PT, R9, 0x4, PT ;  /* 0x000000040900780c */ /* 0x000fe40003f05270 */
[----:B------:R-:W-:Y:S02]  /*8860*/  USEL UR4, URZ, 0x1, UP0 ;  /* 0x00000001ff047887 */ /* 0x000fe40008000000 */
[----:B------:R-:W-:-:S04]  /*8870*/  USEL UR20, UR20, URZ, UP0 ;  /* 0x000000ff14147287 */ /* 0x000fc80008000000 */
[----:B------:R-:W-:-:S05]  /*8880*/  LOP3.LUT R0, R0, UR4, RZ, 0x3c, !PT ;  /* 0x0000000400007c12 */ /* 0x000fca000f8e3cff */
[----:B------:R-:W-:Y:S05]  /*8890*/  @!P0 EXIT ;  /* 0x000000000000894d */ /* 0x000fea0003800000 */
[----:B------:R-:W-:Y:S05]  /*88a0*/  BRA `(.L_x_90) ;  /* 0xffffffe000fc7947 */ /* 0x000fea000383ffff */
.L_x_57:
[----:B------:R-:W-:-:S09]  /*88b0*/  UISETP.NE.AND UP0, UPT, UR37, 0x3, UPT ;  /* 0x000000032500788c */ /* 0x000fd2000bf05270 */
[----:B------:R-:W-:Y:S05]  /*88c0*/  BRA.U UP0, `(.L_x_91) ;  /* 0x0000001100cc7547 */ /* 0x000fea000b800000 */
[----:B------:R-:W-:-:S08]  /*88d0*/  NOP ;  /* 0x0000000000007918 */ /* 0x000fd00000000000 */
[----:B-1--45:R-:W1:-:S00]  /*88e0*/  USETMAXREG.DEALLOC.CTAPOOL 0x88 ;  /* 0x00000088000079c8 */ /* 0x032e4000080e0500 */
[----:B-1----:R-:W1:Y:S01]  /*88f0*/  LDC.64 R20, c[0x0][0x390] ;  /* 0x0000e400ff147b82 */ /* 0x002e620000000a00 */
[----:B------:R-:W-:Y:S02]  /*8900*/  HFMA2 R18, -RZ, RZ, 0, 0 ;  /* 0x00000000ff127431 */ /* 0x000fe400000001ff */
[----:B------:R-:W-:Y:S01]  /*8910*/  IMAD.MOV.U32 R19, RZ, RZ, 0x1 ;  /* 0x00000001ff137424 */ /* 0x000fe200078e00ff */
[----:B------:R-:W-:Y:S01]  /*8920*/  PRMT R4, RZ, 0x7610, R4 ;  /* 0x00007610ff047816 */ /* 0x000fe20000000004 */
[----:B------:R-:W2:Y:S03]  /*8930*/  LDCU UR26, c[0x0][0x880] ;  /* 0x00011000ff1a77ac */ /* 0x000ea60008000800 */
[----:B------:R-:W3:Y:S01]  /*8940*/  LDC.64 R10, c[0x0][0xb08] ;  /* 0x0002c200ff0a7b82 */ /* 0x000ee20000000a00 */
[----:B------:R-:W4:Y:S01]  /*8950*/  LDCU.64 UR6, c[0x0][0x888] ;  /* 0x00011100ff0677ac */ /* 0x000f220008000a00 */
[----:B------:R-:W-:Y:S01]  /*8960*/  UPLOP3.LUT UP1, UPT, UPT, UPT, UPT, 0x40, 0x4 ;  /* 0x000000000004789c */ /* 0x000fe20003f2e870 */
[----:B------:R-:W-:-:S05]  /*8970*/  UMOV UR5, URZ ;  /* 0x000000ff00057c82 */ /* 0x000fca0008000000 */
[----:B------:R-:W1:Y:S08]  /*8980*/  LDC.64 R8, c[0x0][0xb10] ;  /* 0x0002c400ff087b82 */ /* 0x000e700000000a00 */
[----:B--2---:R-:W1:Y:S02]  /*8990*/  LDC.64 R2, c[0x0][0x890] ;  /* 0x00022400ff027b82 */ /* 0x004e640000000a00 */
.L_x_125:
[----:B------:R-:W-:Y:S04]  /*89a0*/  LOP3.LUT R0, R4, 0xffff, RZ, 0xc0, !PT ;  /* 0x0000ffff04007812 */ /* 0x000fe800078ec0ff */
[----:B------:R-:W-:Y:S04]  /*89b0*/  SHF.R.U32.HI R0, RZ, 0x1, R0 ;  /* 0x00000001ff007819 */ /* 0x000fe80000011600 */
[----:B------:R-:W-:Y:S05]  /*89c0*/  LOP3.LUT R0, R0, 0xffff, RZ, 0xc0, !PT ;  /* 0x0000ffff00007812 */ /* 0x000fea00078ec0ff */
[----:B------:R-:W-:Y:S05]  /*89d0*/  IMAD R0, R0, 0x4925, RZ ;  /* 0x0000492500007824 */ /* 0x000fea00078e02ff */
[----:B------:R-:W-:Y:S04]  /*89e0*/  SHF.R.U32.HI R0, RZ, 0x11, R0 ;  /* 0x00000011ff007819 */ /* 0x000fe80000011600 */
[----:B------:R-:W-:Y:S05]  /*89f0*/  PRMT R0, R0, 0x9910, RZ ;  /* 0x0000991000007816 */ /* 0x000fea00000000ff */
[----:B------:R-:W-:Y:S04]  /*8a00*/  IMAD R0, R0, 0xe, RZ ;  /* 0x0000000e00007824 */ /* 0x000fe800078e02ff */
[----:B------:R-:W-:Y:S05]  /*8a10*/  IMAD.MOV R0, RZ, RZ, -R0 ;  /* 0x000000ffff007224 */ /* 0x000fea00078e0a00 */
[----:B------:R-:W-:Y:S05]  /*8a20*/  PRMT R5, R0, 0x7710, RZ ;  /* 0x0000771000057816 */ /* 0x000fea00000000ff */
[----:B------:R-:W-:Y:S05]  /*8a30*/  IMAD.IADD R5, R5, 0x1, R4 ;  /* 0x0000000105057824 */ /* 0x000fea00078e0204 */
[----:B------:R-:W-:Y:S11]  /*8a40*/  R2UR UR4, R5 ;  /* 0x00000000050472ca */ /* 0x000ff600000e0000 */
[----:B------:R-:W-:Y:S02]  /*8a50*/  @!UPT UIADD3 URZ, UPT, UPT, URZ, URZ, URZ ;  /* 0x000000fffffff290 */ /* 0x000fe4000fffe0ff */
[----:B------:R-:W-:Y:S06]  /*8a60*/  ULOP3.LUT UR4, UR4, 0xffff, URZ, 0xc0, !UPT ;  /* 0x0000ffff04047892 */ /* 0x000fec000f8ec0ff */
[----:B------:R-:W-:Y:S02]  /*8a70*/  IMAD.U32 R4, RZ, RZ, UR4 ;  /* 0x00000004ff047e24 */ /* 0x000fe4000f8e00ff */
[----:B------:R-:W-:Y:S03]  /*8a80*/  IMAD.U32 R0, RZ, RZ, UR4 ;  /* 0x00000004ff007e24 */ /* 0x000fe6000f8e00ff */
[----:B------:R-:W-:Y:S04]  /*8a90*/  LEA R4, P0, R4, UR22, 0x7 ;  /* 0x0000001604047c11 */ /* 0x000fe8000f8038ff */
[----:B------:R-:W-:Y:S02]  /*8aa0*/  LEA.HI.X R5, R0, UR23, RZ, 0x7, P0 ;  /* 0x0000001700057c11 */ /* 0x000fe400080f3cff */
[----:B------:R-:W-:Y:S02]  /*8ab0*/  R2UR UR28, R4 ;  /* 0x00000000041c72ca */ /* 0x000fe400000e0000 */
[----:B------:R-:W-:Y:S01]  /*8ac0*/  R2UR UR29, R5 ;  /* 0x00000000051d72ca */ /* 0x000fe200000e0000 */
[----:B------:R-:W-:Y:S03]  /*8ad0*/  @!UPT UIADD3 URZ, UPT, UPT, URZ, URZ, URZ ;  /* 0x000000fffffff290 */ /* 0x000fe6000fffe0ff */
[----:B------:R-:W-:Y:S11]  /*8ae0*/  BRA.U UP1, `(.L_x_92) ;  /* 0x0000000501107547 */ /* 0x000ff6000b800000 */
[----:B------:R-:W2:Y:S01]  /*8af0*/  S2R R0, SR_LANEID ;  /* 0x0000000000007919 */ /* 0x000ea20000000000 */
[----:B------:R-:W-:Y:S02]  /*8b00*/  MOV R4, 0x400 ;  /* 0x0000040000047802 */ /* 0x000fe40000000f00 */
[----:B------:R-:W-:Y:S01]  /*8b10*/  ELECT P0, URZ, PT ;  /* 0x0000000000ff782f */ /* 0x000fe20003800000 */
[----:B------:R-:W-:Y:S01]  /*8b20*/  BSSY.RECONVERGENT B0, `(.L_x_93) ;  /* 0x0000037000007945 */ /* 0x000fe20003800200 */
[----:B------:R-:W5:Y:S02]  /*8b30*/  S2R R15, SR_CgaCtaId ;  /* 0x00000000000f7919 */ /* 0x000f640000008800 */
[----:B-----5:R-:W-:Y:S01]  /*8b40*/  LEA R15, R15, R4, 0x18 ;  /* 0x000000040f0f7211 */ /* 0x020fe200078ec0ff */
[----:B--2---:R-:W-:Y:S05]  /*8b50*/  IMAD.SHL.U32 R0, R0, 0x4, RZ ;  /* 0x0000000400007824 */ /* 0x004fea00078e00ff */
[----:B------:R-:W-:Y:S03]  /*8b60*/  IADD3 R16, PT, PT, R0, 0x380, R15 ;  /* 0x0000038000107810 */ /* 0x000fe60007ffe00f */
[----:B------:R-:W-:Y:S05]  /*8b70*/  @!P0 BRA `(.L_x_94) ;  /* 0x0000000000c48947 */ /* 0x000fea0003800000 */
[----:B-1----:R-:W-:Y:S01]  /*8b80*/  ISETP.NE.U32.AND P0, PT, R8, RZ, PT ;  /* 0x000000ff0800720c */ /* 0x002fe20003f05070 */
[----:B------:R-:W-:Y:S01]  /*8b90*/  IMAD.WIDE R12, R17, 0xc, R20 ;  /* 0x0000000c110c7825 */ /* 0x000fe200078e0214 */
[----:B---3--:R-:W-:Y:S01]  /*8ba0*/  ISETP.NE.U32.AND P1, PT, R10, RZ, PT ;  /* 0x000000ff0a00720c */ /* 0x008fe20003f25070 */
[----:B------:R-:W1:Y:S01]  /*8bb0*/  S2UR UR4, SR_CgaCtaId ;  /* 0x00000000000479c3 */ /* 0x000e620000008800 */
[----:B------:R-:W-:Y:S01]  /*8bc0*/  ISETP.NE.AND.EX P0, PT, R9, RZ, PT, P0 ;  /* 0x000000ff0900720c */ /* 0x000fe20003f05300 */
[----:B------:R-:W-:Y:S01]  /*8bd0*/  UMOV UR8, 0x400 ;  /* 0x0000040000087882 */ /* 0x000fe20000000000 */
[----:B------:R-:W2:Y:S01]  /*8be0*/  LDG.E R26, desc[UR50][R12.64] ;  /* 0x000000320c1a7981 */ /* 0x000ea2000c1e1900 */
[----:B------:R-:W-:Y:S10]  /*8bf0*/  ISETP.NE.AND.EX P1, PT, R11, RZ, PT, P1 ;  /* 0x000000ff0b00720c */ /* 0x000ff40003f25310 */
[----:B------:R-:W3:Y:S08]  /*8c00*/  @P0 LDC.64 R4, c[0x0][0xb10] ;  /* 0x0002c400ff040b82 */ /* 0x000ef00000000a00 */
[----:B------:R-:W5:Y:S01]  /*8c10*/  @P1 LDC.64 R6, c[0x0][0xb08] ;  /* 0x0002c200ff061b82 */ /* 0x000f620000000a00 */
[----:B--2---:R-:W-:Y:S01]  /*8c20*/  SHF.R.S32.HI R27, RZ, 0x1f, R26 ;  /* 0x0000001fff1b7819 */ /* 0x004fe2000001141a */
[C---:B---3--:R-:W-:Y:S01]  /*8c30*/  @P0 IMAD.WIDE R4, R17.reuse, 0x8, R4 ;  /* 0x0000000811040825 */ /* 0x048fe200078e0204 */
[----:B-1----:R-:W-:Y:S03]  /*8c40*/  ULEA UR4, UR4, UR8, 0x18 ;  /* 0x0000000804047291 */ /* 0x002fe6000f8ec0ff */
[----:B-----5:R-:W-:Y:S01]  /*8c50*/  @P1 IMAD.WIDE R6, R17, 0x8, R6 ;  /* 0x0000000811061825 */ /* 0x020fe200078e0206 */
[----:B------:R-:W2:Y:S01]  /*8c60*/  @P0 LDG.E.64 R28, desc[UR50][R4.64] ;  /* 0x00000032041c0981 */ /* 0x000ea2000c1e1b00 */
[----:B------:R-:W-:Y:S03]  /*8c70*/  UIADD3 UR8, UPT, UPT, UR4, 0x380, URZ ;  /* 0x0000038004087890 */ /* 0x000fe6000fffe0ff */
[----:B------:R1:W3:Y:S04]  /*8c80*/  @P1 LDG.E.64 R24, desc[UR50][R6.64] ;  /* 0x0000003206181981 */ /* 0x0002e8000c1e1b00 */
[----:B------:R-:W-:Y:S04]  /*8c90*/  STS [UR4+0x3b0], RZ ;  /* 0x0003b0ffff007988 */ /* 0x000fe80008000804 */
[----:B------:R5:W4:Y:S04]  /*8ca0*/  LDG.E R5, desc[UR50][R12.64+0x4] ;  /* 0x000004320c057981 */ /* 0x000b28000c1e1900 */
[----:B-1----:R-:W1:Y:S01]  /*8cb0*/  LDS R7, [UR4+0x39c] ;  /* 0x00039c04ff077984 */ /* 0x002e620008000800 */
[----:B------:R-:W-:Y:S05]  /*8cc0*/  IMAD.U32 R6, RZ, RZ, UR8 ;  /* 0x00000008ff067e24 */ /* 0x000fea000f8e00ff */
[----:B-----5:R-:W-:Y:S05]  /*8cd0*/  SHF.R.U64 R12, R6, 0x4, RZ ;  /* 0x00000004060c7819 */ /* 0x020fea00000012ff */
[----:B------:R-:W-:Y:S04]  /*8ce0*/  STS [UR4+0x390], R12 ;  /* 0x0003900cff007988 */ /* 0x000fe80008000804 */
[----:B------:R-:W-:Y:S01]  /*8cf0*/  STS [UR4+0x394], R12 ;  /* 0x0003940cff007988 */ /* 0x000fe20008000804 */
[----:B------:R-:W-:Y:S02]  /*8d00*/  @!P0 IMAD.MOV.U32 R28, RZ, RZ, R26 ;  /* 0x000000ffff1c8224 */ /* 0x000fe400078e001a */
[----:B------:R-:W-:Y:S01]  /*8d10*/  @!P0 IMAD.MOV.U32 R29, RZ, RZ, R27 ;  /* 0x000000ffff1d8224 */ /* 0x000fe200078e001b */
[----:B---3--:R-:W-:Y:S04]  /*8d20*/  @P1 STS.64 [UR4+0x380], R24 ;  /* 0x00038018ff001988 */ /* 0x008fe80008000a04 */
[----:B--2---:R-:W-:Y:S04]  /*8d30*/  SHF.L.U64.HI R14, R28, 0x1, R29 ;  /* 0x000000011c0e7819 */ /* 0x004fe8000001021d */
[----:B------:R-:W-:Y:S04]  /*8d40*/  LOP3.LUT R14, R14, 0x1fffffff, RZ, 0xc0, !PT ;  /* 0x1fffffff0e0e7812 */ /* 0x000fe800078ec0ff */
[----:B------:R-:W-:Y:S04]  /*8d50*/  SHF.R.U32.HI R4, RZ, 0x4, R14 ;  /* 0x00000004ff047819 */ /* 0x000fe8000001160e */
[----:B-1----:R-:W-:Y:S02]  /*8d60*/  LOP3.LUT R23, R7, 0xf, R4, 0xb8, !PT ;  /* 0x0000000f07177812 */ /* 0x002fe400078eb804 */
[----:B------:R-:W-:Y:S03]  /*8d70*/  CS2R R6, SRZ ;  /* 0x0000000000067805 */ /* 0x000fe6000001ff00 */
[----:B------:R1:W-:Y:S01]  /*8d80*/  STS [UR4+0x39c], R23 ;  /* 0x00039c17ff007988 */ /* 0x0003e20008000804 */
[----:B----4-:R-:W-:Y:S03]  /*8d90*/  VIADD R5, R5, 0xffffffff ;  /* 0xffffffff05057836 */ /* 0x010fe60000000000 */
[----:B------:R-:W2:Y:S01]  /*8da0*/  LDS R4, [UR4+0x39c] ;  /* 0x00039c04ff047984 */ /* 0x000ea20008000800 */
[----:B-1----:R-:W-:Y:S05]  /*8db0*/  IMAD.SHL.U32 R23, R28, 0x2, RZ ;  /* 0x000000021c177824 */ /* 0x002fea00078e00ff */
[----:B------:R-:W-:Y:S04]  /*8dc0*/  LOP3.LUT R23, R23, 0xfffffffe, RZ, 0xc0, !PT ;  /* 0xfffffffe17177812 */ /* 0x000fe800078ec0ff */
[----:B------:R-:W-:Y:S05]  /*8dd0*/  SHF.R.U64 R14, R23, 0x4, R14 ;  /* 0x00000004170e7819 */ /* 0x000fea000000120e */
[----:B------:R-:W-:Y:S01]  /*8de0*/  STS [UR4+0x38c], R14 ;  /* 0x00038c0eff007988 */ /* 0x000fe20008000804 */
[----:B--2---:R-:W-:Y:S05]  /*8df0*/  LOP3.LUT R30, R4, 0xf0, RZ, 0xb8, !PT ;  /* 0x000000f0041e7812 */ /* 0x004fea00078eb8ff */
[----:B------:R-:W-:Y:S04]  /*8e00*/  STS [UR4+0x39c], R30 ;  /* 0x00039c1eff007988 */ /* 0x000fe80008000804 */
[----:B------:R-:W1:Y:S02]  /*8e10*/  LDS R4, [UR4+0x39c] ;  /* 0x00039c04ff047984 */ /* 0x000e640008000800 */
[----:B-1----:R-:W-:Y:S01]  /*8e20*/  LOP3.LUT R13, R4, 0xf00, RZ, 0xb8, !PT ;  /* 0x00000f00040d7812 */ /* 0x002fe200078eb8ff */
[----:B------:R-:W-:Y:S04]  /*8e30*/  VIADD R4, R26, 0xffffffff ;  /* 0xffffffff1a047836 */ /* 0x000fe80000000000 */
[----:B------:R-:W-:Y:S04]  /*8e40*/  STS.64 [UR4+0x398], R12 ;  /* 0x0003980cff007988 */ /* 0x000fe80008000a04 */
[----:B------:R-:W1:Y:S04]  /*8e50*/  LDS R22, [UR4+0x39c] ;  /* 0x00039c04ff167984 */ /* 0x000e680008000800 */
[----:B------:R2:W-:Y:S01]  /*8e60*/  STS.128 [UR4+0x3a0], R4 ;  /* 0x0003a004ff007988 */ /* 0x0005e20008000c04 */
[----:B-1----:R-:W-:Y:S05]  /*8e70*/  LOP3.LUT R22, R22, 0xf000, RZ, 0xb8, !PT ;  /* 0x0000f00016167812 */ /* 0x002fea00078eb8ff */
[----:B------:R2:W-:Y:S02]  /*8e80*/  STS [UR4+0x39c], R22 ;  /* 0x00039c16ff007988 */ /* 0x0005e40008000804 */
.L_x_94:
[----:B----4-:R-:W-:Y:S05]  /*8e90*/  BSYNC.RECONVERGENT B0 ;  /* 0x0000000000007941 */ /* 0x010fea0003800200 */
.L_x_93:
[----:B------:R-:W-:Y:S01]  /*8ea0*/  NOP ;  /* 0x0000000000007918 */ /* 0x000fe20000000000 */
[----:B------:R-:W4:Y:S01]  /*8eb0*/  LDS R16, [R16] ;  /* 0x0000000010107984 */ /* 0x000f220000000800 */
[----:B--2---:R-:W-:Y:S01]  /*8ec0*/  IADD3 R4, P0, PT, R0, UR28, RZ ;  /* 0x0000001c00047c10 */ /* 0x004fe2000ff1e0ff */
[----:B------:R-:W-:Y:S04]  /*8ed0*/  IMAD.U32 R0, RZ, RZ, UR20 ;  /* 0x00000014ff007e24 */ /* 0x000fe8000f8e00ff */
[----:B------:R-:W-:Y:S01]  /*8ee0*/  IMAD.X R5, RZ, RZ, UR29, P0 ;  /* 0x0000001dff057e24 */ /* 0x000fe200080e06ff */
[----:B------:R-:W-:Y:S04]  /*8ef0*/  SHF.L.U32 R6, R0, 0x1f, RZ ;  /* 0x0000001f00067819 */ /* 0x000fe800000006ff */
[----:B----4-:R2:W4:Y:S02]  /*8f00*/  ATOMG.E.EXCH.STRONG.GPU PT, RZ, [R4], R16 ;  /* 0x0000001004ff73a8 */ /* 0x01052400041ee100 */
[----:B----4-:R-:W4:Y:S02]  /*8f10*/  SYNCS.PHASECHK.TRANS64.TRYWAIT P0, [R15+URZ+0xb8], R6 ;  /* 0x0000b8060f0075a7 */ /* 0x010f2400080011ff */
[----:B--2-4-:R-:W-:Y:S05]  /*8f20*/  @!P0 BRA `(.L_x_95) ;  /* 0x0000009000188947 */ /* 0x014fea0003800000 */
.L_x_92:
[----:B-1----:R-:W-:Y:S04]  /*8f30*/  ISETP.NE.U32.AND P0, PT, R2, RZ, PT ;  /* 0x000000ff0200720c */ /* 0x002fe80003f05070 */
[----:B------:R-:W-:Y:S11]  /*8f40*/  ISETP.NE.AND.EX P0, PT, R3, RZ, PT, P0 ;  /* 0x000000ff0300720c */ /* 0x000ff60003f05300 */
[----:B------:R-:W-:Y:S02]  /*8f50*/  @!UPT UIADD3 URZ, UPT, UPT, URZ, URZ, URZ ;  /* 0x000000fffffff290 */ /* 0x000fe4000fffe0ff */
[----:B------:R-:W1:Y:S02]  /*8f60*/  @P0 LDC.64 R4, c[0x0][0x890] ;  /* 0x00022400ff040b82 */ /* 0x000e640000000a00 */
[----:B-1----:R-:W-:Y:S01]  /*8f70*/  @P0 IMAD.WIDE R4, R17, 0x8, R4 ;  /* 0x0000000811040825 */ /* 0x002fe200078e0204 */
[----:B------:R-:W-:Y:S06]  /*8f80*/  BRA.U UP1, `(.L_x_96) ;  /* 0x0000000101107547 */ /* 0x000fec000b800000 */
[----:B------:R-:W-:Y:S04]  /*8f90*/  DEPBAR {5,4,3,2,1,0} ;  /* 0x0000003f0000791a */ /* 0x000fe80000000000 */
[----:B------:R-:W1:Y:S02]  /*8fa0*/  CCTL.E.C.LDCU.IV.DEEP [UR28] ;  /* 0x000000001c007540 */ /* 0x000e640009c08000 */
[----:B-1----:R1:W-:Y:S01]  /*8fb0*/  UTMACCTL.IV [UR28] ;  /* 0x000000001c0079b9 */ /* 0x0023e20008000000 */
[----:B------:R-:W-:Y:S01]  /*8fc0*/  NOP ;  /* 0x0000000000007918 */ /* 0x000fe20000000000 */
.L_x_96:
[----:B------:R-:W5:Y:S01]  /*8fd0*/  @P0 LDG.E.64 R4, desc[UR50][R4.64] ;  /* 0x0000003204040981 */ /* 0x000f62000c1e1b00 */
[----:B------:R-:W-:Y:S02]  /*8fe0*/  USHF.L.U32 UR18, UR18, 0x7, URZ ;  /* 0x0000000712127899 */ /* 0x000fe400080006ff */
[----:B------:R-:W-:Y:S01]  /*8ff0*/  USHF.L.U32 UR19, UR19, 0x7, URZ ;  /* 0x0000000713137899 */ /* 0x000fe200080006ff */
[----:B-----5:R-:W5:Y:S02]  /*9000*/  @P0 LD.E R0, desc[UR50][R4.64] ;  /* 0x0000003204000980 */ /* 0x020f64000c101900 */
[----:B-----5:R-:W-:Y:S01]  /*9010*/  @P0 FSETP.NEU.AND P1, PT, R0, RZ, PT ;  /* 0x000000ff0000020b */ /* 0x020fe20003f2d000 */
[----:B------:R-:W-:Y:S01]  /*9020*/  @!UPT UIADD3 URZ, UPT, UPT, URZ, URZ, URZ ;  /* 0x000000fffffff290 */ /* 0x000fe2000fffe0ff */
[----:B------:R-:W-:Y:S11]  /*9030*/  @P0 BRA `(.L_x_97) ;  /* 0x00000000002c0947 */ /* 0x000ff60003800000 */
[----:B----4-:R-:W-:Y:S02]  /*9040*/  ISETP.NE.U32.AND P0, PT, RZ, UR6, PT ;  /* 0x00000006ff007c0c */ /* 0x010fe4000bf05070 */
[----:B------:R-:W-:Y:S02]  /*9050*/  FSETP.NEU.AND P1, PT, RZ, UR26, PT ;  /* 0x0000001aff007c0b */ /* 0x000fe4000bf2d000 */
[----:B------:R-:W-:Y:S11]  /*9060*/  ISETP.NE.AND.EX P0, PT, RZ, UR7, PT, P0 ;  /* 0x00000007ff007c0c */ /* 0x000ff6000bf05300 */
[----:B------:R-:W-:Y:S02]  /*9070*/  @!UPT UIADD3 URZ, UPT, UPT, URZ, URZ, URZ ;  /* 0x000000fffffff290 */ /* 0x000fe4000fffe0ff */
[----:B------:R-:W4:Y:S08]  /*9080*/  @P0 LDC R0, c[0x0][0x898] ;  /* 0x00022600ff000b82 */ /* 0x000f300000000800 */
[----:B------:R-:W5:Y:S01]  /*9090*/  @P0 LDC.64 R4, c[0x0][0x888] ;  /* 0x00022200ff040b82 */ /* 0x000f620000000a00 */
[----:B----4-:R-:W-:Y:S04]  /*90a0*/  @P0 IMAD R17, R17, R0, RZ ;  /* 0x0000000011110224 */ /* 0x010fe800078e02ff */
[----:B-----5:R-:W-:Y:S06]  /*90b0*/  @P0 IMAD.WIDE R4, R17, 0x4, R4 ;  /* 0x0000000411040825 */ /* 0x020fec00078e0204 */
[----:B------:R-:W4:Y:S02]  /*90c0*/  @P0 LDG.E R4, desc[UR50][R4.64] ;  /* 0x0000003204040981 */ /* 0x000f24000c1e1900 */
[----:B----4-:R-:W-:Y:S11]  /*90d0*/  @P0 FSETP.NEU.AND P1, PT, R4, RZ, PT ;  /* 0x000000ff0400020b */ /* 0x010ff60003f2d000 */
[----:B------:R-:W-:Y:S02]  /*90e0*/  @!UPT UIADD3 URZ, UPT, UPT, URZ, URZ, URZ ;  /* 0x000000fffffff290 */ /* 0x000fe4000fffe0ff */
.L_x_97:
[----:B------:R-:W-:Y:S01]  /*90f0*/  UISETP.NE.AND UP0, UPT, UR21, 0x4, UPT ;  /* 0x000000041500788c */ /* 0x000fe2000bf05270 */
[----:B------:R-:W-:Y:S04]  /*9100*/  ELECT P0, URZ, PT ;  /* 0x0000000000ff782f */ /* 0x000fe80003800000 */
[----:B------:R-:W-:Y:S04]  /*9110*/  PLOP3.LUT P1, PT, P1, P0, PT, 0x80, 0x8 ;  /* 0x000000000008781c */ /* 0x000fe80000f21070 */
[----:B------:R-:W-:Y:S09]  /*9120*/  BRA.U UP0, `(.L_x_98) ;  /* 0x0000000100047547 */ /* 0x000ff2000b800000 */
[----:B-1--4-:R-:W-:Y:S05]  /*9130*/  BPT.TRAP 0x1 ;  /* 0x000000040000795c */ /* 0x012fea0000300000 */
.L_x_98:
[----:B------:R-:W5:Y:S01]  /*9140*/  S2UR UR25, SR_CgaCtaId ;  /* 0x00000000001979c3 */ /* 0x000f620000008800 */
[----:B------:R-:W-:Y:S01]  /*9150*/  UMOV UR24, 0x400 ;  /* 0x0000040000187882 */ /* 0x000fe20000000000 */
[----:B------:R-:W-:Y:S01]  /*9160*/  SHF.L.U32 R5, R19, 0x1f, RZ ;  /* 0x0000001f13057819 */ /* 0x000fe200000006ff */
[----:B-----5:R-:W-:Y:S09]  /*9170*/  ULEA UR24, UR25, UR24, 0x18 ;  /* 0x0000001819187291 */ /* 0x020ff2000f8ec0ff */
[----:B------:R-:W5:Y:S02]  /*9180*/  SYNCS.PHASECHK.TRANS64.TRYWAIT P0, [UR24+0x90], R5 ;  /* 0x00009005ff0075a7 */ /* 0x000f640008001118 */
[----:B-----5:R-:W-:Y:S05]  /*9190*/  @!P0 BRA `(.L_x_99) ;  /* 0x0000008c00908947 */ /* 0x020fea0003800000 */
.L_x_263:
[----:B------:R-:W-:Y:S04]  /*91a0*/  BSSY.RECONVERGENT B0, `(.L_x_100) ;  /* 0x0000011000007945 */ /* 0x000fe80003800200 */
[----:B------:R-:W-:Y:S05]  /*91b0*/  @!P1 BRA `(.L_x_101) ;  /* 0x00000000003c9947 */ /* 0x000fea0003800000 */
[----:B------:R-:W-:Y:S02]  /*91c0*/  UIADD3 UR17, UPT, UPT, UR24, 0x70, URZ ;  /* 0x0000007018117890 */ /* 0x000fe4000fffe0ff */
[----:B------:R-:W-:Y:S01]  /*91d0*/  UIADD3 UR16, UPT, UPT, UR24, 0x1000, URZ ;  /* 0x0000100018107890 */ /* 0x000fe2000fffe0ff */
[----:B------:R-:W-:Y:S01]  /*91e0*/  UMOV UR12, 0x0 ;  /* 0x00000000000c7882 */ /* 0x000fe20000000000 */
[----:B------:R-:W-:Y:S01]  /*91f0*/  UMOV UR13, 0x10000000 ;  /* 0x10000000000d7882 */ /* 0x000fe20000000000 */
[----:B------:R-:W-:Y:S02]  /*9200*/  UIADD3 UR10, UPT, UPT, UR18, 0x40, URZ ;  /* 0x00000040120a7890 */ /* 0x000fe4000fffe0ff */
[----:B------:R-:W-:Y:S01]  /*9210*/  UIADD3 UR8, UPT, UPT, UR24, 0x2000, URZ ;  /* 0x0000200018087890 */ /* 0x000fe2000fffe0ff */
[----:B------:R-:W-:Y:S03]  /*9220*/  UMOV UR11, UR19 ;  /* 0x00000013000b7c82 */ /* 0x000fe60008000000 */
[----:B------:R1:W-:Y:S01]  /*9230*/  UTMALDG.2D [UR16], [UR28], desc[UR12] ;  /* 0x00000c101c0075b4 */ /* 0x0003e20008009000 */
[----:B------:R-:W-:Y:S01]  /*9240*/  UMOV UR9, UR17 ;  /* 0x0000001100097c82 */ /* 0x000fe20008000000 */
[----:B------:R-:W-:Y:S03]  /*9250*/  UISETP.NE.AND UP0, UPT, UR21, 0x4, UPT ;  /* 0x000000041500788c */ /* 0x000fe6000bf05270 */
[----:B------:R1:W-:Y:S06]  /*9260*/  UTMALDG.2D [UR8], [UR28], desc[UR12] ;  /* 0x00000c081c0075b4 */ /* 0x0003ec0008009000 */
[----:B-1----:R-:W-:Y:S05]  /*9270*/  BRA.U UP0, `(.L_x_102) ;  /* 0x0000000100047547 */ /* 0x002fea000b800000 */
[----:B----4-:R-:W-:Y:S05]  /*9280*/  BPT.TRAP 0x1 ;  /* 0x000000040000795c */ /* 0x010fea0000300000 */
.L_x_102:
[----:B------:R-:W-:Y:S04]  /*9290*/  HFMA2 R0, -RZ, RZ, 0, 0.0078125 ;  /* 0x00002000ff007431 */ /* 0x000fe800000001ff */
[----:B------:R1:W-:Y:S03]  /*92a0*/  SYNCS.ARRIVE.TRANS64.RED.A0TR RZ, [UR24+0x70], R0 ;  /* 0x00007000ffff79a7 */ /* 0x0003e60008300418 */
.L_x_101:
[----:B-1--4-:R-:W-:Y:S05]  /*92b0*/  BSYNC.RECONVERGENT B0 ;  /* 0x0000000000007941 */ /* 0x012fea0003800200 */
.L_x_100:
[----:B------:R-:W-:Y:S09]  /*92c0*/  UISETP.NE.AND UP0, UPT, UR21, 0x4, UPT ;  /* 0x000000041500788c */ /* 0x000ff2000bf05270 */
[----:B------:R-:W-:Y:S05]  /*92d0*/  BRA.U UP0, `(.L_x_103) ;  /* 0x0000000100047547 */ /* 0x000fea000b800000 */
[----:B------:R-:W-:Y:S05]  /*92e0*/  BPT.TRAP 0x1 ;  /* 0x000000040000795c */ /* 0x000fea0000300000 */
.L_x_103:
[----:B------:R-:W-:Y:S04]  /*92f0*/  UIADD3 UR4, UPT, UPT, UR24, 0x70, URZ ;  /* 0x0000007018047890 */ /* 0x000fe8000fffe0ff */
[----:B------:R-:W-:Y:S09]  /*9300*/  UPRMT UR4, UR25, 0x654, UR4 ;  /* 0x0000065419047896 */ /* 0x000ff20008000004 */
[----:B------:R-:W-:Y:S01]  /*9310*/  SYNCS.ARRIVE.TRANS64.RED.A1T0 RZ, [UR4], RZ ;  /* 0x000000ffffff79a7 */ /* 0x000fe20008100404 */
[----:B------:R-:W-:Y:S05]  /*9320*/  BRA.U UP0, `(.L_x_104) ;  /* 0x0000000100047547 */ /* 0x000fea000b800000 */
[----:B------:R-:W-:Y:S05]  /*9330*/  BPT.TRAP 0x1 ;  /* 0x000000040000795c */ /* 0x000fea0000300000 */
.L_x_104:
[----:B------:R-:W1:Y:S02]  /*9340*/  SYNCS.PHASECHK.TRANS64.TRYWAIT P0, [UR24+0x98], R5 ;  /* 0x00009805ff0075a7 */ /* 0x000e640008001118 */
[----:B-1----:R-:W-:Y:S05]  /*9350*/  @!P0 BRA `(.L_x_105) ;  /* 0x0000008c00388947 */ /* 0x002fea0003800000 */
.L_x_265:
[----:B------:R-:W-:Y:S04]  /*9360*/  BSSY.RECONVERGENT B0, `(.L_x_106) ;  /* 0x0000012000007945 */ /* 0x000fe80003800200 */
[----:B------:R-:W-:Y:S05]  /*9370*/  @!P1 BRA `(.L_x_107) ;  /* 0x0000000000409947 */ /* 0x000fea0003800000 */
[----:B------:R-:W-:Y:S02]  /*9380*/  UIADD3 UR13, UPT, UPT, UR24, 0x78, URZ ;  /* 0x00000078180d7890 */ /* 0x000fe4000fffe0ff */
[----:B------:R-:W-:Y:S02]  /*9390*/  UIADD3 UR15, UPT, UPT, UR19, 0x20, URZ ;  /* 0x00000020130f7890 */ /* 0x000fe4000fffe0ff */
[----:B------:R-:W-:Y:S01]  /*93a0*/  UIADD3 UR12, UPT, UPT, UR24, 0x3000, URZ ;  /* 0x00003000180c7890 */ /* 0x000fe2000fffe0ff */
[----:B------:R-:W-:Y:S01]  /*93b0*/  UMOV UR16, 0x0 ;  /* 0x0000000000107882 */ /* 0x000fe20000000000 */
[----:B------:R-:W-:Y:S01]  /*93c0*/  UMOV UR17, 0x10000000 ;  /* 0x1000000000117882 */ /* 0x000fe20000000000 */
[----:B------:R-:W-:Y:S01]  /*93d0*/  UMOV UR14, UR18 ;  /* 0x00000012000e7c82 */ /* 0x000fe20008000000 */
[----:B------:R-:W-:Y:S02]  /*93e0*/  UIADD3 UR10, UPT, UPT, UR18, 0x40, URZ ;  /* 0x00000040120a7890 */ /* 0x000fe4000fffe0ff */
[----:B------:R-:W-:Y:S03]  /*93f0*/  UIADD3 UR8, UPT, UPT, UR24, 0x4000, URZ ;  /* 0x0000400018087890 */ /* 0x000fe6000fffe0ff */
[----:B------:R4:W-:Y:S01]  /*9400*/  UTMALDG.2D [UR12], [UR28], desc[UR16] ;  /* 0x0000100c1c0075b4 */ /* 0x0009e20008009000 */
[----:B------:R-:W-:Y:S01]  /*9410*/  UMOV UR9, UR13 ;  /* 0x0000000d00097c82 */ /* 0x000fe20008000000 */
[----:B------:R-:W-:Y:S04]  /*9420*/  UMOV UR11, UR15 ;  /* 0x0000000f000b7c82 */ /* 0x000fe80008000000 */
[----:B------:R4:W-:Y:S02]  /*9430*/  UTMALDG.2D [UR8], [UR28], desc[UR16] ;  /* 0x000010081c0075b4 */ /* 0x0009e40008009000 */
[----:B----4-:R-:W-:Y:S05]  /*9440*/  BRA.U UP0, `(.L_x_108) ;  /* 0x0000000100047547 */ /* 0x010fea000b800000 */
[----:B------:R-:W-:Y:S05]  /*9450*/  BPT.TRAP 0x1 ;  /* 0x000000040000795c */ /* 0x000fea0000300000 */
.L_x_108:
[----:B-1----:R-:W-:Y:S04]  /*9460*/  HFMA2 R0, -RZ, RZ, 0, 0.0078125 ;  /* 0x00002000ff007431 */ /* 0x002fe800000001ff */
[----:B------:R4:W-:Y:S03]  /*9470*/  SYNCS.ARRIVE.TRANS64.RED.A0TR RZ, [UR24+0x78], R0 ;  /* 0x00007800ffff79a7 */ /* 0x0009e60008300418 */
.L_x_107:
[----:B------:R-:W-:Y:S05]  /*9480*/  BSYNC.RECONVERGENT B0 ;  /* 0x0000000000007941 */ /* 0x000fea0003800200 */
.L_x_106:
[----:B------:R-:W-:Y:S05]  /*9490*/  BRA.U UP0, `(.L_x_109) ;  /* 0x0000000100047547 */ /* 0x000fea000b800000 */
[----:B------:R-:W-:Y:S05]  /*94a0*/  BPT.TRAP 0x1 ;  /* 0x000000040000795c */ /* 0x000fea0000300000 */
.L_x_109:
[----:B------:R-:W-:Y:S04]  /*94b0*/  UIADD3 UR4, UPT, UPT, UR24, 0x78, URZ ;  /* 0x0000007818047890 */ /* 0x000fe8000fffe0ff */
[----:B------:R-:W-:Y:S09]  /*94c0*/  UPRMT UR4, UR25, 0x654, UR4 ;  /* 0x0000065419047896 */ /* 0x000ff20008000004 */
[----:B------:R-:W-:Y:S01]  /*94d0*/  SYNCS.ARRIVE.TRANS64.RED.A1T0 RZ, [UR4], RZ ;  /* 0x000000ffffff79a7 */ /* 0x000fe20008100404 */
[----:B------:R-:W-:Y:S05]  /*94e0*/  BRA.U UP0, `(.L_x_110) ;  /* 0x0000000100047547 */ /* 0x000fea000b800000 */
[----:B------:R-:W-:Y:S05]  /*94f0*/  BPT.TRAP 0x1 ;  /* 0x000000040000795c */ /* 0x000fea0000300000 */
.L_x_110:
[----:B------:R-:W5:Y:S02]  /*9500*/  SYNCS.PHASECHK.TRANS64.TRYWAIT P0, [UR24+0xa0], R5 ;  /* 0x0000a005ff0075a7 */ /* 0x000f640008001118 */
[----:B-----5:R-:W-:Y:S05]  /*9510*/  @!P0 BRA `(.L_x_111) ;  /* 0x0000008800e08947 */ /* 0x020fea0003800000 */
.L_x_267:
        /* <DEDUP_REMOVED lines=14> */
[----:B-1----:R-:W-:Y:S05]  /*9600*/  BRA.U UP0, `(.L_x_114) ;  /* 0x0000000100047547 */ /* 0x002fea000b800000 */
[----:B------:R-:W-:Y:S05]  /*9610*/  BPT.TRAP 0x1 ;  /* 0x000000040000795c */ /* 0x000fea0000300000 */
.L_x_114:
[----:B----4-:R-:W-:Y:S04]  /*9620*/  HFMA2 R0, -RZ, RZ, 0, 0.0078125 ;  /* 0x00002000ff007431 */ /* 0x010fe800000001ff */
[----:B------:R1:W-:Y:S03]  /*9630*/  SYNCS.ARRIVE.TRANS64.RED.A0TR RZ, [UR24+0x80], R0 ;  /* 0x00008000ffff79a7 */ /* 0x0003e60008300418 */
.L_x_113:
[----:B------:R-:W-:Y:S05]  /*9640*/  BSYNC.RECONVERGENT B0 ;  /* 0x0000000000007941 */ /* 0x000fea0003800200 */
.L_x_112:
[----:B------:R-:W-:Y:S05]  /*9650*/  BRA.U UP0, `(.L_x_115) ;  /* 0x0000000100047547 */ /* 0x000fea000b800000 */
[----:B------:R-:W-:Y:S05]  /*9660*/  BPT.TRAP 0x1 ;  /* 0x000000040000795c */ /* 0x000fea0000300000 */
.L_x_115:
[----:B------:R-:W-:Y:S04]  /*9670*/  UIADD3 UR4, UPT, UPT, UR24, 0x80, URZ ;  /* 0x0000008018047890 */ /* 0x000fe8000fffe0ff */
[----:B------:R-:W-:Y:S09]  /*9680*/  UPRMT UR4, UR25, 0x654, UR4 ;  /* 0x0000065419047896 */ /* 0x000ff20008000004 */
[----:B------:R-:W-:Y:S01]  /*9690*/  SYNCS.ARRIVE.TRANS64.RED.A1T0 RZ, [UR4], RZ ;  /* 0x000000ffffff79a7 */ /* 0x000fe20008100404 */
[----:B------:R-:W-:Y:S05]  /*96a0*/  BRA.U UP0, `(.L_x_116) ;  /* 0x0000000100047547 */ /* 0x000fea000b800000 */
[----:B------:R-:W-:Y:S05]  /*96b0*/  BPT.TRAP 0x1 ;  /* 0x000000040000795c */ /* 0x000fea0000300000 */
.L_x_116:
[----:B------:R-:W5:Y:S02]  /*96c0*/  SYNCS.PHASECHK.TRANS64.TRYWAIT P0, [UR24+0xa8], R5 ;  /* 0x0000a805ff0075a7 */ /* 0x000f640008001118 */
[----:B-----5:R-:W-:Y:S05]  /*96d0*/  @!P0 BRA `(.L_x_117) ;  /* 0x0000008800888947 */ /* 0x020fea0003800000 */
.L_x_269:
        /* <DEDUP_REMOVED lines=16> */
.L_x_120:
[----:B----4-:R-:W-:Y:S04]  /*97e0*/  HFMA2 R0, -RZ, RZ, 0, 0.0078125 ;  /* 0x00002000ff007431 */ /* 0x010fe800000001ff */
[----:B------:R1:W-:Y:S03]  /*97f0*/  SYNCS.ARRIVE.TRANS64.RED.A0TR RZ, [UR24+0x88], R0 ;  /* 0x00008800ffff79a7 */ /* 0x0003e60008300418 */
.L_x_119:
[----:B------:R-:W-:Y:S05]  /*9800*/  BSYNC.RECONVERGENT B0 ;  /* 0x0000000000007941 */ /* 0x000fea0003800200 */
.L_x_118:
[----:B------:R-:W-:Y:S05]  /*9810*/  BRA.U UP0, `(.L_x_121) ;  /* 0x0000000100047547 */ /* 0x000fea000b800000 */
[----:B------:R-:W-:Y:S05]  /*9820*/  BPT.TRAP 0x1 ;  /* 0x000000040000795c */ /* 0x000fea0000300000 */
.L_x_121:
[----:B------:R-:W-:Y:S01]  /*9830*/  UIADD3 UR4, UPT, UPT, UR24, 0x88, URZ ;  /* 0x0000008818047890 */ /* 0x000fe2000fffe0ff */
[----:B------:R-:W-:Y:S01]  /*9840*/  LOP3.LUT R19, R19, 0x1, RZ, 0x3c, !PT ;  /* 0x0000000113137812 */ /* 0x000fe200078e3cff */
[----:B------:R-:W-:Y:S02]  /*9850*/  UISETP.NE.AND UP1, UPT, UR37, 0x8, UPT ;  /* 0x000000082500788c */ /* 0x000fe4000bf25270 */
[----:B------:R-:W-:Y:S09]  /*9860*/  UPRMT UR4, UR25, 0x654, UR4 ;  /* 0x0000065419047896 */ /* 0x000ff20008000004 */
[----:B------:R-:W-:Y:S01]  /*9870*/  SYNCS.ARRIVE.TRANS64.RED.A1T0 RZ, [UR4], RZ ;  /* 0x000000ffffff79a7 */ /* 0x000fe20008100404 */
[----:B------:R-:W-:Y:S05]  /*9880*/  BRA.U UP1, `(.L_x_122) ;  /* 0x0000000101047547 */ /* 0x000fea000b800000 */
[----:B------:R-:W-:Y:S05]  /*9890*/  BPT.TRAP 0x1 ;  /* 0x000000040000795c */ /* 0x000fea0000300000 */
.L_x_122:
[----:B------:R-:W-:Y:S01]  /*98a0*/  ULEA UR8, UR5, UR24, 0x3 ;  /* 0x0000001805087291 */ /* 0x000fe2000f8e18ff */
[----:B-1----:R-:W-:Y:S08]  /*98b0*/  SHF.L.U32 R5, R18, 0x1f, RZ ;  /* 0x0000001f12057819 */ /* 0x002ff000000006ff */
[----:B------:R-:W1:Y:S02]  /*98c0*/  SYNCS.PHASECHK.TRANS64.TRYWAIT P0, [UR8+0x1a0], R5 ;  /* 0x0001a005ff0075a7 */ /* 0x000e640008001108 */
[----:B-1----:R-:W-:Y:S05]  /*98d0*/  @!P0 BRA `(.L_x_123) ;  /* 0x0000008800208947 */ /* 0x002fea0003800000 */
.L_x_271:
[----:B------:R-:W-:Y:S09]  /*98e0*/  UIMAD UR4, UR5, 0x14, UR36 ;  /* 0x00000014050478a4 */ /* 0x000ff2000f8e0224 */
[----:B--2---:R-:W2:Y:S04]  /*98f0*/  LDS R6, [UR4] ;  /* 0x00000004ff067984 */ /* 0x004ea80008000800 */
[----:B-1----:R-:W1:Y:S04]  /*9900*/  LDS R5, [UR4+0x4] ;  /* 0x00000404ff057984 */ /* 0x002e680008000800 */
[----:B------:R-:W3:Y:S04]  /*9910*/  LDS.U16 R4, [UR4+0x12] ;  /* 0x00001204ff047984 */ /* 0x000ee80008000400 */
[----:B------:R-:W3:Y:S04]  /*9920*/  LDS R17, [UR4+0x8] ;  /* 0x00000804ff117984 */ /* 0x000ee80008000800 */
[----:B----4-:R-:W4:Y:S01]  /*9930*/  LDS R0, [UR4+0xc] ;  /* 0x00000c04ff007984 */ /* 0x010f220008000800 */
[----:B------:R-:W-:Y:S01]  /*9940*/  @!PT LDS RZ, [RZ] ;  /* 0x00000000fffff984 */ /* 0x000fe20000000800 */
[----:B------:R-:W-:Y:S01]  /*9950*/  @!PT LDS RZ, [RZ] ;  /* 0x00000000fffff984 */ /* 0x000fe20000000800 */
[----:B------:R-:W-:Y:S01]  /*9960*/  @!PT LDS RZ, [RZ] ;  /* 0x00000000fffff984 */ /* 0x000fe20000000800 */
[----:B------:R-:W-:Y:S01]  /*9970*/  @!PT LDS RZ, [RZ] ;  /* 0x00000000fffff984 */ /* 0x000fe20000000800 */
[----:B------:R5:W-:Y:S06]  /*9980*/  MEMBAR.ALL.CTA ;  /* 0x0000000000007992 */ /* 0x000bec0000008000 */
[----:B-----5:R-:W3:Y:S01]  /*9990*/  FENCE.VIEW.ASYNC.S ;  /* 0x00000000000073c6 */ /* 0x020ee20000000000 */
[----:B--2---:R-:W-:Y:S02]  /*99a0*/  R2UR UR18, R6 ;  /* 0x00000000061272ca */ /* 0x004fe400000e0000 */
[----:B-1----:R-:W-:Y:S01]  /*99b0*/  R2UR UR19, R5 ;  /* 0x00000000051372ca */ /* 0x002fe200000e0000 */
[----:B------:R-:W-:Y:S03]  /*99c0*/  @!UPT UIADD3 URZ, UPT, UPT, URZ, URZ, URZ ;  /* 0x000000fffffff290 */ /* 0x000fe6000fffe0ff */
[----:B------:R-:W-:Y:S11]  /*99d0*/  BRA.U UP1, `(.L_x_124) ;  /* 0x0000000101047547 */ /* 0x000ff6000b800000 */
[----:B------:R-:W-:Y:S05]  /*99e0*/  BPT.TRAP 0x1 ;  /* 0x000000040000795c */ /* 0x000fea0000300000 */
.L_x_124:
[----:B------:R-:W-:Y:S01]  /*99f0*/  UIADD3 UR8, UPT, UPT, UR8, 0x1e0, URZ ;  /* 0x000001e008087890 */ /* 0x000fe2000fffe0ff */
[----:B----4-:R-:W-:Y:S03]  /*9a00*/  ISETP.NE.AND P0, PT, R0, RZ, PT ;  /* 0x000000ff0000720c */ /* 0x010fe60003f05270 */
[----:B------:R-:W-:Y:S09]  /*9a10*/  UPRMT UR8, UR25, 0x654, UR8 ;  /* 0x0000065419087896 */ /* 0x000ff20008000008 */
[----:B---3--:R-:W-:Y:S01]  /*9a20*/  SYNCS.ARRIVE.TRANS64.RED.A1T0 RZ, [UR8], RZ ;  /* 0x000000ffffff79a7 */ /* 0x008fe20008100408 */
[----:B------:R-:W-:Y:S04]  /*9a30*/  UIADD3 UR8, UPT, UPT, UR5, 0x1, URZ ;  /* 0x0000000105087890 */ /* 0x000fe8000fffe0ff */
[----:B------:R-:W-:Y:S04]  /*9a40*/  UISETP.NE.AND UP1, UPT, UR8, 0x8, UPT ;  /* 0x000000080800788c */ /* 0x000fe8000bf25270 */
[----:B------:R-:W-:Y:S02]  /*9a50*/  USEL UR4, URZ, 0x1, UP1 ;  /* 0x00000001ff047887 */ /* 0x000fe40008800000 */
[----:B------:R-:W-:Y:S02]  /*9a60*/  USEL UR5, UR8, URZ, UP1 ;  /* 0x000000ff08057287 */ /* 0x000fe40008800000 */
[----:B------:R-:W-:Y:S02]  /*9a70*/  UPLOP3.LUT UP1, UPT, UPT, UPT, UPT, 0x80, 0x8 ;  /* 0x000000000008789c */ /* 0x000fe40003f2f070 */
[----:B------:R-:W-:Y:S01]  /*9a80*/  LOP3.LUT R18, R18, UR4, RZ, 0x3c, !PT ;  /* 0x0000000412127c12 */ /* 0x000fe2000f8e3cff */
[----:B------:R-:W-:Y:S08]  /*9a90*/  @P0 BRA `(.L_x_125) ;  /* 0xffffffec00c00947 */ /* 0x000ff0000383ffff */
[----:B------:R-:W-:Y:S05]  /*9aa0*/  BRA.U UP0, `(.L_x_126) ;  /* 0x0000000100047547 */ /* 0x000fea000b800000 */
[----:B------:R-:W-:Y:S05]  /*9ab0*/  BPT.TRAP 0x1 ;  /* 0x000000040000795c */ /* 0x000fea0000300000 */
.L_x_126:
[----:B------:R-:W-:-:S04]  /*9ac0*/  SHF.L.U32 R3, R19, 0x1f, RZ ;  /* 0x0000001f13037819 */ /* 0x000fc800000006ff */
[----:B------:R-:W1:Y:S02]  /*9ad0*/  SYNCS.PHASECHK.TRANS64.TRYWAIT P0, [UR24+0x90], R3 ;  /* 0x00009003ff0075a7 */ /* 0x000e640008001118 */
[----:B-1----:R-:W-:Y:S05]  /*9ae0*/  @!P0 BRA `(.L_x_127) ;  /* 0x0000008400b48947 */ /* 0x002fea0003800000 */
.L_x_273:
[----:B------:R-:W-:Y:S05]  /*9af0*/  BRA.U UP0, `(.L_x_128) ;  /* 0x0000000100047547 */ /* 0x000fea000b800000 */
[----:B------:R-:W-:Y:S05]  /*9b00*/  BPT.TRAP 0x1 ;  /* 0x000000040000795c */ /* 0x000fea0000300000 */
.L_x_128:
[----:B------:R-:W2:Y:S02]  /*9b10*/  SYNCS.PHASECHK.TRANS64.TRYWAIT P0, [UR24+0x98], R3 ;  /* 0x00009803ff0075a7 */ /* 0x000ea40008001118 */
[----:B--2---:R-:W-:Y:S05]  /*9b20*/  @!P0 BRA `(.L_x_129) ;  /* 0x0000008400bc8947 */ /* 0x004fea0003800000 */
.L_x_275:
[----:B------:R-:W-:Y:S05]  /*9b30*/  BRA.U UP0, `(.L_x_130) ;  /* 0x0000000100047547 */ /* 0x000fea000b800000 */
[----:B------:R-:W-:Y:S05]  /*9b40*/  BPT.TRAP 0x1 ;  /* 0x000000040000795c */ /* 0x000fea0000300000 */
.L_x_130:
[----:B------:R-:W2:Y:S02]  /*9b50*/  SYNCS.PHASECHK.TRANS64.TRYWAIT P0, [UR24+0xa0], R3 ;  /* 0x0000a003ff0075a7 */ /* 0x000ea40008001118 */
[----:B--2---:R-:W-:Y:S05]  /*9b60*/  @!P0 BRA `(.L_x_131) ;  /* 0x0000008400c48947 */ /* 0x004fea0003800000 */
.L_x_277:
[----:B------:R-:W-:Y:S05]  /*9b70*/  BRA.U UP0, `(.L_x_132) ;  /* 0x0000000100047547 */ /* 0x000fea000b800000 */
[----:B------:R-:W-:Y:S05]  /*9b80*/  BPT.TRAP 0x1 ;  /* 0x000000040000795c */ /* 0x000fea0000300000 */
.L_x_132:
[----:B-1----:R-:W-:Y:S02]  /*9b90*/  SHF.L.U32 R3, R19, 0x1f, RZ ;  /* 0x0000001f13037819 */ /* 0x002fe400000006ff */
[----:B------:R-:W-:-:S04]  /*9ba0*/  MOV R0, UR24 ;  /* 0x0000001800007c02 */ /* 0x000fc80008000f00 */
[----:B------:R1:W2:Y:S03]  /*9bb0*/  SYNCS.PHASECHK.TRANS64.TRYWAIT P0, [R0+URZ+0xa8], R3 ;  /* 0x0000a803000075a7 */ /* 0x0002a600080011ff */
[----:B--2---:R-:W-:Y:S05]  /*9bc0*/  @!P0 NANOSLEEP.SYNCS 0x989680 ;  /* 0x009896800000895d */ /* 0x004fea0003900000 */
[----:B------:R-:W2:Y:S02]  /*9bd0*/  @!P0 SYNCS.PHASECHK.TRANS64 P0, [R0+URZ+0xa8], R3 ;  /* 0x0000a803000085a7 */ /* 0x000ea400080010ff */
[----:B--2---:R-:W-:Y:S05]  /*9be0*/  @P0 EXIT ;  /* 0x000000000000094d */ /* 0x004fea0003800000 */
[----:B------:R-:W-:Y:S05]  /*9bf0*/  BRA `(.L_x_132) ;  /* 0xfffffffc00e47947 */ /* 0x000fea000383ffff */
.L_x_91:
[----:B------:R-:W-:-:S09]  /*9c00*/  UISETP.NE.AND UP0, UPT, UR21, 0x4, UPT ;  /* 0x000000041500788c */ /* 0x000fd2000bf05270 */
[----:B------:R-:W-:Y:S05]  /*9c10*/  BRA.U UP0, `(.L_x_133) ;  /* 0x0000004d004c7547 */ /* 0x000fea000b800000 */
.L_x_134:
[----:B------:R-:W-:-:S08]  /*9c20*/  NOP ;  /* 0x0000000000007918 */ /* 0x000fd00000000000 */
[----:B------:R-:W2:Y:S02]  /*9c30*/  USETMAXREG.TRY_ALLOC.CTAPOOL UP0, 0xe8 ;  /* 0x000000e8000079c8 */ /* 0x000ea40008000600 */
[----:B--2---:R-:W-:Y:S05]  /*9c40*/  BRA.U !UP0, `(.L_x_134) ;  /* 0xfffffffd08f47547 */ /* 0x004fea000b83ffff */
[----:B------:R-:W2:Y:S08]  /*9c50*/  S2UR UR52, SR_CgaCtaId ;  /* 0x00000000003479c3 */ /* 0x000eb00000008800 */
[----:B------:R-:W-:Y:S01]  /*9c60*/  BAR.SYNC.DEFER_BLOCKING 0x6, 0xa0 ;  /* 0x0182800000007b1d */ /* 0x000fe20000010000 */
[C---:B------:R-:W-:Y:S01]  /*9c70*/  IMAD.SHL.U32 R3, R0.reuse, 0x40, RZ ;  /* 0x0000004000037824 */ /* 0x040fe200078e00ff */
[C---:B------:R-:W-:Y:S01]  /*9c80*/  LOP3.LUT P1, RZ, R0.reuse, 0x2, RZ, 0xc0, !PT ;  /* 0x0000000200ff7812 */ /* 0x040fe2000782c0ff */
[C---:B------:R-:W-:Y:S01]  /*9c90*/  IMAD.SHL.U32 R92, R0.reuse, 0x8, RZ ;  /* 0x00000008005c7824 */ /* 0x040fe200078e00ff */
[C---:B------:R-:W-:Y:S01]  /*9ca0*/  LOP3.LUT R94, R0.reuse, 0x60, RZ, 0xc0, !PT ;  /* 0x00000060005e7812 */ /* 0x040fe200078ec0ff */
[----:B------:R-:W-:Y:S01]  /*9cb0*/  IMAD.U32 R93, R0, 0x10000, RZ ;  /* 0x00010000005d7824 */ /* 0x000fe200078e00ff */
[----:B------:R-:W-:-:S02]  /*9cc0*/  UMOV UR43, 0x400 ;  /* 0x00000400002b7882 */ /* 0x000fc40000000000 */
[----:B------:R-:W3:Y:S01]  /*9cd0*/  LDC.64 R98, c[0x0][0x390] ;  /* 0x0000e400ff627b82 */ /* 0x000ee20000000a00 */
[----:B------:R-:W1:Y:S01]  /*9ce0*/  SHFL.IDX PT, R96, R80, RZ, 0x1f ;  /* 0x00001fff50607589 */ /* 0x000e6200000e0000 */
[----:B------:R-:W-:Y:S01]  /*9cf0*/  LOP3.LUT R3, R3, 0x1c0, RZ, 0xc0, !PT ;  /* 0x000001c003037812 */ /* 0x000fe200078ec0ff */
[----:B------:R-:W-:Y:S01]  /*9d00*/  IMAD.MOV.U32 R95, RZ, RZ, 0x10 ;  /* 0x00000010ff5f7424 */ /* 0x000fe200078e00ff */
[----:B------:R-:W-:Y:S01]  /*9d10*/  LOP3.LUT R93, R93, 0x600000, RZ, 0xc0, !PT ;  /* 0x006000005d5d7812 */ /* 0x000fe200078ec0ff */
[----:B------:R-:W-:Y:S01]  /*9d20*/  UMOV UR58, URZ ;  /* 0x000000ff003a7c82 */ /* 0x000fe20008000000 */
[----:B------:R-:W-:Y:S01]  /*9d30*/  LOP3.LUT R3, R3, 0x28, R0, 0xf8, !PT ;  /* 0x0000002803037812 */ /* 0x000fe200078ef800 */
[----:B------:R-:W-:Y:S01]  /*9d40*/  UMOV UR59, URZ ;  /* 0x000000ff003b7c82 */ /* 0x000fe20008000000 */
[----:B------:R-:W3:Y:S01]  /*9d50*/  LDC.64 R76, c[0x0][0x890] ;  /* 0x00022400ff4c7b82 */ /* 0x000ee20000000a00 */
[----:B------:R-:W3:Y:S01]  /*9d60*/  LDCU.64 UR38, c[0x0][0x888] ;  /* 0x00011100ff2677ac */ /* 0x000ee20008000a00 */
[----:B------:R-:W-:Y:S01]  /*9d70*/  LOP3.LUT R92, R3, 0x38, R92, 0x78, !PT ;  /* 0x00000038035c7812 */ /* 0x000fe200078e785c */
[----:B------:R-:W-:Y:S01]  /*9d80*/  IMAD.SHL.U32 R3, R0, 0x20, RZ ;  /* 0x0000002000037824 */ /* 0x000fe200078e00ff */
[----:B------:R-:W-:Y:S01]  /*9d90*/  PLOP3.LUT P2, PT, PT, PT, PT, 0x80, 0x8 ;  /* 0x000000000008781c */ /* 0x000fe20003f4f070 */
[----:B------:R-:W3:Y:S01]  /*9da0*/  LDCU.64 UR48, c[0x0][0xb18] ;  /* 0x00016300ff3077ac */ /* 0x000ee20008000a00 */
[----:B------:R-:W-:Y:S01]  /*9db0*/  IMAD.MOV.U32 R91, RZ, RZ, 0x1 ;  /* 0x00000001ff5b7424 */ /* 0x000fe200078e00ff */
[----:B------:R-:W-:Y:S01]  /*9dc0*/  PRMT R89, RZ, 0x7610, R89 ;  /* 0x00007610ff597816 */ /* 0x000fe20000000059 */
[----:B------:R-:W3:Y:S01]  /*9dd0*/  LDC.64 R78, c[0x0][0x8b8] ;  /* 0x00022e00ff4e7b82 */ /* 0x000ee20000000a00 */
[----:B--2---:R-:W-:Y:S01]  /*9de0*/  ULEA UR43, UR52, UR43, 0x18 ;  /* 0x0000002b342b7291 */ /* 0x004fe2000f8ec0ff */
[----:B------:R-:W-:Y:S01]  /*9df0*/  LOP3.LUT R92, R92, 0xa00, R3, 0xf8, !PT ;  /* 0x00000a005c5c7812 */ /* 0x000fe200078ef803 */
[----:B------:R-:W2:Y:S01]  /*9e00*/  LDCU.64 UR46, c[0x0][0xb20] ;  /* 0x00016400ff2e77ac */ /* 0x000ea20008000a00 */
[----:B------:R-:W-:Y:S01]  /*9e10*/  IMAD.MOV.U32 R90, RZ, RZ, RZ ;  /* 0x000000ffff5a7224 */ /* 0x000fe200078e00ff */
[----:B------:R-:W-:Y:S01]  /*9e20*/  SEL R95, R95, 0xfffffff0, !P1 ;  /* 0xfffffff05f5f7807 */ /* 0x000fe20004800000 */
[----:B------:R-:W-:Y:S01]  /*9e30*/  IMAD.MOV.U32 R88, RZ, RZ, RZ ;  /* 0x000000ffff587224 */ /* 0x000fe200078e00ff */
[----:B------:R-:W2:Y:S01]  /*9e40*/  LDCU.64 UR44, c[0x0][0x8b0] ;  /* 0x00011600ff2c77ac */ /* 0x000ea20008000a00 */
[----:B------:R-:W-:Y:S01]  /*9e50*/  IMAD.MOV.U32 R87, RZ, RZ, RZ ;  /* 0x000000ffff577224 */ /* 0x000fe200078e00ff */
[----:B-1----:R-:W-:Y:S01]  /*9e60*/  ISETP.NE.AND P0, PT, R96, 0x4, PT ;  /* 0x000000046000780c */ /* 0x002fe20003f05270 */
[----:B------:R-:W1:Y:S01]  /*9e70*/  LDS R2, [UR43+0x360] ;  /* 0x0003602bff027984 */ /* 0x000e620008000800 */
[----:B------:R-:W-:Y:S01]  /*9e80*/  UIADD3 UR4, UPT, UPT, UR43, 0x1000, URZ ;  /* 0x000010002b047890 */ /* 0x000fe2000fffe0ff */
[----:B------:R-:W-:Y:S01]  /*9e90*/  UMOV UR5, URZ ;  /* 0x000000ff00057c82 */ /* 0x000fe20008000000 */
[----:B-1----:R-:W-:-:S09]  /*9ea0*/  IMAD.IADD R93, R2, 0x1, R93 ;  /* 0x00000001025d7824 */ /* 0x002fd200078e025d */
[----:B--23--:R-:W-:Y:S05]  /*9eb0*/  @P0 BRA `(.L_x_135) ;  /* 0x00000000007c0947 */ /* 0x00cfea0003800000 */
[----:B------:R-:W1:Y:S01]  /*9ec0*/  LDC.64 R36, c[0x0][0xa00] ;  /* 0x00028000ff247b82 */ /* 0x000e620000000a00 */
[----:B------:R-:W2:Y:S01]  /*9ed0*/  LDCU UR6, c[0x0][0xc1c] ;  /* 0x00018380ff0677ac */ /* 0x000ea20008000800 */
[----:B------:R-:W3:Y:S06]  /*9ee0*/  LDCU.64 UR58, c[0x0][0xb00] ;  /* 0x00016000ff3a77ac */ /* 0x000eec0008000a00 */
[----:B------:R-:W1:Y:S01]  /*9ef0*/  LDC.64 R38, c[0x0][0xa08] ;  /* 0x00028200ff267b82 */ /* 0x000e620000000a00 */
[----:B------:R-:W-:-:S07]  /*9f00*/  ELECT P0, URZ, PT ;  /* 0x0000000000ff782f */ /* 0x000fce0003800000 */
[----:B------:R-:W4:Y:S01]  /*9f10*/  LDC.64 R32, c[0x0][0xa10] ;  /* 0x00028400ff207b82 */ /* 0x000f220000000a00 */
[----:B--2---:R-:W-:-:S04]  /*9f20*/  UIADD3 UR6, UPT, UPT, UR28, UR6, URZ ;  /* 0x000000061c067290 */ /* 0x004fc8000fffe0ff */
[----:B------:R-:W-:-:S03]  /*9f30*/  UIMAD UR6, UR6, 0xe, URZ ;  /* 0x0000000e060678a4 */ /* 0x000fc6000f8e02ff */
[----:B------:R-:W4:Y:S01]  /*9f40*/  LDC.64 R34, c[0x0][0xa18] ;  /* 0x00028600ff227b82 */ /* 0x000f220000000a00 */
[----:B---3--:R-:W-:-:S07]  /*9f50*/  UIMAD.WIDE.U32 UR58, UR6, 0x80, UR58 ;  /* 0x00000080063a78a5 */ /* 0x008fce000f8e003a */
[----:B------:R-:W2:Y:S01]  /*9f60*/  LDC.64 R28, c[0x0][0xa20] ;  /* 0x00028800ff1c7b82 */ /* 0x000ea20000000a00 */
[----:B-1----:R1:W-:Y:S07]  /*9f70*/  @P0 STS.128 [UR43+0x400], R36 ;  /* 0x00040024ff000988 */ /* 0x0023ee0008000c2b */
[----:B------:R-:W2:Y:S08]  /*9f80*/  LDC.64 R30, c[0x0][0xa28] ;  /* 0x00028a00ff1e7b82 */ /* 0x000eb00000000a00 */
[----:B------:R-:W3:Y:S01]  /*9f90*/  LDC.64 R24, c[0x0][0xa30] ;  /* 0x00028c00ff187b82 */ /* 0x000ee20000000a00 */
[----:B----4-:R1:W-:Y:S07]  /*9fa0*/  @P0 STS.128 [UR43+0x410], R32 ;  /* 0x00041020ff000988 */ /* 0x0103ee0008000c2b */
[----:B------:R-:W3:Y:S08]  /*9fb0*/  LDC.64 R26, c[0x0][0xa38] ;  /* 0x00028e00ff1a7b82 */ /* 0x000ef00000000a00 */
[----:B------:R-:W4:Y:S01]  /*9fc0*/  LDC.64 R20, c[0x0][0xa40] ;  /* 0x00029000ff147b82 */ /* 0x000f220000000a00 */
[----:B--2---:R1:W-:Y:S07]  /*9fd0*/  @P0 STS.128 [UR43+0x420], R28 ;  /* 0x0004201cff000988 */ /* 0x0043ee0008000c2b */
[----:B------:R-:W4:Y:S08]  /*9fe0*/  LDC.64 R22, c[0x0][0xa48] ;  /* 0x00029200ff167b82 */ /* 0x000f300000000a00 */
[----:B------:R-:W2:Y:S01]  /*9ff0*/  LDC.64 R12, c[0x0][0xa50] ;  /* 0x00029400ff0c7b82 */ /* 0x000ea20000000a00 */
[----:B---3--:R1:W-:Y:S07]  /*a000*/  @P0 STS.128 [UR43+0x430], R24 ;  /* 0x00043018ff000988 */ /* 0x0083ee0008000c2b */
[----:B------:R-:W2:Y:S08]  /*a010*/  LDC.64 R14, c[0x0][0xa58] ;  /* 0x00029600ff0e7b82 */ /* 0x000eb00000000a00 */
[----:B------:R-:W3:Y:S01]  /*a020*/  LDC.64 R8, c[0x0][0xa60] ;  /* 0x00029800ff087b82 */ /* 0x000ee20000000a00 */
[----:B----4-:R1:W-:Y:S07]  /*a030*/  @P0 STS.128 [UR43+0x440], R20 ;  /* 0x00044014ff000988 */ /* 0x0103ee0008000c2b */
[----:B------:R-:W3:Y:S08]  /*a040*/  LDC.64 R10, c[0x0][0xa68] ;  /* 0x00029a00ff0a7b82 */ /* 0x000ef00000000a00 */
[----:B------:R-:W4:Y:S01]  /*a050*/  LDC.64 R4, c[0x0][0xa70] ;  /* 0x00029c00ff047b82 */ /* 0x000f220000000a00 */
[----:B--2---:R1:W-:Y:S07]  /*a060*/  @P0 STS.128 [UR43+0x450], R12 ;  /* 0x0004500cff000988 */ /* 0x0043ee0008000c2b */
[----:B-----5:R-:W4:Y:S01]  /*a070*/  LDC.64 R6, c[0x0][0xa78] ;  /* 0x00029e00ff067b82 */ /* 0x020f220000000a00 */
[----:B---3--:R1:W-:Y:S04]  /*a080*/  @P0 STS.128 [UR43+0x460], R8 ;  /* 0x00046008ff000988 */ /* 0x0083e80008000c2b */
[----:B----4-:R1:W-:Y:S01]  /*a090*/  @P0 STS.128 [UR43+0x470], R4 ;  /* 0x00047004ff000988 */ /* 0x0103e20008000c2b */
[----:B------:R-:W-:Y:S01]  /*a0a0*/  NOP ;  /* 0x0000000000007918 */ /* 0x000fe20000000000 */
.L_x_135:
[----:B------:R-:W-:Y:S01]  /*a0b0*/  MOV R81, UR4 ;  /* 0x0000000400517c02 */ /* 0x000fe20008000f00 */
[----:B------:R-:W-:Y:S01]  /*a0c0*/  UMOV UR54, URZ ;  /* 0x000000ff00367c82 */ /* 0x000fe20008000000 */
[----:B------:R-:W-:Y:S01]  /*a0d0*/  SHF.L.U32 R92, R92, 0x1, RZ ;  /* 0x000000015c5c7819 */ /* 0x000fe200000006ff */
[----:B------:R-:W-:-:S06]  /*a0e0*/  UMOV UR53, URZ ;  /* 0x000000ff00357c82 */ /* 0x000fcc0008000000 */
.L_x_189:
        /* <DEDUP_REMOVED lines=17> */
[----:B------:R-:W-:Y:S02]  /*a200*/  ISETP.NE.OR P0, PT, R96, 0x4, !P2 ;  /* 0x000000046000780c */ /* 0x000fe40005705670 */
[----:B------:R-:W-:Y:S02]  /*a210*/  R2UR UR56, R2 ;  /* 0x00000000023872ca */ /* 0x000fe400000e0000 */
[----:B------:R-:W-:Y:S09]  /*a220*/  R2UR UR57, R3 ;  /* 0x00000000033972ca */ /* 0x000ff200000e0000 */
[----:B--234-:R-:W-:Y:S06]  /*a230*/  @P0 BRA `(.L_x_136) ;  /* 0x0000000000ec0947 */ /* 0x01cfec0003800000 */
[----:B-1----:R-:W-:Y:S01]  /*a240*/  IMAD.U32 R9, RZ, RZ, UR43 ;  /* 0x0000002bff097e24 */ /* 0x002fe2000f8e00ff */
[----:B------:R-:W1:Y:S01]  /*a250*/  S2R R0, SR_LANEID ;  /* 0x0000000000007919 */ /* 0x000e620000000000 */
[----:B------:R-:W-:Y:S01]  /*a260*/  ELECT P0, URZ, PT ;  /* 0x0000000000ff782f */ /* 0x000fe20003800000 */
[----:B------:R-:W-:Y:S01]  /*a270*/  BSSY.RECONVERGENT B0, `(.L_x_137) ;  /* 0x0000032000007945 */ /* 0x000fe20003800200 */
[----:B-1----:R-:W-:Y:S05]  /*a280*/  IMAD.SHL.U32 R0, R0, 0x4, RZ ;  /* 0x0000000400007824 */ /* 0x002fea00078e00ff */
[----:B------:R-:W-:Y:S06]  /*a290*/  IADD3 R9, PT, PT, R0, 0x400, R9 ;  /* 0x0000040000097810 */ /* 0x000fec0007ffe009 */
[----:B------:R-:W-:Y:S05]  /*a2a0*/  @!P0 BRA `(.L_x_138) ;  /* 0x0000000000b88947 */ /* 0x000fea0003800000 */
[----:B------:R-:W-:Y:S01]  /*a2b0*/  STS [UR43+0x430], RZ ;  /* 0x000430ffff007988 */ /* 0x000fe2000800082b */
[----:B------:R-:W-:Y:S01]  /*a2c0*/  ISETP.NE.U32.AND P0, PT, RZ, UR46, PT ;  /* 0x0000002eff007c0c */ /* 0x000fe2000bf05070 */
[C---:B-----5:R-:W-:Y:S01]  /*a2d0*/  IMAD.WIDE R6, R17.reuse, 0xc, R98 ;  /* 0x0000000c11067825 */ /* 0x060fe200078e0262 */
[----:B------:R-:W-:Y:S02]  /*a2e0*/  UIADD3 UR4, UPT, UPT, UR43, 0x400, URZ ;  /* 0x000004002b047890 */ /* 0x000fe4000fffe0ff */
[----:B------:R-:W-:Y:S02]  /*a2f0*/  ISETP.NE.AND.EX P1, PT, RZ, UR47, PT, P0 ;  /* 0x0000002fff007c0c */ /* 0x000fe4000bf25300 */
[----:B----4-:R-:W2:Y:S01]  /*a300*/  LDG.E R14, desc[UR50][R6.64] ;  /* 0x00000032060e7981 */ /* 0x010ea2000c1e1900 */
[C---:B------:R-:W-:Y:S03]  /*a310*/  LEA R2, P0, R17.reuse, RZ, 0x3 ;  /* 0x000000ff11027211 */ /* 0x040fe600078018ff */
[----:B------:R1:W3:Y:S01]  /*a320*/  LDG.E R5, desc[UR50][R6.64+0x4] ;  /* 0x0000043206057981 */ /* 0x0002e2000c1e1900 */
[----:B------:R-:W-:Y:S06]  /*a330*/  LEA.HI.X.SX32 R3, R17, RZ, 0x3, P0 ;  /* 0x000000ff11037211 */ /* 0x000fec00000f1eff */
[C---:B------:R-:W-:Y:S04]  /*a340*/  @P1 IADD3 R10, P0, PT, R2.reuse, UR46, RZ ;  /* 0x0000002e020a1c10 */ /* 0x040fe8000ff1e0ff */
[C---:B------:R-:W-:Y:S02]  /*a350*/  @P1 IADD3.X R11, PT, PT, R3.reuse, UR47, RZ, P0, !PT ;  /* 0x0000002f030b1c10 */ /* 0x040fe400087fe4ff */
[----:B------:R-:W-:Y:S03]  /*a360*/  IADD3 R12, P0, PT, R2, UR48, RZ ;  /* 0x00000030020c7c10 */ /* 0x000fe6000ff1e0ff */
[----:B------:R-:W4:Y:S01]  /*a370*/  @P1 LDG.E.64 R18, desc[UR50][R10.64] ;  /* 0x000000320a121981 */ /* 0x000f22000c1e1b00 */
[----:B------:R-:W-:Y:S03]  /*a380*/  IADD3.X R13, PT, PT, R3, UR49, RZ, P0, !PT ;  /* 0x00000031030d7c10 */ /* 0x000fe600087fe4ff */
[----:B------:R-:W4:Y:S04]  /*a390*/  LDS R3, [UR43+0x41c] ;  /* 0x00041c2bff037984 */ /* 0x000f280008000800 */
[----:B------:R-:W2:Y:S01]  /*a3a0*/  LDG.E.64 R12, desc[UR50][R12.64] ;  /* 0x000000320c0c7981 */ /* 0x000ea2000c1e1b00 */
[----:B-1----:R-:W-:Y:S03]  /*a3b0*/  IMAD.U32 R6, RZ, RZ, UR4 ;  /* 0x00000004ff067e24 */ /* 0x002fe6000f8e00ff */
[----:B--2---:R-:W-:Y:S01]  /*a3c0*/  STS.64 [UR43+0x400], R12 ;  /* 0x0004000cff007988 */ /* 0x004fe20008000a2b */
[--C-:B------:R-:W-:Y:S01]  /*a3d0*/  SHF.R.S32.HI R15, RZ, 0x1f, R14.reuse ;  /* 0x0000001fff0f7819 */ /* 0x100fe2000001140e */
[----:B------:R-:W-:Y:S02]  /*a3e0*/  @!P1 IMAD.MOV.U32 R18, RZ, RZ, R14 ;  /* 0x000000ffff129224 */ /* 0x000fe400078e000e */
[----:B---3--:R-:W-:Y:S02]  /*a3f0*/  VIADD R5, R5, 0xffffffff ;  /* 0xffffffff05057836 */ /* 0x008fe40000000000 */
[----:B------:R-:W-:Y:S05]  /*a400*/  @!P1 IMAD.MOV.U32 R19, RZ, RZ, R15 ;  /* 0x000000ffff139224 */ /* 0x000fea00078e000f */
[----:B----4-:R-:W-:Y:S04]  /*a410*/  SHF.L.U64.HI R8, R18, 0x1, R19 ;  /* 0x0000000112087819 */ /* 0x010fe80000010213 */
[----:B------:R-:W-:Y:S04]  /*a420*/  LOP3.LUT R8, R8, 0x1fffffff, RZ, 0xc0, !PT ;  /* 0x1fffffff08087812 */ /* 0x000fe800078ec0ff */
[----:B------:R-:W-:Y:S04]  /*a430*/  SHF.R.U32.HI R2, RZ, 0x4, R8 ;  /* 0x00000004ff027819 */ /* 0x000fe80000011608 */
[----:B------:R-:W-:Y:S02]  /*a440*/  LOP3.LUT R11, R3, 0xf, R2, 0xb8, !PT ;  /* 0x0000000f030b7812 */ /* 0x000fe400078eb802 */
[----:B------:R-:W-:Y:S03]  /*a450*/  SHF.R.U64 R2, R6, 0x4, RZ ;  /* 0x0000000406027819 */ /* 0x000fe600000012ff */
[----:B------:R1:W-:Y:S04]  /*a460*/  STS [UR43+0x41c], R11 ;  /* 0x00041c0bff007988 */ /* 0x0003e8000800082b */
[----:B------:R-:W2:Y:S04]  /*a470*/  LDS R4, [UR43+0x41c] ;  /* 0x00041c2bff047984 */ /* 0x000ea80008000800 */
[----:B------:R-:W-:Y:S04]  /*a480*/  STS [UR43+0x410], R2 ;  /* 0x00041002ff007988 */ /* 0x000fe8000800082b */
[----:B------:R-:W-:Y:S01]  /*a490*/  STS [UR43+0x414], R2 ;  /* 0x00041402ff007988 */ /* 0x000fe2000800082b */
[----:B-1----:R-:W-:Y:S05]  /*a4a0*/  IMAD.SHL.U32 R11, R18, 0x2, RZ ;  /* 0x00000002120b7824 */ /* 0x002fea00078e00ff */
[----:B------:R-:W-:Y:S04]  /*a4b0*/  LOP3.LUT R11, R11, 0xfffffffe, RZ, 0xc0, !PT ;  /* 0xfffffffe0b0b7812 */ /* 0x000fe800078ec0ff */
[----:B------:R-:W-:Y:S05]  /*a4c0*/  SHF.R.U64 R8, R11, 0x4, R8 ;  /* 0x000000040b087819 */ /* 0x000fea0000001208 */
[----:B------:R-:W-:Y:S01]  /*a4d0*/  STS [UR43+0x40c], R8 ;  /* 0x00040c08ff007988 */ /* 0x000fe2000800082b */
[----:B--2---:R-:W-:Y:S05]  /*a4e0*/  LOP3.LUT R7, R4, 0xf0, RZ, 0xb8, !PT ;  /* 0x000000f004077812 */ /* 0x004fea00078eb8ff */
[----:B------:R1:W-:Y:S04]  /*a4f0*/  STS [UR43+0x41c], R7 ;  /* 0x00041c07ff007988 */ /* 0x0003e8000800082b */
[----:B------:R-:W2:Y:S01]  /*a500*/  LDS R4, [UR43+0x41c] ;  /* 0x00041c2bff047984 */ /* 0x000ea20008000800 */
[----:B-1----:R-:W-:Y:S02]  /*a510*/  CS2R R6, SRZ ;  /* 0x0000000000067805 */ /* 0x002fe4000001ff00 */
[----:B--2---:R-:W-:Y:S01]  /*a520*/  LOP3.LUT R3, R4, 0xf00, RZ, 0xb8, !PT ;  /* 0x00000f0004037812 */ /* 0x004fe200078eb8ff */
[----:B------:R-:W-:Y:S04]  /*a530*/  VIADD R4, R14, 0xffffffff ;  /* 0xffffffff0e047836 */ /* 0x000fe80000000000 */
[----:B------:R-:W-:Y:S04]  /*a540*/  STS.64 [UR43+0x418], R2 ;  /* 0x00041802ff007988 */ /* 0x000fe80008000a2b */
[----:B------:R-:W1:Y:S04]  /*a550*/  LDS R10, [UR43+0x41c] ;  /* 0x00041c2bff0a7984 */ /* 0x000e680008000800 */
[----:B------:R2:W-:Y:S01]  /*a560*/  STS.128 [UR43+0x420], R4 ;  /* 0x00042004ff007988 */ /* 0x0005e20008000c2b */
[----:B-1----:R-:W-:Y:S05]  /*a570*/  LOP3.LUT R10, R10, 0xf000, RZ, 0xb8, !PT ;  /* 0x0000f0000a0a7812 */ /* 0x002fea00078eb8ff */
[----:B------:R2:W-:Y:S02]  /*a580*/  STS [UR43+0x41c], R10 ;  /* 0x00041c0aff007988 */ /* 0x0005e4000800082b */
.L_x_138:
[----:B------:R-:W-:Y:S05]  /*a590*/  BSYNC.RECONVERGENT B0 ;  /* 0x0000000000007941 */ /* 0x000fea0003800200 */
.L_x_137:
[----:B------:R-:W-:Y:S01]  /*a5a0*/  NOP ;  /* 0x0000000000007918 */ /* 0x000fe20000000000 */
[----:B------:R-:W1:Y:S01]  /*a5b0*/  LDS R9, [R9] ;  /* 0x0000000009097984 */ /* 0x000e620000000800 */
[----:B------:R-:W-:Y:S04]  /*a5c0*/  IADD3 R2, P0, PT, R0, UR56, RZ ;  /* 0x0000003800027c10 */ /* 0x000fe8000ff1e0ff */
[----:B------:R-:W-:Y:S05]  /*a5d0*/  IADD3.X R3, PT, PT, RZ, UR57, RZ, P0, !PT ;  /* 0x00000039ff037c10 */ /* 0x000fea00087fe4ff */
[----:B-1----:R3:W5:Y:S04]  /*a5e0*/  ATOMG.E.EXCH.STRONG.GPU PT, RZ, [R2], R9 ;  /* 0x0000000902ff73a8 */ /* 0x00276800041ee100 */
.L_x_136:
[----:B------:R-:W-:Y:S09]  /*a5f0*/  UISETP.NE.AND UP0, UPT, UR37, 0x8, UPT ;  /* 0x000000082500788c */ /* 0x000ff2000bf05270 */
[----:B------:R-:W-:Y:S05]  /*a600*/  BRA.U UP0, `(.L_x_139) ;  /* 0x0000000100047547 */ /* 0x000fea000b800000 */
[----:B------:R-:W-:Y:S05]  /*a610*/  BPT.TRAP 0x1 ;  /* 0x000000040000795c */ /* 0x000fea0000300000 */
.L_x_139:
[----:B------:R-:W-:Y:S01]  /*a620*/  ULEA UR6, UR5, UR43, 0x3 ;  /* 0x0000002b05067291 */ /* 0x000fe2000f8e18ff */
[----:B---3--:R-:W-:Y:S08]  /*a630*/  SHF.L.U32 R3, R87, 0x1f, RZ ;  /* 0x0000001f57037819 */ /* 0x008ff000000006ff */
[----:B-----5:R-:W3:Y:S02]  /*a640*/  SYNCS.PHASECHK.TRANS64.TRYWAIT P0, [UR6+0x1a0], R3 ;  /* 0x0001a003ff0075a7 */ /* 0x020ee40008001106 */
[----:B---3--:R-:W-:Y:S05]  /*a650*/  @!P0 BRA `(.L_x_140) ;  /* 0x0000007c00208947 */ /* 0x008fea0003800000 */
.L_x_279:
[----:B------:R-:W-:Y:S09]  /*a660*/  UIMAD UR4, UR5, 0x14, UR36 ;  /* 0x00000014050478a4 */ /* 0x000ff2000f8e0224 */
[----:B------:R-:W1:Y:S04]  /*a670*/  LDS.U16 R89, [UR4+0x12] ;  /* 0x00001204ff597984 */ /* 0x000e680008000400 */
[----:B------:R-:W1:Y:S04]  /*a680*/  LDS R85, [UR4] ;  /* 0x00000004ff557984 */ /* 0x000e680008000800 */
[----:B------:R-:W1:Y:S04]  /*a690*/  LDS R84, [UR4+0x4] ;  /* 0x00000404ff547984 */ /* 0x000e680008000800 */
[----:B------:R-:W1:Y:S04]  /*a6a0*/  LDS R83, [UR4+0x8] ;  /* 0x00000804ff537984 */ /* 0x000e680008000800 */
[----:B------:R-:W1:Y:S01]  /*a6b0*/  LDS R82, [UR4+0xc] ;  /* 0x00000c04ff527984 */ /* 0x000e620008000800 */
[----:B------:R-:W-:Y:S01]  /*a6c0*/  @!PT LDS RZ, [RZ] ;  /* 0x00000000fffff984 */ /* 0x000fe20000000800 */
[----:B------:R-:W-:Y:S01]  /*a6d0*/  @!PT LDS RZ, [RZ] ;  /* 0x00000000fffff984 */ /* 0x000fe20000000800 */
[----:B------:R-:W-:Y:S01]  /*a6e0*/  @!PT LDS RZ, [RZ] ;  /* 0x00000000fffff984 */ /* 0x000fe20000000800 */
[----:B------:R-:W-:Y:S01]  /*a6f0*/  @!PT LDS RZ, [RZ] ;  /* 0x00000000fffff984 */ /* 0x000fe20000000800 */
[----:B------:R5:W-:Y:S06]  /*a700*/  MEMBAR.ALL.CTA ;  /* 0x0000000000007992 */ /* 0x000bec0000008000 */
[----:B-----5:R-:W1:Y:S01]  /*a710*/  FENCE.VIEW.ASYNC.S ;  /* 0x00000000000073c6 */ /* 0x020e620000000000 */
[----:B------:R-:W-:Y:S05]  /*a720*/  BRA.U UP0, `(.L_x_141) ;  /* 0x0000000100047547 */ /* 0x000fea000b800000 */
[----:B------:R-:W-:Y:S05]  /*a730*/  BPT.TRAP 0x1 ;  /* 0x000000040000795c */ /* 0x000fea0000300000 */
.L_x_141:
[----:B------:R-:W-:Y:S01]  /*a740*/  UIADD3 UR4, UPT, UPT, UR6, 0x1e0, URZ ;  /* 0x000001e006047890 */ /* 0x000fe2000fffe0ff */
[----:B------:R-:W-:Y:S01]  /*a750*/  IMAD.WIDE R100, R17, 0xc, R98 ;  /* 0x0000000c11647825 */ /* 0x000fe200078e0262 */
[----:B------:R-:W-:Y:S01]  /*a760*/  USHF.L.U32 UR41, UR18, 0x7, URZ ;  /* 0x0000000712297899 */ /* 0x000fe200080006ff */
[----:B------:R-:W-:Y:S01]  /*a770*/  ISETP.NE.OR P1, PT, R94, RZ, !P2 ;  /* 0x000000ff5e00720c */ /* 0x000fe20005725670 */
[----:B------:R-:W-:Y:S01]  /*a780*/  UPRMT UR4, UR52, 0x654, UR4 ;  /* 0x0000065434047896 */ /* 0x000fe20008000004 */
[----:B------:R-:W-:Y:S01]  /*a790*/  BSSY.RECONVERGENT B0, `(.L_x_142) ;  /* 0x000000b000007945 */ /* 0x000fe20003800200 */
[----:B------:R-:W-:Y:S01]  /*a7a0*/  USHF.L.U32 UR42, UR19, 0x7, URZ ;  /* 0x00000007132a7899 */ /* 0x000fe200080006ff */
[----:B------:R-:W-:Y:S01]  /*a7b0*/  LOP3.LUT P0, RZ, R81, 0x3f0, RZ, 0xc0, !PT ;  /* 0x000003f051ff7812 */ /* 0x000fe2000780c0ff */
[----:B------:R-:W-:Y:S05]  /*a7c0*/  UIADD3 UR55, UPT, UPT, UR5, 0x1, URZ ;  /* 0x0000000105377890 */ /* 0x000fea000fffe0ff */
[----:B-1----:R-:W-:Y:S01]  /*a7d0*/  SYNCS.ARRIVE.TRANS64.RED.A1T0 RZ, [UR4], RZ ;  /* 0x000000ffffff79a7 */ /* 0x002fe20008100404 */
[----:B------:R1:W5:Y:S02]  /*a7e0*/  LDG.E R100, desc[UR50][R100.64+0x8] ;  /* 0x0000083264647981 */ /* 0x000364000c1e1900 */
[----:B------:R-:W-:Y:S05]  /*a7f0*/  @P1 BRA `(.L_x_143) ;  /* 0x0000000000101947 */ /* 0x000fea0003800000 */
[----:B------:R-:W-:Y:S04]  /*a800*/  DEPBAR {5,4,3,2,1,0} ;  /* 0x0000003f0000791a */ /* 0x000fe80000000000 */
[----:B------:R-:W2:Y:S02]  /*a810*/  CCTL.E.C.LDCU.IV.DEEP [UR56] ;  /* 0x0000000038007540 */ /* 0x000ea40009c08000 */
[----:B--2---:R2:W-:Y:S01]  /*a820*/  UTMACCTL.IV [UR56] ;  /* 0x00000000380079b9 */ /* 0x0045e20008000000 */
[----:B------:R-:W-:Y:S01]  /*a830*/  NOP ;  /* 0x0000000000007918 */ /* 0x000fe20000000000 */
.L_x_143:
[----:B--2---:R-:W-:Y:S05]  /*a840*/  BSYNC.RECONVERGENT B0 ;  /* 0x0000000000007941 */ /* 0x004fea0003800200 */
.L_x_142:
[----:B------:R-:W-:Y:S04]  /*a850*/  BSSY.RECONVERGENT B6, `(.L_x_144) ;  /* 0x0000021000067945 */ /* 0x000fe80003800200 */
[----:B------:R-:W-:Y:S05]  /*a860*/  @!P0 BRA `(.L_x_145) ;  /* 0x00000000007c8947 */ /* 0x000fea0003800000 */
[----:B------:R-:W2:Y:S01]  /*a870*/  LDCU.64 UR8, c[0x4][0x80] ;  /* 0x01001000ff0877ac */ /* 0x000ea20008000a00 */
[----:B------:R-:W-:Y:S01]  /*a880*/  MOV R2, 0x0 ;  /* 0x0000000000027802 */ /* 0x000fe20000000f00 */
[----:B------:R-:W-:Y:S02]  /*a890*/  HFMA2 R12, -RZ, RZ, 0, 5.9604644775390625e-08 ;  /* 0x00000001ff0c7431 */ /* 0x000fe400000001ff */
[----:B------:R-:W-:Y:S01]  /*a8a0*/  IMAD.MOV.U32 R8, RZ, RZ, 0x70 ;  /* 0x00000070ff087424 */ /* 0x000fe200078e00ff */
[----:B----4-:R4:W1:Y:S01]  /*a8b0*/  LDC.64 R14, c[0x4][R2] ;  /* 0x01000000020e7b82 */ /* 0x0108620000000a00 */
[----:B------:R-:W3:Y:S01]  /*a8c0*/  LDCU.64 UR6, c[0x4][0x88] ;  /* 0x01001100ff0677ac */ /* 0x000ee20008000a00 */
[----:B------:R-:W-:Y:S01]  /*a8d0*/  IMAD.MOV.U32 R13, RZ, RZ, RZ ;  /* 0x000000ffff0d7224 */ /* 0x000fe200078e00ff */
[----:B------:R-:W3:Y:S01]  /*a8e0*/  LDCU.64 UR4, c[0x4][0x8] ;  /* 0x01000100ff0477ac */ /* 0x000ee20008000a00 */
[----:B--2---:R-:W-:Y:S01]  /*a8f0*/  MOV R5, UR9 ;  /* 0x0000000900057c02 */ /* 0x004fe20008000f00 */
[----:B------:R-:W-:Y:S01]  /*a900*/  IMAD.U32 R4, RZ, RZ, UR8 ;  /* 0x00000008ff047e24 */ /* 0x000fe2000f8e00ff */
[----:B---3--:R-:W-:Y:S01]  /*a910*/  MOV R7, UR7 ;  /* 0x0000000700077c02 */ /* 0x008fe20008000f00 */
[----:B------:R-:W-:Y:S01]  /*a920*/  IMAD.U32 R6, RZ, RZ, UR6 ;  /* 0x00000006ff067e24 */ /* 0x000fe2000f8e00ff */
[----:B------:R-:W-:Y:S01]  /*a930*/  MOV R11, UR5 ;  /* 0x00000005000b7c02 */ /* 0x000fe20008000f00 */
[----:B------:R-:W-:Y:S02]  /*a940*/  IMAD.U32 R10, RZ, RZ, UR4 ;  /* 0x00000004ff0a7e24 */ /* 0x000fe4000f8e00ff */
[----:B------:R-:W-:Y:S07]  /*a950*/  LEPC R20, `(.L_x_146) ;  /* 0x000000001014794e */ /* 0x000fee0000000000 */
[----:B-1--45:R-:W-:Y:S05]  /*a960*/  CALL.ABS.NOINC R14 ;  /* 0x000000000e007343 */ /* 0x032fea0003c00000 */
.L_x_146:
[----:B------:R-:W1:Y:S01]  /*a970*/  LDCU.64 UR8, c[0x4][0x80] ;  /* 0x01001000ff0877ac */ /* 0x000e620008000a00 */
[----:B------:R-:W2:Y:S01]  /*a980*/  LDC.64 R2, c[0x4][R2] ;  /* 0x0100000002027b82 */ /* 0x000ea20000000a00 */
[----:B------:R-:W-:Y:S02]  /*a990*/  HFMA2 R12, -RZ, RZ, 0, 5.9604644775390625e-08 ;  /* 0x00000001ff0c7431 */ /* 0x000fe400000001ff */
[----:B------:R-:W-:Y:S02]  /*a9a0*/  IMAD.MOV.U32 R8, RZ, RZ, 0x70 ;  /* 0x00000070ff087424 */ /* 0x000fe400078e00ff */
[----:B------:R-:W-:Y:S01]  /*a9b0*/  IMAD.MOV.U32 R13, RZ, RZ, RZ ;  /* 0x000000ffff0d7224 */ /* 0x000fe200078e00ff */
[----:B------:R-:W3:Y:S01]  /*a9c0*/  LDCU.64 UR6, c[0x4][0x88] ;  /* 0x01001100ff0677ac */ /* 0x000ee20008000a00 */
[----:B------:R-:W4:Y:S01]  /*a9d0*/  LDCU.64 UR4, c[0x4][0x8] ;  /* 0x01000100ff0477ac */ /* 0x000f220008000a00 */
[----:B-1----:R-:W-:Y:S02]  /*a9e0*/  MOV R4, UR8 ;  /* 0x0000000800047c02 */ /* 0x002fe40008000f00 */
[----:B------:R-:W-:Y:S02]  /*a9f0*/  MOV R5, UR9 ;  /* 0x0000000900057c02 */ /* 0x000fe40008000f00 */
[----:B---3--:R-:W-:Y:S01]  /*aa00*/  MOV R7, UR7 ;  /* 0x0000000700077c02 */ /* 0x008fe20008000f00 */
[----:B------:R-:W-:Y:S01]  /*aa10*/  IMAD.U32 R6, RZ, RZ, UR6 ;  /* 0x00000006ff067e24 */ /* 0x000fe2000f8e00ff */
[----:B----4-:R-:W-:Y:S01]  /*aa20*/  MOV R11, UR5 ;  /* 0x00000005000b7c02 */ /* 0x010fe20008000f00 */
[----:B------:R-:W-:Y:S02]  /*aa30*/  IMAD.U32 R10, RZ, RZ, UR4 ;  /* 0x00000004ff0a7e24 */ /* 0x000fe4000f8e00ff */
[----:B------:R-:W-:Y:S07]  /*aa40*/  LEPC R20, `(.L_x_145) ;  /* 0x000000001014794e */ /* 0x000fee0000000000 */
[----:B--2---:R-:W-:Y:S05]  /*aa50*/  CALL.ABS.NOINC R2 ;  /* 0x0000000002007343 */ /* 0x004fea0003c00000 */
.L_x_145:
[----:B------:R-:W-:Y:S05]  /*aa60*/  BSYNC.RECONVERGENT B6 ;  /* 0x0000000000067941 */ /* 0x000fea0003800200 */
.L_x_144:
[----:B------:R-:W-:Y:S01]  /*aa70*/  ISETP.NE.AND P0, PT, R94, RZ, PT ;  /* 0x000000ff5e00720c */ /* 0x000fe20003f05270 */
[----:B------:R-:W-:Y:S01]  /*aa80*/  BSSY B0, `(.L_x_147) ;  /* 0x0000009000007945 */ /* 0x000fe20003800000 */
[----:B------:R-:W-:Y:S04]  /*aa90*/  PLOP3.LUT P1, PT, PT, PT, PT, 0x8, 0x80 ;  /* 0x000000000080781c */ /* 0x000fe80003f2e170 */
[----:B-1----:R-:W-:Y:S07]  /*aaa0*/  P2R R101, PR, RZ, 0x2 ;  /* 0x00000002ff657803 */ /* 0x002fee0000000000 */
[----:B------:R-:W-:Y:S05]  /*aab0*/  @P0 BRA `(.L_x_148) ;  /* 0x0000000000140947 */ /* 0x000fea0003800000 */
[----:B------:R-:W-:Y:S03]  /*aac0*/  UMOV UR4, 0xffffffff ;  /* 0xffffffff00047882 */ /* 0x000fe60000000000 */
[----:B------:R-:W-:Y:S05]  /*aad0*/  BRA.DIV UR4, `(.L_x_149) ;  /* 0x0000007a04187947 */ /* 0x000fea000b800000 */
[----:B------:R-:W-:Y:S11]  /*aae0*/  ELECT P6, URZ, PT ;  /* 0x0000000000ff782f */ /* 0x000ff600038c0000 */
[----:B------:R-:W-:Y:S02]  /*aaf0*/  @!UPT UIADD3 URZ, UPT, UPT, URZ, URZ, URZ ;  /* 0x000000fffffff290 */ /* 0x000fe4000fffe0ff */
.L_x_281:
[----:B------:R-:W-:Y:S07]  /*ab00*/  P2R R101, PR, RZ, 0x40 ;  /* 0x00000040ff657803 */ /* 0x000fee0000000000 */
.L_x_148:
[----:B------:R-:W-:Y:S05]  /*ab10*/  BSYNC B0 ;  /* 0x0000000000007941 */ /* 0x000fea0003800000 */
.L_x_147:
[----:B------:R-:W-:Y:S02]  /*ab20*/  ISETP.NE.U32.AND P0, PT, R78, RZ, PT ;  /* 0x000000ff4e00720c */ /* 0x000fe40003f05070 */
[----:B------:R-:W-:Y:S02]  /*ab30*/  LOP3.LUT R91, R91, 0x1, RZ, 0x3c, !PT ;  /* 0x000000015b5b7812 */ /* 0x000fe400078e3cff */
[----:B------:R-:W-:Y:S02]  /*ab40*/  ISETP.NE.AND.EX P1, PT, R79, RZ, PT, P0 ;  /* 0x000000ff4f00720c */ /* 0x000fe40003f25300 */
[----:B------:R-:W-:Y:S04]  /*ab50*/  ISETP.NE.U32.AND P0, PT, R76, RZ, PT ;  /* 0x000000ff4c00720c */ /* 0x000fe80003f05070 */
[----:B------:R-:W-:Y:S07]  /*ab60*/  ISETP.NE.AND.EX P0, PT, R77, RZ, PT, P0 ;  /* 0x000000ff4d00720c */ /* 0x000fee0003f05300 */
[----:B------:R-:W1:Y:S08]  /*ab70*/  @P1 LDC.64 R8, c[0x0][0x8b8] ;  /* 0x00022e00ff081b82 */ /* 0x000e700000000a00 */
[----:B---3--:R-:W2:Y:S02]  /*ab80*/  @P0 LDC.64 R2, c[0x0][0x890] ;  /* 0x00022400ff020b82 */ /* 0x008ea40000000a00 */
[C---:B--2---:R-:W-:Y:S04]  /*ab90*/  @P0 IMAD.WIDE R2, R17.reuse, 0x8, R2 ;  /* 0x0000000811020825 */ /* 0x044fe800078e0202 */
[----:B-1----:R-:W-:Y:S01]  /*aba0*/  @P1 IMAD.WIDE R8, R17, 0x8, R8 ;  /* 0x0000000811081825 */ /* 0x002fe200078e0208 */
[----:B------:R1:W2:Y:S04]  /*abb0*/  @P0 LDG.E.64 R4, desc[UR50][R2.64] ;  /* 0x0000003202040981 */ /* 0x0002a8000c1e1b00 */
[----:B------:R-:W3:Y:S01]  /*abc0*/  @P1 LDG.E.64 R6, desc[UR50][R8.64] ;  /* 0x0000003208061981 */ /* 0x000ee2000c1e1b00 */
[----:B-1----:R-:W-:Y:S03]  /*abd0*/  SHF.L.U32 R2, R91, 0x1f, RZ ;  /* 0x0000001f5b027819 */ /* 0x002fe600000006ff */
[----:B--2---:R1:W5:Y:S04]  /*abe0*/  @P0 LD.E R48, desc[UR50][R4.64] ;  /* 0x0000003204300980 */ /* 0x004368000c101900 */
[----:B---3--:R1:W5:Y:S01]  /*abf0*/  @P1 LD.E R47, desc[UR50][R6.64] ;  /* 0x00000032062f1980 */ /* 0x008362000c101900 */
[----:B------:R-:W-:Y:S05]  /*ac00*/  @P0 BRA `(.L_x_150) ;  /* 0x0000000000240947 */ /* 0x000fea0003800000 */
[----:B------:R-:W-:Y:S04]  /*ac10*/  ISETP.NE.U32.AND P0, PT, RZ, UR38, PT ;  /* 0x00000026ff007c0c */ /* 0x000fe8000bf05070 */
[----:B------:R-:W-:Y:S11]  /*ac20*/  ISETP.NE.AND.EX P0, PT, RZ, UR39, PT, P0 ;  /* 0x00000027ff007c0c */ /* 0x000ff6000bf05300 */
[----:B------:R-:W-:Y:S02]  /*ac30*/  @!UPT UIADD3 URZ, UPT, UPT, URZ, URZ, URZ ;  /* 0x000000fffffff290 */ /* 0x000fe4000fffe0ff */
[----:B------:R-:W2:Y:S08]  /*ac40*/  @P0 LDC R0, c[0x0][0x898] ;  /* 0x00022600ff000b82 */ /* 0x000eb00000000800 */
[----:B-1----:R-:W1:Y:S01]  /*ac50*/  @P0 LDC.64 R4, c[0x0][0x888] ;  /* 0x00022200ff040b82 */ /* 0x002e620000000a00 */
[----:B--2---:R-:W-:Y:S04]  /*ac60*/  @P0 IMAD R0, R17, R0, RZ ;  /* 0x0000000011000224 */ /* 0x004fe800078e02ff */
[----:B-1----:R-:W-:Y:S05]  /*ac70*/  @P0 IMAD.WIDE R4, R0, 0x4, R4 ;  /* 0x0000000400040825 */ /* 0x002fea00078e0204 */
[----:B-----5:R2:W5:Y:S02]  /*ac80*/  @P0 LDG.E R48, desc[UR50][R4.64] ;  /* 0x0000003204300981 */ /* 0x020564000c1e1900 */
[----:B--2---:R-:W3:Y:S02]  /*ac90*/  @!P0 LDC R48, c[0x0][0x880] ;  /* 0x00022000ff308b82 */ /* 0x004ee40000000800 */
.L_x_150:
        /* <DEDUP_REMOVED lines=9> */
[----:B--2---:R-:W1:Y:S02]  /*ad30*/  @!P0 LDC R47, c[0x0][0x8a8] ;  /* 0x00022a00ff2f8b82 */ /* 0x004e640000000800 */
.L_x_151:
[----:B------:R-:W2:Y:S01]  /*ad40*/  SYNCS.PHASECHK.TRANS64.TRYWAIT P0, [UR43+0x70], R2 ;  /* 0x00007002ff0075a7 */ /* 0x000ea2000800112b */
[----:B------:R-:W-:Y:S01]  /*ad50*/  LEA R97, R90, UR43, 0x3 ;  /* 0x0000002b5a617c11 */ /* 0x000fe2000f8e18ff */
[----:B------:R-:W-:Y:S01]  /*ad60*/  BSSY B0, `(.L_x_152) ;  /* 0x0000008000007945 */ /* 0x000fe20003800000 */
[----:B------:R-:W-:Y:S01]  /*ad70*/  SHF.L.U32 R0, R88, 0x1f, RZ ;  /* 0x0000001f58007819 */ /* 0x000fe200000006ff */
[----:B------:R-:W-:Y:S02]  /*ad80*/  VIADD R86, R92, UR43 ;  /* 0x0000002b5c567c36 */ /* 0x000fe40008000000 */
[----:B------:R-:W-:Y:S01]  /*ad90*/  IMAD.MOV.U32 R71, RZ, RZ, RZ ;  /* 0x000000ffff477224 */ /* 0x000fe200078e00ff */
[----:B------:R1:W1:Y:S01]  /*ada0*/  SYNCS.PHASECHK.TRANS64.TRYWAIT P2, [R97+URZ+0x140], R0 ;  /* 0x00014000610075a7 */ /* 0x00026200080411ff */
[----:B--2---:R-:W-:Y:S05]  /*adb0*/  @P0 BRA `(.L_x_153) ;  /* 0x0000000000080947 */ /* 0x004fea0003800000 */
[----:B------:R-:W2:Y:S02]  /*adc0*/  SYNCS.PHASECHK.TRANS64.TRYWAIT P0, [UR43+0x70], R2 ;  /* 0x00007002ff0075a7 */ /* 0x000ea4000800112b */
[----:B--2---:R-:W-:Y:S05]  /*add0*/  @!P0 BRA `(.L_x_154) ;  /* 0x0000007400708947 */ /* 0x004fea0003800000 */
.L_x_153:
[----:B------:R-:W-:Y:S05]  /*ade0*/  BSYNC B0 ;  /* 0x0000000000007941 */ /* 0x000fea0003800000 */
.L_x_152:
[----:B---3-5:R-:W-:Y:S01]  /*adf0*/  FSETP.NEU.AND P0, PT, R48, RZ, PT ;  /* 0x000000ff3000720b */ /* 0x028fe20003f0d000 */
[----:B------:R-:W-:Y:S01]  /*ae00*/  IMAD.MOV.U32 R70, RZ, RZ, RZ ;  /* 0x000000ffff467224 */ /* 0x000fe200078e00ff */
[----:B------:R-:W-:Y:S02]  /*ae10*/  CS2R R68, SRZ ;  /* 0x0000000000447805 */ /* 0x000fe4000001ff00 */
[----:B------:R-:W-:Y:S02]  /*ae20*/  CS2R R74, SRZ ;  /* 0x00000000004a7805 */ /* 0x000fe4000001ff00 */
[----:B------:R-:W-:Y:S02]  /*ae30*/  CS2R R72, SRZ ;  /* 0x0000000000487805 */ /* 0x000fe4000001ff00 */
[----:B------:R-:W-:Y:S02]  /*ae40*/  CS2R R62, SRZ ;  /* 0x00000000003e7805 */ /* 0x000fe4000001ff00 */
[----:B------:R-:W-:Y:S02]  /*ae50*/  CS2R R60, SRZ ;  /* 0x00000000003c7805 */ /* 0x000fe4000001ff00 */
[----:B------:R-:W-:Y:S02]  /*ae60*/  CS2R R58, SRZ ;  /* 0x00000000003a7805 */ /* 0x000fe4000001ff00 */
[----:B------:R-:W-:Y:S02]  /*ae70*/  CS2R R56, SRZ ;  /* 0x0000000000387805 */ /* 0x000fe4000001ff00 */
[----:B------:R-:W-:Y:S01]  /*ae80*/  ISETP.GE.AND P1, PT, R100, 0x1, PT ;  /* 0x000000016400780c */ /* 0x000fe20003f26270 */
[----:B------:R-:W-:Y:S01]  /*ae90*/  IMAD R54, R90, 0x80, R93 ;  /* 0x000000805a367824 */ /* 0x000fe200078e025d */
[----:B------:R-:W-:Y:S02]  /*aea0*/  CS2R R38, SRZ ;  /* 0x0000000000267805 */ /* 0x000fe4000001ff00 */
[----:B------:R-:W-:Y:S01]  /*aeb0*/  CS2R R36, SRZ ;  /* 0x0000000000247805 */ /* 0x000fe2000001ff00 */
[----:B--2---:R-:W-:Y:S01]  /*aec0*/  @P0 IMAD R2, R95, 0x2, R86 ;  /* 0x000000025f020824 */ /* 0x004fe200078e0256 */
[----:B------:R-:W-:Y:S05]  /*aed0*/  @P0 WARPSYNC.ALL ;  /* 0x0000000000000948 */ /* 0x000fea0003800000 */
[----:B------:R2:W3:Y:S01]  /*aee0*/  @P0 LDSM.16.MT88.4 R68, [R2+0x1000] ;  /* 0x001000000244083b */ /* 0x0004e20000004200 */
[----:B------:R-:W-:Y:S02]  /*aef0*/  CS2R R34, SRZ ;  /* 0x0000000000227805 */ /* 0x000fe4000001ff00 */
[----:B------:R-:W-:Y:S02]  /*af00*/  CS2R R32, SRZ ;  /* 0x0000000000207805 */ /* 0x000fe4000001ff00 */
[----:B------:R-:W-:Y:S02]  /*af10*/  CS2R R30, SRZ ;  /* 0x00000000001e7805 */ /* 0x000fe4000001ff00 */
[----:B------:R-:W-:Y:S02]  /*af20*/  CS2R R28, SRZ ;  /* 0x00000000001c7805 */ /* 0x000fe4000001ff00 */
[----:B------:R-:W-:Y:S01]  /*af30*/  CS2R R26, SRZ ;  /* 0x00000000001a7805 */ /* 0x000fe2000001ff00 */
[----:B------:R2:W2:Y:S01]  /*af40*/  @P0 LDSM.16.MT88.4 R72, [R2+0x1800] ;  /* 0x001800000248083b */ /* 0x0004a20000004200 */
[----:B------:R-:W-:Y:S02]  /*af50*/  CS2R R24, SRZ ;  /* 0x0000000000187805 */ /* 0x000fe4000001ff00 */
[----:B------:R-:W-:Y:S02]  /*af60*/  CS2R R18, SRZ ;  /* 0x0000000000127805 */ /* 0x000fe4000001ff00 */
[----:B------:R-:W-:Y:S02]  /*af70*/  CS2R R16, SRZ ;  /* 0x0000000000107805 */ /* 0x000fe4000001ff00 */
[----:B----4-:R-:W-:Y:S02]  /*af80*/  CS2R R14, SRZ ;  /* 0x00000000000e7805 */ /* 0x010fe4000001ff00 */
[----:B------:R-:W-:Y:S01]  /*af90*/  CS2R R12, SRZ ;  /* 0x00000000000c7805 */ /* 0x000fe2000001ff00 */
[----:B------:R4:W2:Y:S01]  /*afa0*/  @P0 LDSM.16.MT88.4 R60, [R92+UR43+0x1000] ;  /* 0x0010002b5c3c083b */ /* 0x0008a20008004200 */
[----:B------:R-:W-:Y:S02]  /*afb0*/  CS2R R10, SRZ ;  /* 0x00000000000a7805 */ /* 0x000fe4000001ff00 */
[----:B------:R-:W-:Y:S02]  /*afc0*/  CS2R R8, SRZ ;  /* 0x0000000000087805 */ /* 0x000fe4000001ff00 */
[----:B-1----:R-:W-:Y:S02]  /*afd0*/  CS2R R6, SRZ ;  /* 0x0000000000067805 */ /* 0x002fe4000001ff00 */
[----:B------:R-:W-:Y:S01]  /*afe0*/  CS2R R4, SRZ ;  /* 0x0000000000047805 */ /* 0x000fe2000001ff00 */
[----:B------:R-:W-:Y:S01]  /*aff0*/  VIADD R102, R86, 0x1000 ;  /* 0x0000100056667836 */ /* 0x000fe20000000000 */
[----:B------:R4:W1:Y:S01]  /*b000*/  @P0 LDSM.16.MT88.4 R56, [R92+UR43+0x1800] ;  /* 0x0018002b5c38083b */ /* 0x0008620008004200 */
[----:B------:R-:W-:Y:S05]  /*b010*/  @!P1 BRA `(.L_x_155) ;  /* 0x0000000000d49947 */ /* 0x000fea0003800000 */
[----:B------:R-:W-:Y:S01]  /*b020*/  SHF.R.U32.HI R3, RZ, 0x15, R54 ;  /* 0x00000015ff037819 */ /* 0x000fe20000011636 */
[----:B------:R-:W-:Y:S03]  /*b030*/  BSSY B0, `(.L_x_156) ;  /* 0x0000006000007945 */ /* 0x000fe60003800000 */
[----:B------:R-:W-:Y:S01]  /*b040*/  LOP3.LUT P0, RZ, R3, 0x3, R80, 0x48, !PT ;  /* 0x0000000303ff7812 */ /* 0x000fe20007804850 */
[----:B------:R-:W-:Y:S01]  /*b050*/  @!UPT UIADD3 URZ, UPT, UPT, URZ, URZ, URZ ;  /* 0x000000fffffff290 */ /* 0x000fe2000fffe0ff */
[----:B------:R-:W-:Y:S11]  /*b060*/  @P2 BRA `(.L_x_157) ;  /* 0x0000000000082947 */ /* 0x000ff60003800000 */
[----:B------:R-:W5:Y:S02]  /*b070*/  SYNCS.PHASECHK.TRANS64.TRYWAIT P1, [R97+URZ+0x140], R0 ;  /* 0x00014000610075a7 */ /* 0x000f6400080211ff */
[----:B-----5:R-:W-:Y:S05]  /*b080*/  @!P1 BRA `(.L_x_158) ;  /* 0x0000007000dc9947 */ /* 0x020fea0003800000 */
.L_x_157:
[----:B------:R-:W-:Y:S05]  /*b090*/  BSYNC B0 ;  /* 0x0000000000007941 */ /* 0x000fea0003800000 */
.L_x_156:
[----:B------:R-:W-:Y:S05]  /*b0a0*/  @!P0 BRA `(.L_x_159) ;  /* 0x0000000000408947 */ /* 0x000fea0003800000 */
[----:B------:R-:W5:Y:S01]  /*b0b0*/  LDCU.64 UR8, c[0x4][0x70] ;  /* 0x01000e00ff0877ac */ /* 0x000f620008000a00 */
[----:B------:R-:W-:Y:S01]  /*b0c0*/  MOV R3, 0x0 ;  /* 0x0000000000037802 */ /* 0x000fe20000000f00 */
[----:B------:R-:W-:Y:S02]  /*b0d0*/  HFMA2 R12, -RZ, RZ, 0, 5.9604644775390625e-08 ;  /* 0x00000001ff0c7431 */ /* 0x000fe400000001ff */
[----:B------:R-:W-:Y:S02]  /*b0e0*/  IMAD.MOV.U32 R8, RZ, RZ, 0x192 ;  /* 0x00000192ff087424 */ /* 0x000fe400078e00ff */
[----:B------:R-:W-:Y:S01]  /*b0f0*/  IMAD.MOV.U32 R13, RZ, RZ, RZ ;  /* 0x000000ffff0d7224 */ /* 0x000fe200078e00ff */
[----:B------:R-:W3:Y:S01]  /*b100*/  LDCU.64 UR6, c[0x4][0x78] ;  /* 0x01000f00ff0677ac */ /* 0x000ee20008000a00 */
[----:B--2---:R-:W2:Y:S01]  /*b110*/  LDC.64 R2, c[0x4][R3] ;  /* 0x0100000003027b82 */ /* 0x004ea20000000a00 */
[----:B------:R-:W4:Y:S01]  /*b120*/  LDCU.64 UR4, c[0x4][0x10] ;  /* 0x01000200ff0477ac */ /* 0x000f220008000a00 */
[----:B-----5:R-:W-:Y:S01]  /*b130*/  MOV R5, UR9 ;  /* 0x0000000900057c02 */ /* 0x020fe20008000f00 */
[----:B------:R-:W-:Y:S01]  /*b140*/  IMAD.U32 R4, RZ, RZ, UR8 ;  /* 0x00000008ff047e24 */ /* 0x000fe2000f8e00ff */
[----:B---3--:R-:W-:Y:S01]  /*b150*/  MOV R7, UR7 ;  /* 0x0000000700077c02 */ /* 0x008fe20008000f00 */
[----:B------:R-:W-:Y:S01]  /*b160*/  IMAD.U32 R6, RZ, RZ, UR6 ;  /* 0x00000006ff067e24 */ /* 0x000fe2000f8e00ff */
[----:B----4-:R-:W-:Y:S01]  /*b170*/  MOV R11, UR5 ;  /* 0x00000005000b7c02 */ /* 0x010fe20008000f00 */
[----:B------:R-:W-:Y:S02]  /*b180*/  IMAD.U32 R10, RZ, RZ, UR4 ;  /* 0x00000004ff0a7e24 */ /* 0x000fe4000f8e00ff */
[----:B------:R-:W-:Y:S07]  /*b190*/  LEPC R20, `(.L_x_159) ;  /* 0x000000001014794e */ /* 0x000fee0000000000 */
[----:B-12---:R-:W-:Y:S05]  /*b1a0*/  CALL.ABS.NOINC R2 ;  /* 0x0000000002007343 */ /* 0x006fea0003c00000 */
.L_x_159:
[----:B------:R-:W-:Y:S05]  /*b1b0*/  WARPSYNC.ALL ;  /* 0x0000000000007948 */ /* 0x000fea0003800000 */
[C---:B------:R-:W-:Y:S01]  /*b1c0*/  R2UR UR4, R54.reuse ;  /* 0x00000000360472ca */ /* 0x040fe200000e0000 */
[----:B------:R-:W-:Y:S05]  /*b1d0*/  VIADD R3, R54, 0x100000 ;  /* 0x0010000036037836 */ /* 0x000fea0000000000 */
[----:B------:R-:W-:Y:S04]  /*b1e0*/  SHF.R.U32.HI R3, RZ, 0x15, R3 ;  /* 0x00000015ff037819 */ /* 0x000fe80000011603 */
[----:B------:R-:W-:Y:S03]  /*b1f0*/  LOP3.LUT P0, RZ, R3, 0x3, R80, 0x48, !PT ;  /* 0x0000000303ff7812 */ /* 0x000fe60007804850 */
[----:B------:R-:W1:Y:S10]  /*b200*/  LDTM.16dp256bit.x4 R24, tmem[UR4] ;  /* 0x00000004001879ee */ /* 0x000e740008120000 */
[----:B-1----:R-:W-:Y:S05]  /*b210*/  @!P0 BRA `(.L_x_160) ;  /* 0x0000000000408947 */ /* 0x002fea0003800000 */
[----:B------:R-:W1:Y:S01]  /*b220*/  LDCU.64 UR8, c[0x4][0x70] ;  /* 0x01000e00ff0877ac */ /* 0x000e620008000a00 */
[----:B------:R-:W-:Y:S01]  /*b230*/  MOV R3, 0x0 ;  /* 0x0000000000037802 */ /* 0x000fe20000000f00 */
[----:B------:R-:W-:Y:S02]  /*b240*/  HFMA2 R12, -RZ, RZ, 0, 5.9604644775390625e-08 ;  /* 0x00000001ff0c7431 */ /* 0x000fe400000001ff */
[----:B------:R-:W-:Y:S02]  /*b250*/  IMAD.MOV.U32 R8, RZ, RZ, 0x192 ;  /* 0x00000192ff087424 */ /* 0x000fe400078e00ff */
[----:B------:R-:W-:Y:S01]  /*b260*/  IMAD.MOV.U32 R13, RZ, RZ, RZ ;  /* 0x000000ffff0d7224 */ /* 0x000fe200078e00ff */
[----:B------:R-:W5:Y:S01]  /*b270*/  LDCU.64 UR6, c[0x4][0x78] ;  /* 0x01000f00ff0677ac */ /* 0x000f620008000a00 */
[----:B--2---:R-:W2:Y:S01]  /*b280*/  LDC.64 R2, c[0x4][R3] ;  /* 0x0100000003027b82 */ /* 0x004ea20000000a00 */
[----:B------:R-:W3:Y:S01]  /*b290*/  LDCU.64 UR4, c[0x4][0x10] ;  /* 0x01000200ff0477ac */ /* 0x000ee20008000a00 */
[----:B-1----:R-:W-:Y:S01]  /*b2a0*/  MOV R5, UR9 ;  /* 0x0000000900057c02 */ /* 0x002fe20008000f00 */
[----:B------:R-:W-:Y:S01]  /*b2b0*/  IMAD.U32 R4, RZ, RZ, UR8 ;  /* 0x00000008ff047e24 */ /* 0x000fe2000f8e00ff */
[----:B-----5:R-:W-:Y:S01]  /*b2c0*/  MOV R7, UR7 ;  /* 0x0000000700077c02 */ /* 0x020fe20008000f00 */
[----:B------:R-:W-:Y:S01]  /*b2d0*/  IMAD.U32 R6, RZ, RZ, UR6 ;  /* 0x00000006ff067e24 */ /* 0x000fe2000f8e00ff */
[----:B---3--:R-:W-:Y:S01]  /*b2e0*/  MOV R11, UR5 ;  /* 0x00000005000b7c02 */ /* 0x008fe20008000f00 */
[----:B------:R-:W-:Y:S02]  /*b2f0*/  IMAD.U32 R10, RZ, RZ, UR4 ;  /* 0x00000004ff0a7e24 */ /* 0x000fe4000f8e00ff */
[----:B------:R-:W-:Y:S07]  /*b300*/  LEPC R20, `(.L_x_160) ;  /* 0x000000001014794e */ /* 0x000fee0000000000 */
[----:B--2-4-:R-:W-:Y:S05]  /*b310*/  CALL.ABS.NOINC R2 ;  /* 0x0000000002007343 */ /* 0x014fea0003c00000 */
.L_x_160:
[----:B------:R-:W-:Y:S05]  /*b320*/  WARPSYNC.ALL ;  /* 0x0000000000007948 */ /* 0x000fea0003800000 */
[----:B------:R-:W-:Y:S11]  /*b330*/  R2UR UR4, R54 ;  /* 0x00000000360472ca */ /* 0x000ff600000e0000 */
[----:B------:R-:W-:Y:S02]  /*b340*/  @!UPT UIADD3 URZ, UPT, UPT, URZ, URZ, URZ ;  /* 0x000000fffffff290 */ /* 0x000fe4000fffe0ff */
[----:B------:R-:W1:Y:S02]  /*b350*/  LDTM.16dp256bit.x4 R4, tmem[UR4+0x100000] ;  /* 0x10000004000479ee */ /* 0x000e640008120000 */
[----:B-1----:R-:W-:Y:S01]  /*b360*/  NOP ;  /* 0x0000000000007918 */ /* 0x002fe20000000000 */
.L_x_155:
[--C-:B--2---:R-:W-:Y:S01]  /*b370*/  HADD2.F32 R49, -RZ, R60.reuse.H0_H0 ;  /* 0x2000003cff317230 */ /* 0x104fe20000004100 */
[----:B------:R-:W-:Y:S05]  /*b380*/  WARPSYNC.ALL ;  /* 0x0000000000007948 */ /* 0x000fea0003800000 */
[----:B------:R-:W-:Y:S01]  /*b390*/  LEA R55, R95, R86, 0x1 ;  /* 0x000000565f377211 */ /* 0x000fe200078e08ff */
[-C--:B------:R-:W-:Y:S01]  /*b3a0*/  FMUL R0, R24, R47.reuse ;  /* 0x0000002f18007220 */ /* 0x080fe20000400000 */
[----:B------:R-:W-:Y:S02]  /*b3b0*/  HADD2.F32 R51, -RZ, R60.H1_H1 ;  /* 0x3000003cff337230 */ /* 0x000fe40000004100 */
[-C--:B------:R-:W-:Y:S01]  /*b3c0*/  FMUL R2, R25, R47.reuse ;  /* 0x0000002f19027220 */ /* 0x080fe20000400000 */
[----:B------:R-:W-:Y:S01]  /*b3d0*/  FMUL R3, R26, R47 ;  /* 0x0000002f1a037220 */ /* 0x000fe20000400000 */
[C---:B------:R-:W-:Y:S01]  /*b3e0*/  FFMA R0, R48.reuse, R49, R0 ;  /* 0x0000003130007223 */ /* 0x040fe20000000000 */
[--C-:B------:R-:W-:Y:S02]  /*b3f0*/  HADD2.F32 R49, -RZ, R61.reuse.H0_H0 ;  /* 0x2000003dff317230 */ /* 0x100fe40000004100 */
[----:B------:R-:W-:Y:S01]  /*b400*/  FFMA R2, R48, R51, R2 ;  /* 0x0000003330027223 */ /* 0x000fe20000000002 */
[-C--:B------:R-:W-:Y:S01]  /*b410*/  FMUL R20, R4, R47.reuse ;  /* 0x0000002f04147220 */ /* 0x080fe20000400000 */
[----:B------:R-:W-:Y:S02]  /*b420*/  HADD2.F32 R51, -RZ, R61.H1_H1 ;  /* 0x3000003dff337230 */ /* 0x000fe40000004100 */
[----:B------:R-:W-:Y:S01]  /*b430*/  FMUL R21, R5, R47 ;  /* 0x0000002f05157220 */ /* 0x000fe20000400000 */
[----:B------:R-:W-:Y:S01]  /*b440*/  FFMA R3, R48, R49, R3 ;  /* 0x0000003130037223 */ /* 0x000fe20000000003 */
[----:B------:R-:W-:Y:S01]  /*b450*/  F2FP.F16.F32.PACK_AB R64, R2, R0 ;  /* 0x000000000240723e */ /* 0x000fe200000000ff */
[-C--:B------:R-:W-:Y:S01]  /*b460*/  FMUL R4, R27, R47.reuse ;  /* 0x0000002f1b047220 */ /* 0x080fe20000400000 */
[--C-:B------:R-:W-:Y:S02]  /*b470*/  HADD2.F32 R50, -RZ, R62.reuse.H0_H0 ;  /* 0x2000003eff327230 */ /* 0x100fe40000004100 */
[-C--:B------:R-:W-:Y:S01]  /*b480*/  FMUL R5, R28, R47.reuse ;  /* 0x0000002f1c057220 */ /* 0x080fe20000400000 */
[----:B------:R-:W-:Y:S01]  /*b490*/  FMUL R22, R6, R47 ;  /* 0x0000002f06167220 */ /* 0x000fe20000400000 */
[----:B------:R-:W-:Y:S02]  /*b4a0*/  HADD2.F32 R49, -RZ, R62.H1_H1 ;  /* 0x3000003eff317230 */ /* 0x000fe40000004100 */
[C---:B------:R-:W-:Y:S01]  /*b4b0*/  FFMA R4, R48.reuse, R51, R4 ;  /* 0x0000003330047223 */ /* 0x040fe20000000004 */
[----:B------:R-:W-:Y:S01]  /*b4c0*/  FFMA R5, R48, R50, R5 ;  /* 0x0000003230057223 */ /* 0x000fe20000000005 */
[--C-:B------:R-:W-:Y:S02]  /*b4d0*/  HADD2.F32 R50, -RZ, R63.reuse.H0_H0 ;  /* 0x2000003fff327230 */ /* 0x100fe40000004100 */
[-C--:B------:R-:W-:Y:S01]  /*b4e0*/  FMUL R6, R29, R47.reuse ;  /* 0x0000002f1d067220 */ /* 0x080fe20000400000 */
[----:B------:R-:W-:Y:S01]  /*b4f0*/  FMUL R23, R7, R47 ;  /* 0x0000002f07177220 */ /* 0x000fe20000400000 */
[----:B------:R-:W-:Y:S01]  /*b500*/  HADD2.F32 R51, -RZ, R63.H1_H1 ;  /* 0x3000003fff337230 */ /* 0x000fe20000004100 */
[----:B------:R-:W-:Y:S01]  /*b510*/  F2FP.F16.F32.PACK_AB R65, R4, R3 ;  /* 0x000000030441723e */ /* 0x000fe200000000ff */
[----:B------:R-:W-:Y:S01]  /*b520*/  FFMA R6, R48, R49, R6 ;  /* 0x0000003130067223 */ /* 0x000fe20000000006 */
[-C--:B------:R-:W-:Y:S01]  /*b530*/  FMUL R24, R8, R47.reuse ;  /* 0x0000002f08187220 */ /* 0x080fe20000400000 */
[--C-:B-1----:R-:W-:Y:S02]  /*b540*/  HADD2.F32 R49, -RZ, R56.reuse.H0_H0 ;  /* 0x20000038ff317230 */ /* 0x102fe40000004100 */
[-C--:B------:R-:W-:Y:S01]  /*b550*/  FMUL R7, R30, R47.reuse ;  /* 0x0000002f1e077220 */ /* 0x080fe20000400000 */
[----:B------:R-:W-:Y:S01]  /*b560*/  FMUL R8, R31, R47 ;  /* 0x0000002f1f087220 */ /* 0x000fe20000400000 */
[----:B---3--:R-:W-:Y:S01]  /*b570*/  HADD2.F32 R52, -RZ, R69.H1_H1 ;  /* 0x30000045ff347230 */ /* 0x008fe20000004100 */
[----:B------:R-:W-:Y:S01]  /*b580*/  F2FP.F16.F32.PACK_AB R66, R6, R5 ;  /* 0x000000050642723e */ /* 0x000fe200000000ff */
[C---:B------:R-:W-:Y:S01]  /*b590*/  FFMA R7, R48.reuse, R50, R7 ;  /* 0x0000003230077223 */ /* 0x040fe20000000007 */
[----:B------:R-:W-:Y:S01]  /*b5a0*/  FFMA R8, R48, R51, R8 ;  /* 0x0000003330087223 */ /* 0x000fe20000000008 */
[----:B------:R-:W-:Y:S02]  /*b5b0*/  HADD2.F32 R51, -RZ, R56.H1_H1 ;  /* 0x30000038ff337230 */ /* 0x000fe40000004100 */
[-C--:B------:R-:W-:Y:S01]  /*b5c0*/  FMUL R25, R9, R47.reuse ;  /* 0x0000002f09197220 */ /* 0x080fe20000400000 */
[----:B------:R-:W-:Y:S01]  /*b5d0*/  FMUL R9, R32, R47 ;  /* 0x0000002f20097220 */ /* 0x000fe20000400000 */
[--C-:B------:R-:W-:Y:S01]  /*b5e0*/  HADD2.F32 R50, -RZ, R58.reuse.H0_H0 ;  /* 0x2000003aff327230 */ /* 0x100fe20000004100 */
[----:B------:R-:W-:Y:S01]  /*b5f0*/  F2FP.F16.F32.PACK_AB R67, R8, R7 ;  /* 0x000000070843723e */ /* 0x000fe200000000ff */
[----:B------:R-:W-:Y:S01]  /*b600*/  FMUL R40, R10, R47 ;  /* 0x0000002f0a287220 */ /* 0x000fe20000400000 */
[C---:B------:R-:W-:Y:S01]  /*b610*/  FFMA R9, R48.reuse, R49, R9 ;  /* 0x0000003130097223 */ /* 0x040fe20000000009 */
[----:B------:R-:W-:Y:S02]  /*b620*/  HADD2.F32 R49, -RZ, R57.H0_H0 ;  /* 0x20000039ff317230 */ /* 0x000fe40000004100 */
[-C--:B------:R-:W-:Y:S01]  /*b630*/  FMUL R10, R33, R47.reuse ;  /* 0x0000002f210a7220 */ /* 0x080fe20000400000 */
[----:B------:R1:W-:Y:S01]  /*b640*/  STSM.16.MT88.4 [R86+0x1000], R64 ;  /* 0x0010004056007844 */ /* 0x0003e20000004200 */
[----:B------:R-:W-:Y:S01]  /*b650*/  FMUL R41, R11, R47 ;  /* 0x0000002f0b297220 */ /* 0x000fe20000400000 */
[----:B------:R-:W-:Y:S02]  /*b660*/  HADD2.F32 R53, -RZ, R73.H0_H0 ;  /* 0x20000049ff357230 */ /* 0x000fe40000004100 */
[----:B------:R-:W-:Y:S01]  /*b670*/  FFMA R10, R48, R51, R10 ;  /* 0x00000033300a7223 */ /* 0x000fe2000000000a */
[-C--:B------:R-:W-:Y:S01]  /*b680*/  FMUL R11, R34, R47.reuse ;  /* 0x0000002f220b7220 */ /* 0x080fe20000400000 */
[----:B------:R-:W-:Y:S02]  /*b690*/  HADD2.F32 R51, -RZ, R57.H1_H1 ;  /* 0x30000039ff337230 */ /* 0x000fe40000004100 */
[-C--:B------:R-:W-:Y:S01]  /*b6a0*/  FMUL R42, R12, R47.reuse ;  /* 0x0000002f0c2a7220 */ /* 0x080fe20000400000 */
[----:B------:R-:W-:Y:S01]  /*b6b0*/  FMUL R43, R13, R47 ;  /* 0x0000002f0d2b7220 */ /* 0x000fe20000400000 */
[----:B------:R-:W-:Y:S01]  /*b6c0*/  FFMA R11, R48, R49, R11 ;  /* 0x00000031300b7223 */ /* 0x000fe2000000000b */
[----:B------:R-:W-:Y:S01]  /*b6d0*/  HADD2.F32 R49, -RZ, R58.H1_H1 ;  /* 0x3000003aff317230 */ /* 0x000fe20000004100 */
[----:B------:R-:W-:Y:S01]  /*b6e0*/  F2FP.F16.F32.PACK_AB R104, R10, R9 ;  /* 0x000000090a68723e */ /* 0x000fe200000000ff */
[-C--:B------:R-:W-:Y:S01]  /*b6f0*/  FMUL R12, R35, R47.reuse ;  /* 0x0000002f230c7220 */ /* 0x080fe20000400000 */
[-C--:B------:R-:W-:Y:S01]  /*b700*/  FMUL R44, R14, R47.reuse ;  /* 0x0000002f0e2c7220 */ /* 0x080fe20000400000 */
[-C--:B------:R-:W-:Y:S01]  /*b710*/  FMUL R13, R36, R47.reuse ;  /* 0x0000002f240d7220 */ /* 0x080fe20000400000 */
[----:B------:R-:W-:Y:S01]  /*b720*/  FMUL R14, R37, R47 ;  /* 0x0000002f250e7220 */ /* 0x000fe20000400000 */
[C---:B------:R-:W-:Y:S01]  /*b730*/  FFMA R12, R48.reuse, R51, R12 ;  /* 0x00000033300c7223 */ /* 0x040fe2000000000c */
[--C-:B------:R-:W-:Y:S02]  /*b740*/  HADD2.F32 R51, -RZ, R68.reuse.H0_H0 ;  /* 0x20000044ff337230 */ /* 0x100fe40000004100 */
[C---:B------:R-:W-:Y:S01]  /*b750*/  FFMA R13, R48.reuse, R50, R13 ;  /* 0x00000032300d7223 */ /* 0x040fe2000000000d */
[--C-:B------:R-:W-:Y:S02]  /*b760*/  HADD2.F32 R50, -RZ, R59.reuse.H0_H0 ;  /* 0x2000003bff327230 */ /* 0x100fe40000004100 */
[----:B------:R-:W-:Y:S01]  /*b770*/  FFMA R14, R48, R49, R14 ;  /* 0x00000031300e7223 */ /* 0x000fe2000000000e */
[----:B------:R-:W-:Y:S02]  /*b780*/  HADD2.F32 R49, -RZ, R59.H1_H1 ;  /* 0x3000003bff317230 */ /* 0x000fe40000004100 */
[-C--:B------:R-:W-:Y:S01]  /*b790*/  FMUL R45, R15, R47.reuse ;  /* 0x0000002f0f2d7220 */ /* 0x080fe20000400000 */
[-C--:B------:R-:W-:Y:S01]  /*b7a0*/  FMUL R46, R16, R47.reuse ;  /* 0x0000002f102e7220 */ /* 0x080fe20000400000 */
[-C--:B------:R-:W-:Y:S01]  /*b7b0*/  FMUL R15, R38, R47.reuse ;  /* 0x0000002f260f7220 */ /* 0x080fe20000400000 */
[-C--:B------:R-:W-:Y:S01]  /*b7c0*/  FMUL R16, R39, R47.reuse ;  /* 0x0000002f27107220 */ /* 0x080fe20000400000 */
[-C--:B------:R-:W-:Y:S01]  /*b7d0*/  FMUL R17, R17, R47.reuse ;  /* 0x0000002f11117220 */ /* 0x080fe20000400000 */
[----:B------:R-:W-:Y:S01]  /*b7e0*/  FMUL R18, R18, R47 ;  /* 0x0000002f12127220 */ /* 0x000fe20000400000 */
[C---:B------:R-:W-:Y:S01]  /*b7f0*/  FFMA R15, R48.reuse, R50, R15 ;  /* 0x00000032300f7223 */ /* 0x040fe2000000000f */
[----:B------:R-:W-:Y:S02]  /*b800*/  HADD2.F32 R50, -RZ, R68.H1_H1 ;  /* 0x30000044ff327230 */ /* 0x000fe40000004100 */
[C---:B------:R-:W-:Y:S01]  /*b810*/  FFMA R16, R48.reuse, R49, R16 ;  /* 0x0000003130107223 */ /* 0x040fe20000000010 */
[----:B------:R-:W-:Y:S02]  /*b820*/  HADD2.F32 R49, -RZ, R69.H0_H0 ;  /* 0x20000045ff317230 */ /* 0x000fe40000004100 */
[C---:B------:R-:W-:Y:S01]  /*b830*/  FFMA R20, R48.reuse, R51, R20 ;  /* 0x0000003330147223 */ /* 0x040fe20000000014 */
[----:B------:R-:W-:Y:S02]  /*b840*/  HADD2.F32 R51, -RZ, R71.H0_H0 ;  /* 0x20000047ff337230 */ /* 0x000fe40000004100 */
[C---:B------:R-:W-:Y:S01]  /*b850*/  FFMA R21, R48.reuse, R50, R21 ;  /* 0x0000003230157223 */ /* 0x040fe20000000015 */
[--C-:B------:R-:W-:Y:S02]  /*b860*/  HADD2.F32 R50, -RZ, R70.reuse.H1_H1 ;  /* 0x30000046ff327230 */ /* 0x100fe40000004100 */
[C---:B------:R-:W-:Y:S01]  /*b870*/  FFMA R22, R48.reuse, R49, R22 ;  /* 0x0000003130167223 */ /* 0x040fe20000000016 */
[----:B------:R-:W-:Y:S02]  /*b880*/  HADD2.F32 R49, -RZ, R70.H0_H0 ;  /* 0x20000046ff317230 */ /* 0x000fe40000004100 */
[----:B------:R-:W-:Y:S01]  /*b890*/  FFMA R23, R48, R52, R23 ;  /* 0x0000003430177223 */ /* 0x000fe20000000017 */
[----:B------:R-:W-:Y:S02]  /*b8a0*/  HADD2.F32 R52, -RZ, R75.H1_H1 ;  /* 0x3000004bff347230 */ /* 0x000fe40000004100 */
[----:B------:R-:W-:Y:S01]  /*b8b0*/  FMUL R19, R19, R47 ;  /* 0x0000002f13137220 */ /* 0x000fe20000400000 */
[----:B------:R-:W-:Y:S01]  /*b8c0*/  F2FP.F16.F32.PACK_AB R105, R12, R11 ;  /* 0x0000000b0c69723e */ /* 0x000fe200000000ff */
[C---:B------:R-:W-:Y:S01]  /*b8d0*/  FFMA R24, R48.reuse, R49, R24 ;  /* 0x0000003130187223 */ /* 0x040fe20000000018 */
[C---:B------:R-:W-:Y:S01]  /*b8e0*/  FFMA R25, R48.reuse, R50, R25 ;  /* 0x0000003230197223 */ /* 0x040fe20000000019 */
[----:B------:R-:W-:Y:S01]  /*b8f0*/  FFMA R40, R48, R51, R40 ;  /* 0x0000003330287223 */ /* 0x000fe20000000028 */
[----:B------:R-:W-:Y:S01]  /*b900*/  HADD2.F32 R49, -RZ, R71.H1_H1 ;  /* 0x30000047ff317230 */ /* 0x000fe20000004100 */
[----:B------:R-:W-:Y:S01]  /*b910*/  F2FP.F16.F32.PACK_AB R106, R14, R13 ;  /* 0x0000000d0e6a723e */ /* 0x000fe200000000ff */
[--C-:B------:R-:W-:Y:S01]  /*b920*/  HADD2.F32 R51, -RZ, R72.reuse.H0_H0 ;  /* 0x20000048ff337230 */ /* 0x100fe20000004100 */
[----:B------:R-:W-:Y:S01]  /*b930*/  F2FP.F16.F32.PACK_AB R107, R16, R15 ;  /* 0x0000000f106b723e */ /* 0x000fe200000000ff */
[----:B------:R-:W-:Y:S02]  /*b940*/  HADD2.F32 R50, -RZ, R72.H1_H1 ;  /* 0x30000048ff327230 */ /* 0x000fe40000004100 */
[C---:B------:R-:W-:Y:S01]  /*b950*/  FFMA R41, R48.reuse, R49, R41 ;  /* 0x0000003130297223 */ /* 0x040fe20000000029 */
[----:B------:R-:W-:Y:S02]  /*b960*/  HADD2.F32 R49, -RZ, R73.H1_H1 ;  /* 0x30000049ff317230 */ /* 0x000fe40000004100 */
[C---:B------:R-:W-:Y:S01]  /*b970*/  FFMA R42, R48.reuse, R51, R42 ;  /* 0x00000033302a7223 */ /* 0x040fe2000000002a */
[----:B------:R1:W-:Y:S01]  /*b980*/  STSM.16.MT88.4 [R86+0x1800], R104 ;  /* 0x0018006856007844 */ /* 0x0003e20000004200 */
[C---:B------:R-:W-:Y:S01]  /*b990*/  FFMA R43, R48.reuse, R50, R43 ;  /* 0x00000032302b7223 */ /* 0x040fe2000000002b */
[--C-:B------:R-:W-:Y:S02]  /*b9a0*/  HADD2.F32 R51, -RZ, R74.reuse.H0_H0 ;  /* 0x2000004aff337230 */ /* 0x100fe40000004100 */
[C---:B------:R-:W-:Y:S01]  /*b9b0*/  FFMA R44, R48.reuse, R53, R44 ;  /* 0x00000035302c7223 */ /* 0x040fe2000000002c */
[----:B------:R-:W-:Y:S02]  /*b9c0*/  HADD2.F32 R50, -RZ, R74.H1_H1 ;  /* 0x3000004aff327230 */ /* 0x000fe40000004100 */
[C---:B------:R-:W-:Y:S01]  /*b9d0*/  FFMA R45, R48.reuse, R49, R45 ;  /* 0x00000031302d7223 */ /* 0x040fe2000000002d */
[----:B------:R-:W-:Y:S02]  /*b9e0*/  HADD2.F32 R53, -RZ, R75.H0_H0 ;  /* 0x2000004bff357230 */ /* 0x000fe40000004100 */
[C---:B------:R-:W-:Y:S01]  /*b9f0*/  FFMA R46, R48.reuse, R51, R46 ;  /* 0x00000033302e7223 */ /* 0x040fe2000000002e */
[----:B------:R-:W-:Y:S01]  /*ba00*/  F2FP.F16.F32.PACK_AB R108, R21, R20 ;  /* 0x00000014156c723e */ /* 0x000fe200000000ff */
[C---:B------:R-:W-:Y:S01]  /*ba10*/  FFMA R17, R48.reuse, R50, R17 ;  /* 0x0000003230117223 */ /* 0x040fe20000000011 */
[----:B------:R-:W-:Y:S01]  /*ba20*/  F2FP.F16.F32.PACK_AB R109, R23, R22 ;  /* 0x00000016176d723e */ /* 0x000fe200000000ff */
[C---:B------:R-:W-:Y:S01]  /*ba30*/  FFMA R18, R48.reuse, R53, R18 ;  /* 0x0000003530127223 */ /* 0x040fe20000000012 */
[----:B------:R-:W-:Y:S01]  /*ba40*/  FFMA R19, R48, R52, R19 ;  /* 0x0000003430137223 */ /* 0x000fe20000000013 */
[----:B------:R-:W-:Y:S01]  /*ba50*/  F2FP.F16.F32.PACK_AB R110, R25, R24 ;  /* 0x00000018196e723e */ /* 0x000fe200000000ff */
[----:B------:R-:W-:Y:S01]  /*ba60*/  BSSY.RECONVERGENT B0, `(.L_x_161) ;  /* 0x000001c000007945 */ /* 0x000fe20003800200 */
[----:B------:R-:W-:Y:S02]  /*ba70*/  F2FP.F16.F32.PACK_AB R111, R41, R40 ;  /* 0x00000028296f723e */ /* 0x000fe400000000ff */
[----:B------:R-:W-:Y:S02]  /*ba80*/  F2FP.F16.F32.PACK_AB R112, R43, R42 ;  /* 0x0000002a2b70723e */ /* 0x000fe400000000ff */
[----:B------:R-:W-:Y:S01]  /*ba90*/  F2FP.F16.F32.PACK_AB R113, R45, R44 ;  /* 0x0000002c2d71723e */ /* 0x000fe200000000ff */
[----:B------:R1:W-:Y:S01]  /*baa0*/  STSM.16.MT88.4 [R55+0x1000], R108 ;  /* 0x0010006c37007844 */ /* 0x0003e20000004200 */
[----:B------:R-:W-:Y:S02]  /*bab0*/  F2FP.F16.F32.PACK_AB R114, R17, R46 ;  /* 0x0000002e1172723e */ /* 0x000fe400000000ff */
[----:B------:R-:W-:Y:S02]  /*bac0*/  F2FP.F16.F32.PACK_AB R115, R19, R18 ;  /* 0x000000121373723e */ /* 0x000fe400000000ff */
[----:B------:R-:W-:Y:S03]  /*bad0*/  ISETP.NE.AND P0, PT, R101, RZ, PT ;  /* 0x000000ff6500720c */ /* 0x000fe60003f05270 */
[----:B------:R1:W-:Y:S01]  /*bae0*/  STSM.16.MT88.4 [R55+0x1800], R112 ;  /* 0x0018007037007844 */ /* 0x0003e20000004200 */
[----:B------:R-:W-:Y:S01]  /*baf0*/  @!PT LDS RZ, [RZ] ;  /* 0x00000000fffff984 */ /* 0x000fe20000000800 */
[----:B------:R-:W-:Y:S01]  /*bb00*/  @!PT LDS RZ, [RZ] ;  /* 0x00000000fffff984 */ /* 0x000fe20000000800 */
[----:B------:R-:W-:Y:S01]  /*bb10*/  @!PT LDS RZ, [RZ] ;  /* 0x00000000fffff984 */ /* 0x000fe20000000800 */
[----:B------:R-:W-:Y:S01]  /*bb20*/  @!PT LDS RZ, [RZ] ;  /* 0x00000000fffff984 */ /* 0x000fe20000000800 */
[----:B------:R2:W-:Y:S07]  /*bb30*/  MEMBAR.ALL.CTA ;  /* 0x0000000000007992 */ /* 0x0005ee0000008000 */
[----:B--2---:R-:W2:Y:S02]  /*bb40*/  FENCE.VIEW.ASYNC.S ;  /* 0x00000000000073c6 */ /* 0x004ea40000000000 */
[----:B--2---:R-:W-:Y:S06]  /*bb50*/  BAR.SYNC.DEFER_BLOCKING 0x1, 0x80 ;  /* 0x0042000000007b1d */ /* 0x004fec0000010000 */
[----:B------:R-:W-:Y:S05]  /*bb60*/  @!P0 BRA `(.L_x_162) ;  /* 0x00000000002c8947 */ /* 0x000fea0003800000 */
[----:B------:R-:W-:Y:S02]  /*bb70*/  UIADD3 UR7, UPT, UPT, UR43, 0x1000, URZ ;  /* 0x000010002b077890 */ /* 0x000fe4000fffe0ff */
[----:B------:R-:W-:Y:S02]  /*bb80*/  UIADD3 UR5, UPT, UPT, UR41, 0x40, URZ ;  /* 0x0000004029057890 */ /* 0x000fe4000fffe0ff */
[----:B------:R-:W-:Y:S02]  /*bb90*/  UIADD3 UR4, UPT, UPT, UR43, 0x2000, URZ ;  /* 0x000020002b047890 */ /* 0x000fe4000fffe0ff */
[----:B------:R-:W-:Y:S01]  /*bba0*/  MOV R81, UR7 ;  /* 0x0000000700517c02 */ /* 0x000fe20008000f00 */
[----:B------:R-:W-:Y:S03]  /*bbb0*/  UMOV UR6, UR42 ;  /* 0x0000002a00067c82 */ /* 0x000fe60008000000 */
[----:B------:R-:W-:Y:S11]  /*bbc0*/  R2UR UR40, R81 ;  /* 0x00000000512872ca */ /* 0x000ff600000e0000 */
[----:B------:R-:W-:Y:S02]  /*bbd0*/  @!UPT UIADD3 URZ, UPT, UPT, URZ, URZ, URZ ;  /* 0x000000fffffff290 */ /* 0x000fe4000fffe0ff */
[----:B------:R2:W-:Y:S01]  /*bbe0*/  UTMASTG.2D [UR40], [UR56] ;  /* 0x00000028380073b5 */ /* 0x0005e20008008000 */
[----:B------:R2:W-:Y:S01]  /*bbf0*/  UTMASTG.2D [UR4], [UR56] ;  /* 0x00000004380073b5 */ /* 0x0005e20008008000 */
[----:B------:R0:W-:Y:S01]  /*bc00*/  UTMACMDFLUSH ;  /* 0x00000000000079b7 */ /* 0x0001e20000000000 */
[----:B--2---:R-:W-:Y:S04]  /*bc10*/  DEPBAR.LE SB0, 0x1 ;  /* 0x000080400000791a */ /* 0x004fe80000000000 */
.L_x_162:
[----:B------:R-:W-:Y:S05]  /*bc20*/  BSYNC.RECONVERGENT B0 ;  /* 0x0000000000007941 */ /* 0x000fea0003800200 */
.L_x_161:
[----:B------:R-:W-:Y:S01]  /*bc30*/  UISETP.NE.AND UP1, UPT, UR54, URZ, UPT ;  /* 0x000000ff3600728c */ /* 0x000fe2000bf25270 */
[----:B------:R-:W-:Y:S01]  /*bc40*/  BAR.SYNC.DEFER_BLOCKING 0x1, 0x80 ;  /* 0x0042000000007b1d */ /* 0x000fe20000010000 */
[----:B------:R-:W-:Y:S01]  /*bc50*/  SHF.L.U32 R0, R91, 0x1f, RZ ;  /* 0x0000001f5b007819 */ /* 0x000fe200000006ff */
[----:B------:R-:W-:Y:S03]  /*bc60*/  IMAD R102, R95, 0x2, R102 ;  /* 0x000000025f667824 */ /* 0x000fe600078e0266 */
[----:B------:R-:W-:Y:S05]  /*bc70*/  PLOP3.LUT P0, PT, PT, PT, UP1, 0x80, 0x8 ;  /* 0x000000000008781c */ /* 0x000fea0003f0f018 */
[----:B------:R-:W-:Y:S04]  /*bc80*/  @UP1 ULEA UR4, UR53, UR43, 0x3 ;  /* 0x0000002b35041291 */ /* 0x000fe8000f8e18ff */
[----:B------:R-:W-:Y:S04]  /*bc90*/  @UP1 UIADD3 UR4, UPT, UPT, UR4, 0x90, URZ ;  /* 0x0000009004041890 */ /* 0x000fe8000fffe0ff */
[----:B------:R-:W-:Y:S09]  /*bca0*/  @UP1 UPRMT UR4, UR52, 0x654, UR4 ;  /* 0x0000065434041896 */ /* 0x000ff20008000004 */
[----:B------:R-:W-:Y:S01]  /*bcb0*/  @P0 SYNCS.ARRIVE.TRANS64.RED.A1T0 RZ, [UR4], RZ ;  /* 0x000000ffffff09a7 */ /* 0x000fe20008100404 */
[----:B------:R-:W-:Y:S01]  /*bcc0*/  @UP1 UIADD3 UR4, UPT, UPT, UR53, 0x1, URZ ;  /* 0x0000000135041890 */ /* 0x000fe2000fffe0ff */
[----:B------:R-:W-:Y:S01]  /*bcd0*/  BSSY B0, `(.L_x_163) ;  /* 0x0000008000007945 */ /* 0x000fe20003800000 */
[----:B------:R-:W-:Y:S02]  /*bce0*/  FSETP.NEU.AND P0, PT, R48, RZ, PT ;  /* 0x000000ff3000720b */ /* 0x000fe40003f0d000 */
[----:B------:R-:W-:Y:S01]  /*bcf0*/  @UP1 UISETP.NE.AND UP0, UPT, UR4, 0x4, UPT ;  /* 0x000000040400188c */ /* 0x000fe2000bf05270 */
[----:B------:R-:W2:Y:S03]  /*bd00*/  SYNCS.PHASECHK.TRANS64.TRYWAIT P1, [UR43+0x78], R0 ;  /* 0x00007800ff0075a7 */ /* 0x000ea6000802112b */
[----:B------:R-:W-:Y:S01]  /*bd10*/  @UP1 USEL UR53, UR4, URZ, UP0 ;  /* 0x000000ff04351287 */ /* 0x000fe20008000000 */
[----:B--2---:R-:W-:Y:S11]  /*bd20*/  @P1 BRA `(.L_x_164) ;  /* 0x0000000000081947 */ /* 0x004ff60003800000 */
[----:B------:R-:W2:Y:S02]  /*bd30*/  SYNCS.PHASECHK.TRANS64.TRYWAIT P1, [UR43+0x78], R0 ;  /* 0x00007800ff0075a7 */ /* 0x000ea4000802112b */
[----:B--2---:R-:W-:Y:S05]  /*bd40*/  @!P1 BRA `(.L_x_165) ;  /* 0x0000006400c09947 */ /* 0x004fea0003800000 */
.L_x_164:
[----:B------:R-:W-:Y:S05]  /*bd50*/  BSYNC B0 ;  /* 0x0000000000007941 */ /* 0x000fea0003800000 */
.L_x_163:
[----:B------:R-:W-:Y:S05]  /*bd60*/  @P0 WARPSYNC.ALL ;  /* 0x0000000000000948 */ /* 0x000fea0003800000 */
[----:B------:R3:W1:Y:S01]  /*bd70*/  @P0 LDSM.16.MT88.4 R60, [R92+UR43+0x3000] ;  /* 0x0030002b5c3c083b */ /* 0x0006620008004200 */
[----:B------:R-:W-:Y:S02]  /*bd80*/  CS2R R38, SRZ ;  /* 0x0000000000267805 */ /* 0x000fe4000001ff00 */
[----:B------:R-:W-:Y:S02]  /*bd90*/  CS2R R36, SRZ ;  /* 0x0000000000247805 */ /* 0x000fe4000001ff00 */
[----:B------:R-:W-:Y:S01]  /*bda0*/  CS2R R34, SRZ ;  /* 0x0000000000227805 */ /* 0x000fe2000001ff00 */
[----:B------:R3:W1:Y:S01]  /*bdb0*/  @P0 LDSM.16.MT88.4 R56, [R92+UR43+0x3800] ;  /* 0x0038002b5c38083b */ /* 0x0006620008004200 */
[----:B------:R-:W-:Y:S02]  /*bdc0*/  CS2R R32, SRZ ;  /* 0x0000000000207805 */ /* 0x000fe4000001ff00 */
[----:B------:R-:W-:Y:S02]  /*bdd0*/  CS2R R30, SRZ ;  /* 0x00000000001e7805 */ /* 0x000fe4000001ff00 */
[----:B------:R-:W-:Y:S01]  /*bde0*/  CS2R R28, SRZ ;  /* 0x00000000001c7805 */ /* 0x000fe2000001ff00 */
[----:B------:R3:W1:Y:S01]  /*bdf0*/  @P0 LDSM.16.MT88.4 R68, [R102+0x2000] ;  /* 0x002000006644083b */ /* 0x0006620000004200 */
[----:B------:R-:W-:Y:S02]  /*be00*/  CS2R R26, SRZ ;  /* 0x00000000001a7805 */ /* 0x000fe4000001ff00 */
[----:B------:R-:W-:Y:S02]  /*be10*/  CS2R R24, SRZ ;  /* 0x0000000000187805 */ /* 0x000fe4000001ff00 */
[----:B------:R-:W-:Y:S01]  /*be20*/  CS2R R18, SRZ ;  /* 0x0000000000127805 */ /* 0x000fe2000001ff00 */
[----:B------:R3:W1:Y:S01]  /*be30*/  @P0 LDSM.16.MT88.4 R72, [R102+0x2800] ;  /* 0x002800006648083b */ /* 0x0006620000004200 */
[----:B------:R-:W-:Y:S02]  /*be40*/  ISETP.GE.AND P0, PT, R100, 0x1, PT ;  /* 0x000000016400780c */ /* 0x000fe40003f06270 */
[----:B------:R-:W-:Y:S02]  /*be50*/  CS2R R16, SRZ ;  /* 0x0000000000107805 */ /* 0x000fe4000001ff00 */
[----:B------:R-:W-:Y:S02]  /*be60*/  CS2R R14, SRZ ;  /* 0x00000000000e7805 */ /* 0x000fe4000001ff00 */
[----:B------:R-:W-:Y:S02]  /*be70*/  CS2R R12, SRZ ;  /* 0x00000000000c7805 */ /* 0x000fe4000001ff00 */
[----:B------:R-:W-:Y:S02]  /*be80*/  CS2R R10, SRZ ;  /* 0x00000000000a7805 */ /* 0x000fe4000001ff00 */
[----:B------:R-:W-:Y:S02]  /*be90*/  CS2R R8, SRZ ;  /* 0x0000000000087805 */ /* 0x000fe4000001ff00 */
[----:B------:R-:W-:Y:S02]  /*bea0*/  CS2R R6, SRZ ;  /* 0x0000000000067805 */ /* 0x000fe4000001ff00 */
[----:B------:R-:W-:Y:S01]  /*beb0*/  CS2R R4, SRZ ;  /* 0x0000000000047805 */ /* 0x000fe2000001ff00 */
[----:B------:R-:W-:Y:S06]  /*bec0*/  @!P0 BRA `(.L_x_166) ;  /* 0x0000000000c48947 */ /* 0x000fec0003800000 */
[----:B--2---:R-:W-:Y:S05]  /*bed0*/  VIADD R3, R54, 0x20 ;  /* 0x0000002036037836 */ /* 0x004fea0000000000 */
[----:B------:R-:W-:Y:S04]  /*bee0*/  SHF.R.U32.HI R3, RZ, 0x15, R3 ;  /* 0x00000015ff037819 */ /* 0x000fe80000011603 */
[----:B------:R-:W-:Y:S11]  /*bef0*/  LOP3.LUT P0, RZ, R3, 0x3, R80, 0x48, !PT ;  /* 0x0000000303ff7812 */ /* 0x000ff60007804850 */
[----:B------:R-:W-:Y:S02]  /*bf00*/  @!UPT UIADD3 URZ, UPT, UPT, URZ, URZ, URZ ;  /* 0x000000fffffff290 */ /* 0x000fe4000fffe0ff */
[----:B------:R-:W-:Y:S05]  /*bf10*/  @!P0 BRA `(.L_x_167) ;  /* 0x0000000000408947 */ /* 0x000fea0003800000 */
[----:B------:R-:W2:Y:S01]  /*bf20*/  LDCU.64 UR8, c[0x4][0x70] ;  /* 0x01000e00ff0877ac */ /* 0x000ea20008000a00 */
[----:B------:R-:W-:Y:S01]  /*bf30*/  MOV R3, 0x0 ;  /* 0x0000000000037802 */ /* 0x000fe20000000f00 */
[----:B------:R-:W-:Y:S02]  /*bf40*/  HFMA2 R12, -RZ, RZ, 0, 5.9604644775390625e-08 ;  /* 0x00000001ff0c7431 */ /* 0x000fe400000001ff */
[----:B------:R-:W-:Y:S02]  /*bf50*/  IMAD.MOV.U32 R8, RZ, RZ, 0x192 ;  /* 0x00000192ff087424 */ /* 0x000fe400078e00ff */
[----:B------:R-:W-:Y:S01]  /*bf60*/  IMAD.MOV.U32 R13, RZ, RZ, RZ ;  /* 0x000000ffff0d7224 */ /* 0x000fe200078e00ff */
[----:B------:R-:W5:Y:S01]  /*bf70*/  LDCU.64 UR6, c[0x4][0x78] ;  /* 0x01000f00ff0677ac */ /* 0x000f620008000a00 */
[----:B------:R-:W1:Y:S01]  /*bf80*/  LDC.64 R2, c[0x4][R3] ;  /* 0x0100000003027b82 */ /* 0x000e620000000a00 */
[----:B------:R-:W3:Y:S01]  /*bf90*/  LDCU.64 UR4, c[0x4][0x10] ;  /* 0x01000200ff0477ac */ /* 0x000ee20008000a00 */
[----:B--2---:R-:W-:Y:S01]  /*bfa0*/  MOV R5, UR9 ;  /* 0x0000000900057c02 */ /* 0x004fe20008000f00 */
[----:B------:R-:W-:Y:S01]  /*bfb0*/  IMAD.U32 R4, RZ, RZ, UR8 ;  /* 0x00000008ff047e24 */ /* 0x000fe2000f8e00ff */
[----:B-----5:R-:W-:Y:S01]  /*bfc0*/  MOV R7, UR7 ;  /* 0x0000000700077c02 */ /* 0x020fe20008000f00 */
[----:B------:R-:W-:Y:S01]  /*bfd0*/  IMAD.U32 R6, RZ, RZ, UR6 ;  /* 0x00000006ff067e24 */ /* 0x000fe2000f8e00ff */
[----:B---3--:R-:W-:Y:S01]  /*bfe0*/  MOV R11, UR5 ;  /* 0x00000005000b7c02 */ /* 0x008fe20008000f00 */
[----:B------:R-:W-:Y:S02]  /*bff0*/  IMAD.U32 R10, RZ, RZ, UR4 ;  /* 0x00000004ff0a7e24 */ /* 0x000fe4000f8e00ff */
[----:B------:R-:W-:Y:S07]  /*c000*/  LEPC R20, `(.L_x_167) ;  /* 0x000000001014794e */ /* 0x000fee0000000000 */
[----:B-1--4-:R-:W-:Y:S05]  /*c010*/  CALL.ABS.NOINC R2 ;  /* 0x0000000002007343 */ /* 0x012fea0003c00000 */
.L_x_167:
[----:B------:R-:W-:Y:S05]  /*c020*/  WARPSYNC.ALL ;  /* 0x0000000000007948 */ /* 0x000fea0003800000 */
[C---:B------:R-:W-:Y:S01]  /*c030*/  R2UR UR4, R54.reuse ;  /* 0x00000000360472ca */ /* 0x040fe200000e0000 */
[----:B------:R-:W-:Y:S05]  /*c040*/  VIADD R3, R54, 0x100020 ;  /* 0x0010002036037836 */ /* 0x000fea0000000000 */
[----:B------:R-:W-:Y:S04]  /*c050*/  SHF.R.U32.HI R3, RZ, 0x15, R3 ;  /* 0x00000015ff037819 */ /* 0x000fe80000011603 */
[----:B------:R-:W-:Y:S03]  /*c060*/  LOP3.LUT P0, RZ, R3, 0x3, R80, 0x48, !PT ;  /* 0x0000000303ff7812 */ /* 0x000fe60007804850 */
[----:B------:R-:W2:Y:S10]  /*c070*/  LDTM.16dp256bit.x4 R24, tmem[UR4+0x20] ;  /* 0x00002004001879ee */ /* 0x000eb40008120000 */
[----:B--2---:R-:W-:Y:S05]  /*c080*/  @!P0 BRA `(.L_x_168) ;  /* 0x0000000000408947 */ /* 0x004fea0003800000 */
        /* <DEDUP_REMOVED lines=16> */
.L_x_168:
[----:B------:R-:W-:Y:S05]  /*c190*/  WARPSYNC.ALL ;  /* 0x0000000000007948 */ /* 0x000fea0003800000 */
[----:B------:R-:W-:Y:S11]  /*c1a0*/  R2UR UR4, R54 ;  /* 0x00000000360472ca */ /* 0x000ff600000e0000 */
[----:B------:R-:W-:Y:S02]  /*c1b0*/  @!UPT UIADD3 URZ, UPT, UPT, URZ, URZ, URZ ;  /* 0x000000fffffff290 */ /* 0x000fe4000fffe0ff */
[----:B------:R-:W2:Y:S02]  /*c1c0*/  LDTM.16dp256bit.x4 R4, tmem[UR4+0x100020] ;  /* 0x10002004000479ee */ /* 0x000ea40008120000 */
[----:B--2---:R-:W-:Y:S01]  /*c1d0*/  NOP ;  /* 0x0000000000007918 */ /* 0x004fe20000000000 */
.L_x_166:
[--C-:B-1----:R-:W-:Y:S01]  /*c1e0*/  HADD2.F32 R49, -RZ, R60.reuse.H0_H0 ;  /* 0x2000003cff317230 */ /* 0x102fe20000004100 */
[----:B------:R-:W-:Y:S05]  /*c1f0*/  WARPSYNC.ALL ;  /* 0x0000000000007948 */ /* 0x000fea0003800000 */
[-C--:B--2---:R-:W-:Y:S01]  /*c200*/  FMUL R0, R24, R47.reuse ;  /* 0x0000002f18007220 */ /* 0x084fe20000400000 */
        /* <DEDUP_REMOVED lines=25> */
[--C-:B------:R-:W-:Y:S02]  /*c3a0*/  HADD2.F32 R49, -RZ, R56.reuse.H0_H0 ;  /* 0x20000038ff317230 */ /* 0x100fe40000004100 */
[-C--:B------:R-:W-:Y:S01]  /*c3b0*/  FMUL R7, R30, R47.reuse ;  /* 0x0000002f1e077220 */ /* 0x080fe20000400000 */
[----:B------:R-:W-:Y:S01]  /*c3c0*/  FMUL R8, R31, R47 ;  /* 0x0000002f1f087220 */ /* 0x000fe20000400000 */
[----:B------:R-:W-:Y:S01]  /*c3d0*/  HADD2.F32 R52, -RZ, R69.H1_H1 ;  /* 0x30000045ff347230 */ /* 0x000fe20000004100 */
        /* <DEDUP_REMOVED lines=96> */
[----:B------:R-:W-:Y:S01]  /*c9e0*/  UIADD3 UR8, UPT, UPT, UR43, 0x3000, URZ ;  /* 0x000030002b087890 */ /* 0x000fe2000fffe0ff */
[----:B------:R-:W-:Y:S01]  /*c9f0*/  UMOV UR9, UR41 ;  /* 0x0000002900097c82 */ /* 0x000fe20008000000 */
[----:B------:R-:W-:Y:S02]  /*ca00*/  UIADD3 UR5, UPT, UPT, UR41, 0x40, URZ ;  /* 0x0000004029057890 */ /* 0x000fe4000fffe0ff */
[----:B------:R-:W-:Y:S01]  /*ca10*/  UIADD3 UR4, UPT, UPT, UR43, 0x4000, URZ ;  /* 0x000040002b047890 */ /* 0x000fe2000fffe0ff */
[----:B------:R-:W-:Y:S04]  /*ca20*/  UMOV UR6, UR10 ;  /* 0x0000000a00067c82 */ /* 0x000fe80008000000 */
[----:B------:R2:W-:Y:S04]  /*ca30*/  UTMASTG.2D [UR8], [UR56] ;  /* 0x00000008380073b5 */ /* 0x0005e80008008000 */
[----:B------:R2:W-:Y:S01]  /*ca40*/  UTMASTG.2D [UR4], [UR56] ;  /* 0x00000004380073b5 */ /* 0x0005e20008008000 */
[----:B------:R0:W-:Y:S01]  /*ca50*/  UTMACMDFLUSH ;  /* 0x00000000000079b7 */ /* 0x0001e20000000000 */
[----:B--2---:R-:W-:Y:S04]  /*ca60*/  DEPBAR.LE SB0, 0x1 ;  /* 0x000080400000791a */ /* 0x004fe80000000000 */
.L_x_170:
[----:B------:R-:W-:Y:S05]  /*ca70*/  BSYNC.RECONVERGENT B0 ;  /* 0x0000000000007941 */ /* 0x000fea0003800200 */
.L_x_169:
[----:B------:R-:W-:Y:S01]  /*ca80*/  BAR.SYNC.DEFER_BLOCKING 0x1, 0x80 ;  /* 0x0042000000007b1d */ /* 0x000fe20000010000 */
[----:B------:R-:W-:Y:S01]  /*ca90*/  ULEA UR4, UR53, UR43, 0x3 ;  /* 0x0000002b35047291 */ /* 0x000fe2000f8e18ff */
[----:B------:R-:W-:Y:S01]  /*caa0*/  SHF.L.U32 R3, R91, 0x1f, RZ ;  /* 0x0000001f5b037819 */ /* 0x000fe200000006ff */
[----:B------:R-:W-:Y:S01]  /*cab0*/  UIADD3 UR40, UPT, UPT, UR53, 0x1, URZ ;  /* 0x0000000135287890 */ /* 0x000fe2000fffe0ff */
[----:B------:R-:W-:Y:S01]  /*cac0*/  FSETP.NEU.AND P0, PT, R48, RZ, PT ;  /* 0x000000ff3000720b */ /* 0x000fe20003f0d000 */
[----:B------:R-:W-:Y:S04]  /*cad0*/  UIADD3 UR4, UPT, UPT, UR4, 0x90, URZ ;  /* 0x0000009004047890 */ /* 0x000fe8000fffe0ff */
[----:B------:R-:W-:Y:S09]  /*cae0*/  UPRMT UR4, UR52, 0x654, UR4 ;  /* 0x0000065434047896 */ /* 0x000ff20008000004 */
[----:B------:R-:W-:Y:S01]  /*caf0*/  SYNCS.ARRIVE.TRANS64.RED.A1T0 RZ, [UR4], RZ ;  /* 0x000000ffffff79a7 */ /* 0x000fe20008100404 */
[----:B------:R-:W-:Y:S01]  /*cb00*/  BSSY B0, `(.L_x_171) ;  /* 0x0000005000007945 */ /* 0x000fe20003800000 */
[----:B------:R-:W2:Y:S03]  /*cb10*/  SYNCS.PHASECHK.TRANS64.TRYWAIT P1, [UR43+0x80], R3 ;  /* 0x00008003ff0075a7 */ /* 0x000ea6000802112b */
[----:B--2---:R-:W-:Y:S05]  /*cb20*/  @P1 BRA `(.L_x_172) ;  /* 0x0000000000081947 */ /* 0x004fea0003800000 */
[----:B------:R-:W2:Y:S02]  /*cb30*/  SYNCS.PHASECHK.TRANS64.TRYWAIT P1, [UR43+0x80], R3 ;  /* 0x00008003ff0075a7 */ /* 0x000ea4000802112b */
[----:B--2---:R-:W-:Y:S05]  /*cb40*/  @!P1 BRA `(.L_x_173) ;  /* 0x0000005800589947 */ /* 0x004fea0003800000 */
.L_x_172:
[----:B------:R-:W-:Y:S05]  /*cb50*/  BSYNC B0 ;  /* 0x0000000000007941 */ /* 0x000fea0003800000 */
.L_x_171:
        /* <DEDUP_REMOVED lines=44> */
.L_x_175:
        /* <DEDUP_REMOVED lines=23> */
.L_x_176:
[----:B------:R-:W-:Y:S05]  /*cf90*/  WARPSYNC.ALL ;  /* 0x0000000000007948 */ /* 0x000fea0003800000 */
[----:B------:R-:W-:Y:S11]  /*cfa0*/  R2UR UR4, R54 ;  /* 0x00000000360472ca */ /* 0x000ff600000e0000 */
[----:B------:R-:W-:Y:S02]  /*cfb0*/  @!UPT UIADD3 URZ, UPT, UPT, URZ, URZ, URZ ;  /* 0x000000fffffff290 */ /* 0x000fe4000fffe0ff */
[----:B------:R-:W2:Y:S02]  /*cfc0*/  LDTM.16dp256bit.x4 R4, tmem[UR4+0x100040] ;  /* 0x10004004000479ee */ /* 0x000ea40008120000 */
[----:B--2---:R-:W-:Y:S01]  /*cfd0*/  NOP ;  /* 0x0000000000007918 */ /* 0x004fe20000000000 */
.L_x_174:
        /* <DEDUP_REMOVED lines=137> */
.L_x_178:
[----:B------:R-:W-:Y:S05]  /*d870*/  BSYNC.RECONVERGENT B0 ;  /* 0x0000000000007941 */ /* 0x000fea0003800200 */
.L_x_177:
[----:B------:R-:W-:Y:S01]  /*d880*/  UISETP.NE.AND UP0, UPT, UR40, 0x4, UPT ;  /* 0x000000042800788c */ /* 0x000fe2000bf05270 */
[----:B------:R-:W-:Y:S01]  /*d890*/  BAR.SYNC.DEFER_BLOCKING 0x1, 0x80 ;  /* 0x0042000000007b1d */ /* 0x000fe20000010000 */
[----:B------:R-:W-:Y:S02]  /*d8a0*/  SHF.L.U32 R3, R91, 0x1f, RZ ;  /* 0x0000001f5b037819 */ /* 0x000fe400000006ff */
[----:B------:R-:W-:Y:S01]  /*d8b0*/  USEL UR5, UR40, URZ, UP0 ;  /* 0x000000ff28057287 */ /* 0x000fe20008000000 */
[----:B------:R-:W-:Y:S03]  /*d8c0*/  FSETP.NEU.AND P0, PT, R48, RZ, PT ;  /* 0x000000ff3000720b */ /* 0x000fe60003f0d000 */
[----:B------:R-:W-:Y:S02]  /*d8d0*/  ULEA UR4, UR5, UR43, 0x3 ;  /* 0x0000002b05047291 */ /* 0x000fe4000f8e18ff */
[----:B------:R-:W-:Y:S02]  /*d8e0*/  UIADD3 UR5, UPT, UPT, UR5, 0x1, URZ ;  /* 0x0000000105057890 */ /* 0x000fe4000fffe0ff */
[----:B------:R-:W-:Y:S02]  /*d8f0*/  UIADD3 UR4, UPT, UPT, UR4, 0x90, URZ ;  /* 0x0000009004047890 */ /* 0x000fe4000fffe0ff */
[----:B------:R-:W-:Y:S02]  /*d900*/  UISETP.NE.AND UP0, UPT, UR5, 0x4, UPT ;  /* 0x000000040500788c */ /* 0x000fe4000bf05270 */
[----:B------:R-:W-:Y:S02]  /*d910*/  UPRMT UR4, UR52, 0x654, UR4 ;  /* 0x0000065434047896 */ /* 0x000fe40008000004 */
[----:B------:R-:W-:Y:S07]  /*d920*/  USEL UR53, UR5, URZ, UP0 ;  /* 0x000000ff05357287 */ /* 0x000fee0008000000 */
[----:B------:R-:W-:Y:S01]  /*d930*/  SYNCS.ARRIVE.TRANS64.RED.A1T0 RZ, [UR4], RZ ;  /* 0x000000ffffff79a7 */ /* 0x000fe20008100404 */
[----:B------:R-:W-:Y:S01]  /*d940*/  BSSY B0, `(.L_x_179) ;  /* 0x0000005000007945 */ /* 0x000fe20003800000 */
[----:B------:R-:W2:Y:S03]  /*d950*/  SYNCS.PHASECHK.TRANS64.TRYWAIT P1, [UR43+0x88], R3 ;  /* 0x00008803ff0075a7 */ /* 0x000ea6000802112b */
[----:B--2---:R-:W-:Y:S05]  /*d960*/  @P1 BRA `(.L_x_180) ;  /* 0x0000000000081947 */ /* 0x004fea0003800000 */
[----:B------:R-:W2:Y:S02]  /*d970*/  SYNCS.PHASECHK.TRANS64.TRYWAIT P1, [UR43+0x88], R3 ;  /* 0x00008803ff0075a7 */ /* 0x000ea4000802112b */
[----:B--2---:R-:W-:Y:S05]  /*d980*/  @!P1 BRA `(.L_x_181) ;  /* 0x0000004800e09947 */ /* 0x004fea0003800000 */
.L_x_180:
[----:B------:R-:W-:Y:S05]  /*d990*/  BSYNC B0 ;  /* 0x0000000000007941 */ /* 0x000fea0003800000 */
.L_x_179:
        /* <DEDUP_REMOVED lines=44> */
.L_x_183:
        /* <DEDUP_REMOVED lines=23> */
.L_x_184:
[----:B------:R-:W-:Y:S05]  /*ddd0*/  WARPSYNC.ALL ;  /* 0x0000000000007948 */ /* 0x000fea0003800000 */
[----:B------:R-:W-:Y:S11]  /*dde0*/  R2UR UR4, R54 ;  /* 0x00000000360472ca */ /* 0x000ff600000e0000 */
[----:B------:R-:W-:Y:S02]  /*ddf0*/  @!UPT UIADD3 URZ, UPT, UPT, URZ, URZ, URZ ;  /* 0x000000fffffff290 */ /* 0x000fe4000fffe0ff */
[----:B------:R-:W2:Y:S02]  /*de00*/  LDTM.16dp256bit.x4 R4, tmem[UR4+0x100060] ;  /* 0x10006004000479ee */ /* 0x000ea40008120000 */
[----:B--2---:R-:W-:Y:S01]  /*de10*/  NOP ;  /* 0x0000000000007918 */ /* 0x004fe20000000000 */
.L_x_182:
[--C-:B-1----:R-:W-:Y:S01]  /*de20*/  HADD2.F32 R41, -RZ, R60.reuse.H0_H0 ;  /* 0x2000003cff297230 */ /* 0x102fe20000004100 */
[----:B------:R-:W-:Y:S01]  /*de30*/  ISETP.GE.AND P0, PT, R100, 0x1, PT ;  /* 0x000000016400780c */ /* 0x000fe20003f06270 */
[-C--:B--2---:R-:W-:Y:S01]  /*de40*/  FMUL R0, R24, R47.reuse ;  /* 0x0000002f18007220 */ /* 0x084fe20000400000 */
[----:B------:R-:W-:Y:S02]  /*de50*/  HADD2.F32 R43, -RZ, R60.H1_H1 ;  /* 0x3000003cff2b7230 */ /* 0x000fe40000004100 */
[----:B------:R-:W-:Y:S01]  /*de60*/  FMUL R2, R25, R47 ;  /* 0x0000002f19027220 */ /* 0x000fe20000400000 */
[--C-:B------:R-:W-:Y:S02]  /*de70*/  HADD2.F32 R40, -RZ, R61.reuse.H0_H0 ;  /* 0x2000003dff287230 */ /* 0x100fe40000004100 */
[----:B------:R-:W-:Y:S01]  /*de80*/  FFMA R0, R48, R41, R0 ;  /* 0x0000002930007223 */ /* 0x000fe20000000000 */
[----:B------:R-:W-:Y:S01]  /*de90*/  FMUL R3, R26, R47 ;  /* 0x0000002f1a037220 */ /* 0x000fe20000400000 */
[----:B------:R-:W-:Y:S02]  /*dea0*/  HADD2.F32 R45, -RZ, R61.H1_H1 ;  /* 0x3000003dff2d7230 */ /* 0x000fe40000004100 */
[C---:B------:R-:W-:Y:S01]  /*deb0*/  FFMA R2, R48.reuse, R43, R2 ;  /* 0x0000002b30027223 */ /* 0x040fe20000000002 */
[-C--:B------:R-:W-:Y:S01]  /*dec0*/  FMUL R20, R27, R47.reuse ;  /* 0x0000002f1b147220 */ /* 0x080fe20000400000 */
[--C-:B------:R-:W-:Y:S02]  /*ded0*/  HADD2.F32 R42, -RZ, R62.reuse.H0_H0 ;  /* 0x2000003eff2a7230 */ /* 0x100fe40000004100 */
[----:B------:R-:W-:Y:S01]  /*dee0*/  FFMA R3, R48, R40, R3 ;  /* 0x0000002830037223 */ /* 0x000fe20000000003 */
[----:B------:R-:W-:Y:S01]  /*def0*/  FMUL R21, R28, R47 ;  /* 0x0000002f1c157220 */ /* 0x000fe20000400000 */
[----:B------:R-:W-:Y:S01]  /*df00*/  HADD2.F32 R49, -RZ, R62.H1_H1 ;  /* 0x3000003eff317230 */ /* 0x000fe20000004100 */
[----:B------:R-:W-:Y:S01]  /*df10*/  F2FP.F16.F32.PACK_AB R104, R2, R0 ;  /* 0x000000000268723e */ /* 0x000fe200000000ff */
[----:B------:R-:W-:Y:S05]  /*df20*/  @P0 WARPSYNC.ALL ;  /* 0x0000000000000948 */ /* 0x000fea0003800000 */
[----:B------:R-:W-:Y:S01]  /*df30*/  @P0 NOP ;  /* 0x0000000000000918 */ /* 0x000fe20000000000 */
[C---:B------:R-:W-:Y:S01]  /*df40*/  FFMA R20, R48.reuse, R45, R20 ;  /* 0x0000002d30147223 */ /* 0x040fe20000000014 */
[----:B------:R-:W-:Y:S01]  /*df50*/  FFMA R21, R48, R42, R21 ;  /* 0x0000002a30157223 */ /* 0x000fe20000000015 */
[----:B------:R-:W-:Y:S01]  /*df60*/  @P0 IADD3 R97, PT, PT, R97, 0x160, RZ ;  /* 0x0000016061610810 */ /* 0x000fe20007ffe0ff */
[----:B------:R-:W-:Y:S01]  /*df70*/  FMUL R22, R29, R47 ;  /* 0x0000002f1d167220 */ /* 0x000fe20000400000 */
[--C-:B------:R-:W-:Y:S01]  /*df80*/  HADD2.F32 R44, -RZ, R63.reuse.H0_H0 ;  /* 0x2000003fff2c7230 */ /* 0x100fe20000004100 */
[----:B------:R-:W-:Y:S01]  /*df90*/  F2FP.F16.F32.PACK_AB R105, R20, R3 ;  /* 0x000000031469723e */ /* 0x000fe200000000ff */
[----:B------:R-:W-:Y:S01]  /*dfa0*/  FMUL R23, R30, R47 ;  /* 0x0000002f1e177220 */ /* 0x000fe20000400000 */
[----:B------:R-:W-:Y:S01]  /*dfb0*/  HADD2.F32 R51, -RZ, R63.H1_H1 ;  /* 0x3000003fff337230 */ /* 0x000fe20000004100 */
[----:B------:R-:W-:Y:S01]  /*dfc0*/  @P0 LOP3.LUT R97, R97, 0xfefffff8, RZ, 0xc0, !PT ;  /* 0xfefffff861610812 */ /* 0x000fe200078ec0ff */
[C---:B------:R-:W-:Y:S01]  /*dfd0*/  FFMA R22, R48.reuse, R49, R22 ;  /* 0x0000003130167223 */ /* 0x040fe20000000016 */
[----:B------:R-:W-:Y:S01]  /*dfe0*/  FFMA R23, R48, R44, R23 ;  /* 0x0000002c30177223 */ /* 0x000fe20000000017 */
[----:B------:R-:W-:Y:S01]  /*dff0*/  FMUL R24, R31, R47 ;  /* 0x0000002f1f187220 */ /* 0x000fe20000400000 */
[----:B------:R-:W-:Y:S01]  /*e000*/  HADD2.F32 R46, -RZ, R56.H0_H0 ;  /* 0x20000038ff2e7230 */ /* 0x000fe20000004100 */
[----:B------:R1:W-:Y:S01]  /*e010*/  @P0 SYNCS.ARRIVE.TRANS64.RED.A1T0 RZ, [R97+URZ], RZ ;  /* 0x000000ff61ff09a7 */ /* 0x0003e200081004ff */
[----:B------:R-:W-:Y:S07]  /*e020*/  F2FP.F16.F32.PACK_AB R106, R22, R21 ;  /* 0x00000015166a723e */ /* 0x000fee00000000ff */
[----:B------:R-:W-:Y:S05]  /*e030*/  WARPSYNC.ALL ;  /* 0x0000000000007948 */ /* 0x000fea0003800000 */
[----:B------:R-:W-:Y:S01]  /*e040*/  FFMA R24, R48, R51, R24 ;  /* 0x0000003330187223 */ /* 0x000fe20000000018 */
[-C--:B------:R-:W-:Y:S01]  /*e050*/  FMUL R25, R32, R47.reuse ;  /* 0x0000002f20197220 */ /* 0x080fe20000400000 */
[----:B------:R-:W-:Y:S02]  /*e060*/  HADD2.F32 R53, -RZ, R56.H1_H1 ;  /* 0x30000038ff357230 */ /* 0x000fe40000004100 */
[----:B------:R-:W-:Y:S01]  /*e070*/  FMUL R26, R33, R47 ;  /* 0x0000002f211a7220 */ /* 0x000fe20000400000 */
[--C-:B------:R-:W-:Y:S01]  /*e080*/  HADD2.F32 R50, -RZ, R57.reuse.H0_H0 ;  /* 0x20000039ff327230 */ /* 0x100fe20000004100 */
[----:B------:R-:W-:Y:S01]  /*e090*/  F2FP.F16.F32.PACK_AB R107, R24, R23 ;  /* 0x00000017186b723e */ /* 0x000fe200000000ff */
[C---:B------:R-:W-:Y:S01]  /*e0a0*/  FFMA R25, R48.reuse, R46, R25 ;  /* 0x0000002e30197223 */ /* 0x040fe20000000019 */
[----:B------:R-:W-:Y:S01]  /*e0b0*/  FFMA R26, R48, R53, R26 ;  /* 0x00000035301a7223 */ /* 0x000fe2000000001a */
[-C--:B------:R-:W-:Y:S01]  /*e0c0*/  FMUL R27, R34, R47.reuse ;  /* 0x0000002f221b7220 */ /* 0x080fe20000400000 */
[----:B------:R-:W-:Y:S01]  /*e0d0*/  HADD2.F32 R55, -RZ, R57.H1_H1 ;  /* 0x30000039ff377230 */ /* 0x000fe20000004100 */
[----:B------:R2:W-:Y:S01]  /*e0e0*/  STSM.16.MT88.4 [R86+0x7000], R104 ;  /* 0x0070006856007844 */ /* 0x0005e20000004200 */
[----:B------:R-:W-:Y:S01]  /*e0f0*/  FMUL R28, R35, R47 ;  /* 0x0000002f231c7220 */ /* 0x000fe20000400000 */
[--C-:B------:R-:W-:Y:S01]  /*e100*/  HADD2.F32 R52, -RZ, R58.reuse.H0_H0 ;  /* 0x2000003aff347230 */ /* 0x100fe20000004100 */
[----:B------:R-:W-:Y:S01]  /*e110*/  F2FP.F16.F32.PACK_AB R108, R26, R25 ;  /* 0x000000191a6c723e */ /* 0x000fe200000000ff */
[C---:B------:R-:W-:Y:S01]  /*e120*/  FFMA R27, R48.reuse, R50, R27 ;  /* 0x00000032301b7223 */ /* 0x040fe2000000001b */
[----:B------:R-:W-:Y:S01]  /*e130*/  FFMA R28, R48, R55, R28 ;  /* 0x00000037301c7223 */ /* 0x000fe2000000001c */
[----:B------:R-:W-:Y:S01]  /*e140*/  FMUL R29, R36, R47 ;  /* 0x0000002f241d7220 */ /* 0x000fe20000400000 */
[----:B------:R-:W-:-:S02]  /*e150*/  HADD2.F32 R57, -RZ, R58.H1_H1 ;  /* 0x3000003aff397230 */ /* 0x000fc40000004100 */
[----:B------:R-:W-:Y:S01]  /*e160*/  FMUL R30, R37, R47 ;  /* 0x0000002f251e7220 */ /* 0x000fe20000400000 */
[--C-:B------:R-:W-:Y:S01]  /*e170*/  HADD2.F32 R54, -RZ, R59.reuse.H0_H0 ;  /* 0x2000003bff367230 */ /* 0x100fe20000004100 */
[----:B------:R-:W-:Y:S01]  /*e180*/  F2FP.F16.F32.PACK_AB R109, R28, R27 ;  /* 0x0000001b1c6d723e */ /* 0x000fe200000000ff */
[C---:B------:R-:W-:Y:S01]  /*e190*/  FFMA R29, R48.reuse, R52, R29 ;  /* 0x00000034301d7223 */ /* 0x040fe2000000001d */
        /* <DEDUP_REMOVED lines=32> */
[-C--:B------:R-:W-:Y:S01]  /*e3a0*/  FMUL R11, R11, R47.reuse ;  /* 0x0000002f0b0b7220 */ /* 0x080fe20000400000 */
[--C-:B------:R-:W-:Y:S02]  /*e3b0*/  HADD2.F32 R41, -RZ, R72.reuse.H0_H0 ;  /* 0x20000048ff297230 */ /* 0x100fe40000004100 */
[----:B------:R-:W-:Y:S01]  /*e3c0*/  FMUL R12, R12, R47 ;  /* 0x0000002f0c0c7220 */ /* 0x000fe20000400000 */
[----:B------:R-:W-:-:S02]  /*e3d0*/  HADD2.F32 R64, -RZ, R72.H1_H1 ;  /* 0x30000048ff407230 */ /* 0x000fc40000004100 */
[----:B------:R-:W-:Y:S01]  /*e3e0*/  FMUL R13, R13, R47 ;  /* 0x0000002f0d0d7220 */ /* 0x000fe20000400000 */
[--C-:B------:R-:W-:Y:S02]  /*e3f0*/  HADD2.F32 R43, -RZ, R73.reuse.H0_H0 ;  /* 0x20000049ff2b7230 */ /* 0x100fe40000004100 */
[----:B------:R-:W-:Y:S01]  /*e400*/  FFMA R10, R48, R67, R10 ;  /* 0x00000043300a7223 */ /* 0x000fe2000000000a */
[-C--:B------:R-:W-:Y:S01]  /*e410*/  FMUL R14, R14, R47.reuse ;  /* 0x0000002f0e0e7220 */ /* 0x080fe20000400000 */
[----:B------:R-:W-:Y:S02]  /*e420*/  HADD2.F32 R66, -RZ, R73.H1_H1 ;  /* 0x30000049ff427230 */ /* 0x000fe40000004100 */
[C---:B------:R-:W-:Y:S01]  /*e430*/  FFMA R11, R48.reuse, R62, R11 ;  /* 0x0000003e300b7223 */ /* 0x040fe2000000000b */
[----:B------:R-:W-:Y:S01]  /*e440*/  FMUL R15, R15, R47 ;  /* 0x0000002f0f0f7220 */ /* 0x000fe20000400000 */
[--C-:B------:R-:W-:Y:S02]  /*e450*/  HADD2.F32 R69, -RZ, R74.reuse.H0_H0 ;  /* 0x2000004aff457230 */ /* 0x100fe40000004100 */
[----:B------:R-:W-:Y:S01]  /*e460*/  FFMA R12, R48, R41, R12 ;  /* 0x00000029300c7223 */ /* 0x000fe2000000000c */
[----:B------:R-:W-:Y:S01]  /*e470*/  FMUL R16, R16, R47 ;  /* 0x0000002f10107220 */ /* 0x000fe20000400000 */
[----:B------:R-:W-:-:S02]  /*e480*/  HADD2.F32 R68, -RZ, R74.H1_H1 ;  /* 0x3000004aff447230 */ /* 0x000fc40000004100 */
[C---:B------:R-:W-:Y:S01]  /*e490*/  FFMA R13, R48.reuse, R64, R13 ;  /* 0x00000040300d7223 */ /* 0x040fe2000000000d */
[----:B------:R-:W-:Y:S01]  /*e4a0*/  FMUL R17, R17, R47 ;  /* 0x0000002f11117220 */ /* 0x000fe20000400000 */
[--C-:B------:R-:W-:Y:S02]  /*e4b0*/  HADD2.F32 R71, -RZ, R75.reuse.H0_H0 ;  /* 0x2000004bff477230 */ /* 0x100fe40000004100 */
[----:B------:R-:W-:Y:S01]  /*e4c0*/  FFMA R14, R48, R43, R14 ;  /* 0x0000002b300e7223 */ /* 0x000fe2000000000e */
[-C--:B------:R-:W-:Y:S01]  /*e4d0*/  FMUL R18, R18, R47.reuse ;  /* 0x0000002f12127220 */ /* 0x080fe20000400000 */
[----:B------:R-:W-:Y:S02]  /*e4e0*/  HADD2.F32 R70, -RZ, R75.H1_H1 ;  /* 0x3000004bff467230 */ /* 0x000fe40000004100 */
[C---:B------:R-:W-:Y:S01]  /*e4f0*/  FFMA R15, R48.reuse, R66, R15 ;  /* 0x00000042300f7223 */ /* 0x040fe2000000000f */
[----:B------:R-:W-:Y:S01]  /*e500*/  FMUL R19, R19, R47 ;  /* 0x0000002f13137220 */ /* 0x000fe20000400000 */
[C---:B------:R-:W-:Y:S01]  /*e510*/  FFMA R16, R48.reuse, R69, R16 ;  /* 0x0000004530107223 */ /* 0x040fe20000000010 */
[C---:B------:R-:W-:Y:S01]  /*e520*/  FFMA R17, R48.reuse, R68, R17 ;  /* 0x0000004430117223 */ /* 0x040fe20000000011 */
[C---:B------:R-:W-:Y:S01]  /*e530*/  FFMA R18, R48.reuse, R71, R18 ;  /* 0x0000004730127223 */ /* 0x040fe20000000012 */
[----:B------:R-:W-:Y:S01]  /*e540*/  FFMA R19, R48, R70, R19 ;  /* 0x0000004630137223 */ /* 0x000fe20000000013 */
[----:B------:R-:W-:Y:S01]  /*e550*/  F2FP.F16.F32.PACK_AB R114, R9, R8 ;  /* 0x000000080972723e */ /* 0x000fe200000000ff */
[----:B------:R-:W-:Y:S01]  /*e560*/  BSSY.RECONVERGENT B0, `(.L_x_185) ;  /* 0x000001d000007945 */ /* 0x000fe20003800200 */
[----:B------:R-:W-:-:S02]  /*e570*/  F2FP.F16.F32.PACK_AB R115, R11, R10 ;  /* 0x0000000a0b73723e */ /* 0x000fc400000000ff */
[----:B------:R-:W-:Y:S02]  /*e580*/  F2FP.F16.F32.PACK_AB R116, R13, R12 ;  /* 0x0000000c0d74723e */ /* 0x000fe400000000ff */
[----:B------:R-:W-:Y:S01]  /*e590*/  F2FP.F16.F32.PACK_AB R117, R15, R14 ;  /* 0x0000000e0f75723e */ /* 0x000fe200000000ff */
[----:B------:R2:W-:Y:S01]  /*e5a0*/  STSM.16.MT88.4 [R102+0x6000], R112 ;  /* 0x0060007066007844 */ /* 0x0005e20000004200 */
[----:B------:R-:W-:Y:S02]  /*e5b0*/  F2FP.F16.F32.PACK_AB R118, R17, R16 ;  /* 0x000000101176723e */ /* 0x000fe400000000ff */
[----:B------:R-:W-:Y:S02]  /*e5c0*/  F2FP.F16.F32.PACK_AB R119, R19, R18 ;  /* 0x000000121377723e */ /* 0x000fe400000000ff */
[----:B------:R-:W-:Y:S02]  /*e5d0*/  ISETP.NE.AND P2, PT, R101, RZ, PT ;  /* 0x000000ff6500720c */ /* 0x000fe40003f45270 */
[----:B-1----:R-:W-:Y:S01]  /*e5e0*/  @P0 IADD3 R97, PT, PT, R90, 0x1, RZ ;  /* 0x000000015a610810 */ /* 0x002fe20007ffe0ff */
[----:B------:R2:W-:Y:S03]  /*e5f0*/  STSM.16.MT88.4 [R102+0x6800], R116 ;  /* 0x0068007466007844 */ /* 0x0005e60000004200 */
[----:B------:R-:W-:Y:S01]  /*e600*/  @P0 ISETP.NE.AND P1, PT, R97, 0x4, PT ;  /* 0x000000046100080c */ /* 0x000fe20003f25270 */
[----:B------:R-:W-:Y:S01]  /*e610*/  @!PT LDS RZ, [RZ] ;  /* 0x00000000fffff984 */ /* 0x000fe20000000800 */
[----:B------:R-:W-:Y:S01]  /*e620*/  @!PT LDS RZ, [RZ] ;  /* 0x00000000fffff984 */ /* 0x000fe20000000800 */
[----:B------:R-:W-:Y:S01]  /*e630*/  @!PT LDS RZ, [RZ] ;  /* 0x00000000fffff984 */ /* 0x000fe20000000800 */
[----:B------:R-:W-:Y:S01]  /*e640*/  @!PT LDS RZ, [RZ] ;  /* 0x00000000fffff984 */ /* 0x000fe20000000800 */
[----:B------:R1:W-:Y:S06]  /*e650*/  MEMBAR.ALL.CTA ;  /* 0x0000000000007992 */ /* 0x0003ec0000008000 */
[----:B-1----:R-:W1:Y:S01]  /*e660*/  FENCE.VIEW.ASYNC.S ;  /* 0x00000000000073c6 */ /* 0x002e620000000000 */
[----:B------:R-:W-:Y:S01]  /*e670*/  @P0 SEL R101, RZ, 0x1, P1 ;  /* 0x00000001ff650807 */ /* 0x000fe20000800000 */
[----:B-1----:R-:W-:Y:S06]  /*e680*/  BAR.SYNC.DEFER_BLOCKING 0x1, 0x80 ;  /* 0x0042000000007b1d */ /* 0x002fec0000010000 */
        /* <DEDUP_REMOVED lines=8> */
[----:B------:R1:W-:Y:S02]  /*e710*/  UTMASTG.2D [UR4], [UR56] ;  /* 0x00000004380073b5 */ /* 0x0003e40008008000 */
[----:B-1----:R0:W-:Y:S02]  /*e720*/  UTMACMDFLUSH ;  /* 0x00000000000079b7 */ /* 0x0021e40000000000 */
.L_x_186:
[----:B------:R-:W-:Y:S05]  /*e730*/  BSYNC.RECONVERGENT B0 ;  /* 0x0000000000007941 */ /* 0x000fea0003800200 */
.L_x_185:
[----:B------:R-:W-:Y:S01]  /*e740*/  @P0 SEL R90, R97, RZ, P1 ;  /* 0x000000ff615a0207 */ /* 0x000fe20000800000 */
[----:B------:R-:W-:Y:S01]  /*e750*/  BSSY.RECONVERGENT B0, `(.L_x_187) ;  /* 0x0000004000007945 */ /* 0x000fe20003800200 */
[----:B------:R-:W-:Y:S03]  /*e760*/  @P0 LOP3.LUT R88, R88, R101, RZ, 0x3c, !PT ;  /* 0x0000006558580212 */ /* 0x000fe600078e3cff */
[----:B------:R-:W-:Y:S05]  /*e770*/  @!P2 BRA `(.L_x_188) ;  /* 0x000000000004a947 */ /* 0x000fea0003800000 */
[----:B------:R-:W-:Y:S04]  /*e780*/  DEPBAR.LE SB0, 0x1 ;  /* 0x000080400000791a */ /* 0x000fe80000000000 */
.L_x_188:
[----:B------:R-:W-:Y:S05]  /*e790*/  BSYNC.RECONVERGENT B0 ;  /* 0x0000000000007941 */ /* 0x000fea0003800200 */
.L_x_187:
[----:B------:R-:W-:Y:S01]  /*e7a0*/  UISETP.NE.AND UP1, UPT, UR54, -0x4, UPT ;  /* 0xfffffffc3600788c */ /* 0x000fe2000bf25270 */
[----:B------:R-:W-:Y:S01]  /*e7b0*/  BAR.SYNC.DEFER_BLOCKING 0x1, 0x80 ;  /* 0x0042000000007b1d */ /* 0x000fe20000010000 */
[----:B------:R-:W-:Y:S01]  /*e7c0*/  UISETP.NE.AND UP0, UPT, UR55, 0x8, UPT ;  /* 0x000000083700788c */ /* 0x000fe2000bf05270 */
[----:B------:R-:W-:Y:S01]  /*e7d0*/  R2UR UR18, R85 ;  /* 0x00000000551272ca */ /* 0x000fe200000e0000 */
[----:B------:R-:W-:Y:S01]  /*e7e0*/  UIADD3 UR54, UPT, UPT, UR54, 0x4, URZ ;  /* 0x0000000436367890 */ /* 0x000fe2000fffe0ff */
[----:B------:R-:W-:Y:S01]  /*e7f0*/  R2UR UR19, R84 ;  /* 0x00000000541372ca */ /* 0x000fe200000e0000 */
[----:B------:R-:W-:Y:S01]  /*e800*/  USEL UR6, URZ, 0x1, UP0 ;  /* 0x00000001ff067887 */ /* 0x000fe20008000000 */
[----:B------:R-:W-:Y:S01]  /*e810*/  PLOP3.LUT P0, PT, PT, PT, UP1, 0x80, 0x8 ;  /* 0x000000000008781c */ /* 0x000fe20003f0f018 */
[----:B------:R-:W-:Y:S01]  /*e820*/  USEL UR5, UR55, URZ, UP0 ;  /* 0x000000ff37057287 */ /* 0x000fe20008000000 */
[----:B------:R-:W-:Y:S01]  /*e830*/  PLOP3.LUT P2, PT, PT, PT, PT, 0x8, 0x80 ;  /* 0x000000000080781c */ /* 0x000fe20003f4e170 */
[----:B------:R-:W-:Y:S01]  /*e840*/  IMAD.MOV.U32 R17, RZ, RZ, R83 ;  /* 0x000000ffff117224 */ /* 0x000fe200078e0053 */
[----:B------:R-:W-:Y:S01]  /*e850*/  @UP1 ULEA UR4, UR53, UR43, 0x3 ;  /* 0x0000002b35041291 */ /* 0x000fe2000f8e18ff */
[----:B------:R-:W-:Y:S03]  /*e860*/  LOP3.LUT R87, R87, UR6, RZ, 0x3c, !PT ;  /* 0x0000000657577c12 */ /* 0x000fe6000f8e3cff */
[----:B------:R-:W-:Y:S04]  /*e870*/  @UP1 UIADD3 UR4, UPT, UPT, UR4, 0x90, URZ ;  /* 0x0000009004041890 */ /* 0x000fe8000fffe0ff */
[----:B------:R-:W-:Y:S09]  /*e880*/  @UP1 UPRMT UR4, UR52, 0x654, UR4 ;  /* 0x0000065434041896 */ /* 0x000ff20008000004 */
[----:B------:R-:W-:Y:S01]  /*e890*/  @P0 SYNCS.ARRIVE.TRANS64.RED.A1T0 RZ, [UR4], RZ ;  /* 0x000000ffffff09a7 */ /* 0x000fe20008100404 */
[----:B------:R-:W-:Y:S01]  /*e8a0*/  @UP1 UIADD3 UR4, UPT, UPT, UR53, 0x1, URZ ;  /* 0x0000000135041890 */ /* 0x000fe2000fffe0ff */
[----:B------:R-:W-:Y:S03]  /*e8b0*/  ISETP.NE.AND P0, PT, R82, RZ, PT ;  /* 0x000000ff5200720c */ /* 0x000fe60003f05270 */
[----:B------:R-:W-:Y:S04]  /*e8c0*/  @UP1 UISETP.NE.AND UP0, UPT, UR4, 0x4, UPT ;  /* 0x000000040400188c */ /* 0x000fe8000bf05270 */
[----:B------:R-:W-:Y:S06]  /*e8d0*/  @UP1 USEL UR53, UR4, URZ, UP0 ;  /* 0x000000ff04351287 */ /* 0x000fec0008000000 */
[----:B------:R-:W-:Y:S06]  /*e8e0*/  @P0 BRA `(.L_x_189) ;  /* 0xffffffb800000947 */ /* 0x000fec000383ffff */
[----:B------:R-:W-:Y:S01]  /*e8f0*/  ULEA UR4, UR53, UR43, 0x3 ;  /* 0x0000002b35047291 */ /* 0x000fe2000f8e18ff */
[----:B------:R-:W-:-:S04]  /*e900*/  DEPBAR.LE SB0, 0x0 ;  /* 0x000080000000791a */ /* 0x000fc80000000000 */
[----:B------:R-:W-:-:S04]  /*e910*/  UIADD3 UR4, UPT, UPT, UR4, 0x90, URZ ;  /* 0x0000009004047890 */ /* 0x000fc8000fffe0ff */
[----:B------:R-:W-:-:S09]  /*e920*/  UPRMT UR4, UR52, 0x654, UR4 ;  /* 0x0000065434047896 */ /* 0x000fd20008000004 */
[----:B------:R-:W-:Y:S01]  /*e930*/  SYNCS.ARRIVE.TRANS64.RED.A1T0 RZ, [UR4], RZ ;  /* 0x000000ffffff79a7 */ /* 0x000fe20008100404 */
[----:B------:R-:W-:Y:S05]  /*e940*/  EXIT ;  /* 0x000000000000794d */ /* 0x000fea0003800000 */
.L_x_133:
[----:B------:R-:W-:-:S08]  /*e950*/  NOP ;  /* 0x0000000000007918 */ /* 0x000fd00000000000 */
[----:B-1--45:R-:W-:-:S00]  /*e960*/  USETMAXREG.DEALLOC.CTAPOOL 0x88 ;  /* 0x00000088000079c8 */ /* 0x032fc000080e0500 */
[----:B------:R-:W-:Y:S05]  /*e970*/  EXIT ;  /* 0x000000000000794d */ /* 0x000fea0003800000 */
.L_x_312:
[----:B------:R-:W-:-:S08]  /*e980*/  NOP ;  /* 0x0000000000007918 */ /* 0x000fd00000000000 */
[----:B-1--45:R-:W1:-:S00]  /*e990*/  USETMAXREG.DEALLOC.CTAPOOL 0x88 ;  /* 0x00000088000079c8 */ /* 0x032e4000080e0500 */
[----:B-1----:R-:W1:Y:S01]  /*e9a0*/  SHFL.IDX PT, R80, R80, RZ, 0x1f ;  /* 0x00001fff50507589 */ /* 0x002e6200000e0000 */
[----:B------:R-:W2:Y:S05]  /*e9b0*/  LDCU UR18, c[0x0][0xc1c] ;  /* 0x00018380ff1277ac */ /* 0x000eaa0008000800 */
[----:B------:R-:W3:Y:S01]  /*e9c0*/  LDC.64 R8, c[0x0][0x900] ;  /* 0x00024000ff087b82 */ /* 0x000ee20000000a00 */
[----:B------:R-:W-:Y:S01]  /*e9d0*/  BSSY.RECONVERGENT B0, `(.L_x_190) ;  /* 0x000003f000007945 */ /* 0x000fe20003800200 */
[----:B------:R-:W-:Y:S01]  /*e9e0*/  ELECT P0, URZ, PT ;  /* 0x0000000000ff782f */ /* 0x000fe20003800000 */
[----:B------:R-:W-:Y:S02]  /*e9f0*/  UMOV UR4, 0x400 ;  /* 0x0000040000047882 */ /* 0x000fe40000000000 */
[----:B------:R-:W-:-:S03]  /*ea00*/  ULEA UR4, UR5, UR4, 0x18 ;  /* 0x0000000405047291 */ /* 0x000fc6000f8ec0ff */
[----:B------:R-:W4:Y:S08]  /*ea10*/  LDC.64 R10, c[0x0][0x908] ;  /* 0x00024200ff0a7b82 */ /* 0x000f300000000a00 */
[----:B------:R-:W3:Y:S01]  /*ea20*/  LDC.64 R4, c[0x0][0x910] ;  /* 0x00024400ff047b82 */ /* 0x000ee20000000a00 */
[----:B--2---:R-:W-:Y:S01]  /*ea30*/  UIADD3 UR18, UPT, UPT, UR28, UR18, URZ ;  /* 0x000000121c127290 */ /* 0x004fe2000fffe0ff */
[----:B-1----:R-:W-:-:S06]  /*ea40*/  R2UR UR7, R80 ;  /* 0x00000000500772ca */ /* 0x002fcc00000e0000 */
[----:B------:R-:W1:Y:S08]  /*ea50*/  LDC.64 R6, c[0x0][0x918] ;  /* 0x00024600ff067b82 */ /* 0x000e700000000a00 */
[----:B------:R-:W2:Y:S01]  /*ea60*/  LDC.64 R64, c[0x0][0x920] ;  /* 0x00024800ff407b82 */ /* 0x000ea20000000a00 */
[----:B------:R-:W-:Y:S02]  /*ea70*/  USHF.R.U32.HI UR6, URZ, 0x3, UR7 ;  /* 0x00000003ff067899 */ /* 0x000fe40008011607 */
[----:B------:R-:W-:-:S02]  /*ea80*/  ULEA UR20, UR7, UR4, 0x9 ;  /* 0x0000000407147291 */ /* 0x000fc4000f8e48ff */
[----:B------:R-:W-:-:S06]  /*ea90*/  ULOP3.LUT UR6, UR6, 0x1, URZ, 0xc0, !UPT ;  /* 0x0000000106067892 */ /* 0x000fcc000f8ec0ff */
[----:B------:R-:W-:Y:S01]  /*eaa0*/  IMAD.U32 R0, RZ, RZ, UR6 ;  /* 0x00000006ff007e24 */ /* 0x000fe2000f8e00ff */
[----:B------:R-:W-:Y:S06]  /*eab0*/  @!P0 BRA `(.L_x_191) ;  /* 0x0000000000c08947 */ /* 0x000fec0003800000 */
[----:B------:R-:W5:Y:S08]  /*eac0*/  LDC.64 R20, c[0x0][0x400] ;  /* 0x00010000ff147b82 */ /* 0x000f700000000a00 */
[----:B------:R-:W5:Y:S08]  /*ead0*/  LDC.64 R22, c[0x0][0x408] ;  /* 0x00010200ff167b82 */ /* 0x000f700000000a00 */
[----:B------:R-:W4:Y:S08]  /*eae0*/  LDC.64 R16, c[0x0][0x410] ;  /* 0x00010400ff107b82 */ /* 0x000f300000000a00 */
[----:B------:R-:W4:Y:S08]  /*eaf0*/  LDC.64 R18, c[0x0][0x418] ;  /* 0x00010600ff127b82 */ /* 0x000f300000000a00 */
[----:B------:R-:W3:Y:S01]  /*eb00*/  LDC.64 R12, c[0x0][0x420] ;  /* 0x00010800ff0c7b82 */ /* 0x000ee20000000a00 */
[----:B-----5:R5:W-:Y:S07]  /*eb10*/  STS.128 [UR20+-0x980], R20 ;  /* 0xfff68014ff007988 */ /* 0x020bee0008000c14 */
[----:B------:R-:W3:Y:S01]  /*eb20*/  LDC.64 R14, c[0x0][0x428] ;  /* 0x00010a00ff0e7b82 */ /* 0x000ee20000000a00 */
[----:B----4-:R4:W-:Y:S07]  /*eb30*/  STS.128 [UR20+-0x970], R16 ;  /* 0xfff69010ff007988 */ /* 0x0109ee0008000c14 */
[----:B------:R-:W1:Y:S08]  /*eb40*/  LDC.64 R60, c[0x0][0x430] ;  /* 0x00010c00ff3c7b82 */ /* 0x000e700000000a00 */
[----:B------:R-:W1:Y:S01]  /*eb50*/  LDC.64 R62, c[0x0][0x438] ;  /* 0x00010e00ff3e7b82 */ /* 0x000e620000000a00 */
[----:B---3--:R3:W-:Y:S07]  /*eb60*/  STS.128 [UR20+-0x960], R12 ;  /* 0xfff6a00cff007988 */ /* 0x0087ee0008000c14 */
[----:B------:R-:W2:Y:S08]  /*eb70*/  LDC.64 R56, c[0x0][0x440] ;  /* 0x00011000ff387b82 */ /* 0x000eb00000000a00 */
[----:B------:R-:W2:Y:S08]  /*eb80*/  LDC.64 R58, c[0x0][0x448] ;  /* 0x00011200ff3a7b82 */ /* 0x000eb00000000a00 */
[----:B------:R-:W5:Y:S01]  /*eb90*/  LDC.64 R52, c[0x0][0x450] ;  /* 0x00011400ff347b82 */ /* 0x000f620000000a00 */
[----:B-1----:R1:W-:Y:S07]  /*eba0*/  STS.128 [UR20+-0x950], R60 ;  /* 0xfff6b03cff007988 */ /* 0x0023ee0008000c14 */
[----:B------:R-:W5:Y:S08]  /*ebb0*/  LDC.64 R54, c[0x0][0x458] ;  /* 0x00011600ff367b82 */ /* 0x000f700000000a00 */
[----:B------:R-:W4:Y:S01]  /*ebc0*/  LDC.64 R48, c[0x0][0x460] ;  /* 0x00011800ff307b82 */ /* 0x000f220000000a00 */
[----:B--2---:R1:W-:Y:S07]  /*ebd0*/  STS.128 [UR20+-0x940], R56 ;  /* 0xfff6c038ff007988 */ /* 0x0043ee0008000c14 */
[----:B------:R-:W4:Y:S08]  /*ebe0*/  LDC.64 R50, c[0x0][0x468] ;  /* 0x00011a00ff327b82 */ /* 0x000f300000000a00 */
[----:B------:R-:W2:Y:S01]  /*ebf0*/  LDC.64 R44, c[0x0][0x470] ;  /* 0x00011c00ff2c7b82 */ /* 0x000ea20000000a00 */
[----:B-----5:R1:W-:Y:S07]  /*ec00*/  STS.128 [UR20+-0x930], R52 ;  /* 0xfff6d034ff007988 */ /* 0x0203ee0008000c14 */
[----:B------:R-:W2:Y:S08]  /*ec10*/  LDC.64 R46, c[0x0][0x478] ;  /* 0x00011e00ff2e7b82 */ /* 0x000eb00000000a00 */
[----:B------:R-:W5:Y:S01]  /*ec20*/  LDC.64 R40, c[0x0][0x500] ;  /* 0x00014000ff287b82 */ /* 0x000f620000000a00 */
[----:B----4-:R1:W-:Y:S07]  /*ec30*/  STS.128 [UR20+-0x920], R48 ;  /* 0xfff6e030ff007988 */ /* 0x0103ee0008000c14 */
        /* <DEDUP_REMOVED lines=19> */
[----:B---3--:R-:W3:Y:S01]  /*ed70*/  LDC.64 R12, c[0x0][0x570] ;  /* 0x00015c00ff0c7b82 */ /* 0x008ee20000000a00 */
[----:B--2---:R1:W-:Y:S07]  /*ed80*/  STS.128 [UR20+-0x8b0], R20 ;  /* 0xfff75014ff007988 */ /* 0x0043ee0008000c14 */
[----:B------:R-:W3:Y:S01]  /*ed90*/  LDC.64 R14, c[0x0][0x578] ;  /* 0x00015e00ff0e7b82 */ /* 0x000ee20000000a00 */
[----:B-----5:R1:W-:Y:S04]  /*eda0*/  STS.128 [UR20+-0x8a0], R16 ;  /* 0xfff76010ff007988 */ /* 0x0203e80008000c14 */
[----:B---3--:R1:W-:Y:S02]  /*edb0*/  STS.128 [UR20+-0x890], R12 ;  /* 0xfff7700cff007988 */ /* 0x0083e40008000c14 */
.L_x_191:
[----:B------:R-:W-:Y:S05]  /*edc0*/  BSYNC.RECONVERGENT B0 ;  /* 0x0000000000007941 */ /* 0x000fea0003800200 */
.L_x_190:
[----:B-1----:R-:W1:Y:S01]  /*edd0*/  LDC.64 R16, c[0x0][0x960] ;  /* 0x00025800ff107b82 */ /* 0x002e620000000a00 */
[----:B------:R-:W-:Y:S01]  /*ede0*/  ELECT P1, URZ, PT ;  /* 0x0000000000ff782f */ /* 0x000fe20003820000 */
[----:B------:R-:W-:-:S06]  /*edf0*/  NOP ;  /* 0x0000000000007918 */ /* 0x000fcc0000000000 */
[----:B------:R-:W1:Y:S01]  /*ee00*/  LDC.64 R18, c[0x0][0x968] ;  /* 0x00025a00ff127b82 */ /* 0x000e620000000a00 */
[----:B------:R-:W-:Y:S01]  /*ee10*/  ELECT P0, URZ, PT ;  /* 0x0000000000ff782f */ /* 0x000fe20003800000 */
[----:B------:R-:W-:Y:S02]  /*ee20*/  ULOP3.LUT UR7, UR7, 0x7, URZ, 0xc0, !UPT ;  /* 0x0000000707077892 */ /* 0x000fe4000f8ec0ff */
[----:B------:R-:W-:Y:S02]  /*ee30*/  UIMAD UR9, UR28, 0xe, URZ ;  /* 0x0000000e1c0978a4 */ /* 0x000fe4000f8e02ff */
[----:B---34-:R-:W-:Y:S01]  /*ee40*/  @P1 STS.128 [UR20+-0xa80], R8 ;  /* 0xfff58008ff001988 */ /* 0x018fe20008000c14 */
[----:B------:R-:W-:Y:S01]  /*ee50*/  UIMAD UR19, UR18, 0xe, URZ ;  /* 0x0000000e121378a4 */ /* 0x000fe2000f8e02ff */
[----:B------:R-:W3:Y:S01]  /*ee60*/  LDC.64 R12, c[0x0][0x970] ;  /* 0x00025c00ff0c7b82 */ /* 0x000ee20000000a00 */
[----:B------:R-:W-:Y:S01]  /*ee70*/  UIADD3 UR23, UPT, UPT, UR20, -0x980, URZ ;  /* 0xfffff68014177890 */ /* 0x000fe2000fffe0ff */
[----:B------:R-:W-:Y:S01]  /*ee80*/  @P1 STS.128 [UR20+-0xa70], R4 ;  /* 0xfff59004ff001988 */ /* 0x000fe20008000c14 */
[----:B------:R-:W-:-:S02]  /*ee90*/  UIADD3 UR22, UPT, UPT, UR20, -0x900, URZ ;  /* 0xfffff70014167890 */ /* 0x000fc4000fffe0ff */
[----:B------:R-:W-:Y:S02]  /*eea0*/  UIADD3 UR21, UPT, UPT, UR20, -0xa80, URZ ;  /* 0xfffff58014157890 */ /* 0x000fe4000fffe0ff */
[----:B------:R-:W-:Y:S01]  /*eeb0*/  UIMAD UR28, UR28, 0x11, URZ ;  /* 0x000000111c1c78a4 */ /* 0x000fe2000f8e02ff */
[----:B------:R-:W3:Y:S01]  /*eec0*/  LDC.64 R14, c[0x0][0x978] ;  /* 0x00025e00ff0e7b82 */ /* 0x000ee20000000a00 */
[----:B------:R-:W4:Y:S01]  /*eed0*/  LDCU.64 UR10, c[0x0][0xb18] ;  /* 0x00016300ff0a77ac */ /* 0x000f220008000a00 */
[----:B------:R-:W1:Y:S06]  /*eee0*/  LDCU.64 UR12, c[0x0][0xb20] ;  /* 0x00016400ff0c77ac */ /* 0x000e6c0008000a00 */
[----:B------:R-:W2:Y:S01]  /*eef0*/  LDC.64 R66, c[0x0][0x928] ;  /* 0x00024a00ff427b82 */ /* 0x000ea20000000a00 */
[----:B-1----:R1:W-:Y:S01]  /*ef00*/  @P1 STS.128 [UR20+-0xa20], R16 ;  /* 0xfff5e010ff001988 */ /* 0x0023e20008000c14 */
[----:B------:R-:W1:Y:S01]  /*ef10*/  LDCU.64 UR16, c[0x0][0x820] ;  /* 0x00010400ff1077ac */ /* 0x000e620008000a00 */
[----:B------:R-:W1:Y:S05]  /*ef20*/  LDCU.64 UR14, c[0x0][0xb00] ;  /* 0x00016000ff0e77ac */ /* 0x000e6a0008000a00 */
[----:B------:R-:W5:Y:S01]  /*ef30*/  LDC.64 R28, c[0x0][0x930] ;  /* 0x00024c00ff1c7b82 */ /* 0x000f620000000a00 */
[----:B------:R-:W-:Y:S01]  /*ef40*/  UIMAD UR18, UR18, 0x11, URZ ;  /* 0x00000011121278a4 */ /* 0x000fe2000f8e02ff */
[----:B------:R-:W-:-:S06]  /*ef50*/  UMOV UR8, UR7 ;  /* 0x0000000700087c82 */ /* 0x000fcc0008000000 */
[----:B------:R-:W5:Y:S01]  /*ef60*/  LDC.64 R30, c[0x0][0x938] ;  /* 0x00024e00ff1e7b82 */ /* 0x000f620000000a00 */
[----:B---3--:R3:W-:Y:S07]  /*ef70*/  @P1 STS.128 [UR20+-0xa10], R12 ;  /* 0xfff5f00cff001988 */ /* 0x0087ee0008000c14 */
[----:B------:R-:W4:Y:S01]  /*ef80*/  LDC.64 R24, c[0x0][0x940] ;  /* 0x00025000ff187b82 */ /* 0x000f220000000a00 */
[----:B--2---:R2:W-:Y:S01]  /*ef90*/  @P1 STS.128 [UR20+-0xa60], R64 ;  /* 0xfff5a040ff001988 */ /* 0x0045e20008000c14 */
[----:B-1----:R-:W-:-:S06]  /*efa0*/  LOP3.LUT R17, R0, 0x1, RZ, 0x3c, !PT ;  /* 0x0000000100117812 */ /* 0x002fcc00078e3cff */
[----:B------:R-:W4:Y:S08]  /*efb0*/  LDC.64 R26, c[0x0][0x948] ;  /* 0x00025200ff1a7b82 */ /* 0x000f300000000a00 */
[----:B------:R-:W1:Y:S01]  /*efc0*/  LDC.64 R20, c[0x0][0x950] ;  /* 0x00025400ff147b82 */ /* 0x000e620000000a00 */
[----:B-----5:R2:W-:Y:S07]  /*efd0*/  @P1 STS.128 [UR20+-0xa50], R28 ;  /* 0xfff5b01cff001988 */ /* 0x0205ee0008000c14 */
[----:B------:R-:W1:Y:S08]  /*efe0*/  LDC.64 R22, c[0x0][0x958] ;  /* 0x00025600ff167b82 */ /* 0x000e700000000a00 */
[----:B------:R-:W5:Y:S01]  /*eff0*/  LDC.64 R52, c[0x0][0xa00] ;  /* 0x00028000ff347b82 */ /* 0x000f620000000a00 */
[----:B----4-:R2:W-:Y:S07]  /*f000*/  @P1 STS.128 [UR20+-0xa40], R24 ;  /* 0xfff5c018ff001988 */ /* 0x0105ee0008000c14 */
[----:B------:R-:W5:Y:S08]  /*f010*/  LDC.64 R54, c[0x0][0xa08] ;  /* 0x00028200ff367b82 */ /* 0x000f700000000a00 */
[----:B------:R-:W4:Y:S01]  /*f020*/  LDC.64 R48, c[0x0][0xa10] ;  /* 0x00028400ff307b82 */ /* 0x000f220000000a00 */
[----:B-1----:R2:W-:Y:S01]  /*f030*/  @P1 STS.128 [UR20+-0xa30], R20 ;  /* 0xfff5d014ff001988 */ /* 0x0025e20008000c14 */
[----:B------:R-:W-:-:S06]  /*f040*/  NOP ;  /* 0x0000000000007918 */ /* 0x000fcc0000000000 */
        /* <DEDUP_REMOVED lines=8> */
[----:B-1----:R2:W-:Y:S07]  /*f0d0*/  @P0 STS.128 [UR20+-0x9e0], R44 ;  /* 0xfff6202cff000988 */ /* 0x0025ee0008000c14 */
        /* <DEDUP_REMOVED lines=12> */
[----:B---3--:R-:W3:Y:S08]  /*f1a0*/  LDC.64 R12, c[0x0][0xb08] ;  /* 0x0002c200ff0c7b82 */ /* 0x008ef00000000a00 */
[----:B------:R-:W1:Y:S01]  /*f1b0*/  LDC.64 R2, c[0x0][0xb10] ;  /* 0x0002c400ff027b82 */ /* 0x000e620000000a00 */
[----:B----4-:R2:W-:Y:S01]  /*f1c0*/  @P0 STS.128 [UR20+-0x990], R4 ;  /* 0xfff67004ff000988 */ /* 0x0105e20008000c14 */
[----:B------:R-:W-:Y:S01]  /*f1d0*/  UIADD3 UR20, UPT, UPT, UR20, -0xa00, URZ ;  /* 0xfffff60014147890 */ /* 0x000fe2000fffe0ff */
[----:B------:R-:W-:-:S06]  /*f1e0*/  NOP ;  /* 0x0000000000007918 */ /* 0x000fcc0000000000 */
.L_x_205:
[----:B------:R-:W-:Y:S09]  /*f1f0*/  UISETP.NE.AND UP0, UPT, UR37, 0x1, UPT ;  /* 0x000000012500788c */ /* 0x000ff2000bf05270 */
[----:B----4-:R-:W-:Y:S05]  /*f200*/  BRA.U UP0, `(.L_x_192) ;  /* 0x0000000100047547 */ /* 0x010fea000b800000 */
[----:B------:R-:W-:Y:S05]  /*f210*/  BPT.TRAP 0x1 ;  /* 0x000000040000795c */ /* 0x000fea0000300000 */
.L_x_192:
[----:B------:R-:W-:Y:S01]  /*f220*/  ULEA UR24, UR7, UR4, 0x3 ;  /* 0x0000000407187291 */ /* 0x000fe2000f8e18ff */
[----:B--2---:R-:W-:Y:S08]  /*f230*/  SHF.L.U32 R5, R17, 0x1f, RZ ;  /* 0x0000001f11057819 */ /* 0x004ff000000006ff */
[----:B------:R-:W2:Y:S02]  /*f240*/  SYNCS.PHASECHK.TRANS64.TRYWAIT P0, [UR24+0xc0], R5 ;  /* 0x0000c005ff0075a7 */ /* 0x000ea40008001118 */
[----:B--2---:R-:W-:Y:S05]  /*f250*/  @!P0 BRA `(.L_x_193) ;  /* 0x0000003000c48947 */ /* 0x004fea0003800000 */
.L_x_283:
[----:B------:R-:W-:Y:S09]  /*f260*/  UIMAD UR6, UR7, 0x14, UR36 ;  /* 0x00000014070678a4 */ /* 0x000ff2000f8e0224 */
[----:B------:R-:W4:Y:S04]  /*f270*/  LDS R10, [UR6+0x10] ;  /* 0x00001006ff0a7984 */ /* 0x000f280008000800 */
        /* <DEDUP_REMOVED lines=10> */
[----:B----4-:R-:W-:Y:S01]  /*f320*/  PRMT R21, R10, 0x7632, R21 ;  /* 0x000076320a157816 */ /* 0x010fe20000000015 */
[----:B------:R-:W-:Y:S06]  /*f330*/  BRA.U UP0, `(.L_x_194) ;  /* 0x0000000100047547 */ /* 0x000fec000b800000 */
[----:B------:R-:W-:Y:S05]  /*f340*/  BPT.TRAP 0x1 ;  /* 0x000000040000795c */ /* 0x000fea0000300000 */
.L_x_194:
[----:B------:R-:W-:Y:S02]  /*f350*/  UIADD3 UR6, UPT, UPT, UR24, 0x100, URZ ;  /* 0x0000010018067890 */ /* 0x000fe4000fffe0ff */
[----:B------:R-:W-:Y:S02]  /*f360*/  UISETP.NE.AND UP0, UPT, UR37, 0x8, UPT ;  /* 0x000000082500788c */ /* 0x000fe4000bf05270 */
[----:B------:R-:W-:Y:S09]  /*f370*/  UPRMT UR6, UR5, 0x654, UR6 ;  /* 0x0000065405067896 */ /* 0x000ff20008000006 */
[----:B-1----:R-:W-:Y:S01]  /*f380*/  SYNCS.ARRIVE.TRANS64.RED.A1T0 RZ, [UR6], RZ ;  /* 0x000000ffffff79a7 */ /* 0x002fe20008100406 */
[----:B------:R-:W-:Y:S05]  /*f390*/  BRA.U !UP0, `(.L_x_195) ;  /* 0x0000000108047547 */ /* 0x000fea000b800000 */
[----:B------:R-:W-:Y:S05]  /*f3a0*/  BPT.TRAP 0x1 ;  /* 0x000000040000795c */ /* 0x000fea0000300000 */
.L_x_195:
[----:B------:R-:W-:Y:S01]  /*f3b0*/  ULEA UR24, UR8, UR4, 0x3 ;  /* 0x0000000408187291 */ /* 0x000fe2000f8e18ff */
[----:B--2---:R-:W-:Y:S02]  /*f3c0*/  SHF.L.U32 R5, R0, 0x1f, RZ ;  /* 0x0000001f00057819 */ /* 0x004fe400000006ff */
[----:B------:R-:W-:Y:S04]  /*f3d0*/  PRMT R4, R10, 0x9910, RZ ;  /* 0x000099100a047816 */ /* 0x000fe800000000ff */
[----:B------:R-:W-:Y:S02]  /*f3e0*/  ISETP.NE.AND P0, PT, R4, RZ, PT ;  /* 0x000000ff0400720c */ /* 0x000fe40003f05270 */
[----:B------:R-:W1:Y:S02]  /*f3f0*/  SYNCS.PHASECHK.TRANS64.TRYWAIT P1, [UR24+0x1e0], R5 ;  /* 0x0001e005ff0075a7 */ /* 0x000e640008021118 */
[----:B------:R-:W-:Y:S01]  /*f400*/  ISETP.EQ.OR P0, PT, R11, RZ, !P0 ;  /* 0x000000ff0b00720c */ /* 0x000fe20004702670 */
[----:B------:R-:W-:Y:S01]  /*f410*/  @!UPT UIADD3 URZ, UPT, UPT, URZ, URZ, URZ ;  /* 0x000000fffffff290 */ /* 0x000fe2000fffe0ff */
[----:B-1----:R-:W-:Y:S11]  /*f420*/  @!P1 BRA `(.L_x_196) ;  /* 0x0000003000689947 */ /* 0x002ff60003800000 */
.L_x_285:
[----:B------:R-:W-:Y:S05]  /*f430*/  @P0 BRA `(.L_x_197) ;  /* 0x0000000c00e00947 */ /* 0x000fea0003800000 */
[----:B------:R-:W-:Y:S01]  /*f440*/  ELECT P0, URZ, PT ;  /* 0x0000000000ff782f */ /* 0x000fe20003800000 */
[----:B------:R-:W2:Y:S01]  /*f450*/  LDC.64 R8, c[0x0][0x838] ;  /* 0x00020e00ff087b82 */ /* 0x000ea20000000a00 */
[----:B------:R-:W-:Y:S07]  /*f460*/  BSSY.RECONVERGENT B0, `(.L_x_198) ;  /* 0x00000a1000007945 */ /* 0x000fee0003800200 */
[----:B-1----:R-:W1:Y:S08]  /*f470*/  LDC.64 R4, c[0x0][0x830] ;  /* 0x00020c00ff047b82 */ /* 0x002e700000000a00 */
[----:B------:R-:W4:Y:S08]  /*f480*/  @P0 LDC.64 R32, c[0x0][0x828] ;  /* 0x00020a00ff200b82 */ /* 0x000f300000000a00 */
[----:B------:R-:W5:Y:S08]  /*f490*/  @P0 LDC.64 R28, c[0x0][0x390] ;  /* 0x0000e400ff1c0b82 */ /* 0x000f700000000a00 */
[----:B------:R-:W3:Y:S02]  /*f4a0*/  @P0 LDC.64 R6, c[0x0][0x840] ;  /* 0x00021000ff060b82 */ /* 0x000ee40000000a00 */
[C---:B---3--:R-:W-:Y:S04]  /*f4b0*/  @P0 IMAD.WIDE R6, R14.reuse, 0x8, R6 ;  /* 0x000000080e060825 */ /* 0x048fe800078e0206 */
[C---:B----4-:R-:W-:Y:S01]  /*f4c0*/  @P0 IMAD.WIDE R32, R14.reuse, 0x8, R32 ;  /* 0x000000080e200825 */ /* 0x050fe200078e0220 */
[----:B------:R3:W4:Y:S03]  /*f4d0*/  @P0 LDG.E.64 R26, desc[UR50][R6.64] ;  /* 0x00000032061a0981 */ /* 0x000726000c1e1b00 */
[C---:B--2---:R-:W-:Y:S02]  /*f4e0*/  @P0 IMAD.WIDE R8, R14.reuse, 0x8, R8 ;  /* 0x000000080e080825 */ /* 0x044fe400078e0208 */
[----:B------:R-:W2:Y:S02]  /*f4f0*/  @P0 LDG.E.64 R32, desc[UR50][R32.64] ;  /* 0x0000003220200981 */ /* 0x000ea4000c1e1b00 */
[C---:B-1----:R-:W-:Y:S02]  /*f500*/  @P0 IMAD.WIDE R4, R14.reuse, 0x8, R4 ;  /* 0x000000080e040825 */ /* 0x042fe400078e0204 */
[----:B------:R-:W3:Y:S02]  /*f510*/  @P0 LDG.E.64 R8, desc[UR50][R8.64] ;  /* 0x0000003208080981 */ /* 0x000ee4000c1e1b00 */
[----:B-----5:R-:W-:Y:S02]  /*f520*/  @P0 IMAD.WIDE R28, R14, 0xc, R28 ;  /* 0x0000000c0e1c0825 */ /* 0x020fe400078e021c */
[----:B------:R-:W5:Y:S04]  /*f530*/  @P0 LDG.E.64 R24, desc[UR50][R4.64] ;  /* 0x0000003204180981 */ /* 0x000f68000c1e1b00 */
[----:B------:R1:W4:Y:S04]  /*f540*/  @P0 LDG.E R20, desc[UR50][R28.64+0x4] ;  /* 0x000004321c140981 */ /* 0x000328000c1e1900 */
[----:B------:R-:W4:Y:S04]  /*f550*/  @P0 LDG.E R5, desc[UR50][R28.64] ;  /* 0x000000321c050981 */ /* 0x000f28000c1e1900 */
[----:B------:R-:W4:Y:S04]  /*f560*/  @P0 LDG.E R4, desc[UR50][R28.64+0x8] ;  /* 0x000008321c040981 */ /* 0x000f28000c1e1900 */
[----:B--2---:R-:W-:Y:S04]  /*f570*/  @P0 STS.64 [UR23], R32 ;  /* 0x00000020ff000988 */ /* 0x004fe80008000a17 */
[----:B---3--:R-:W-:Y:S04]  /*f580*/  @P0 STS.64 [UR22], R8 ;  /* 0x00000008ff000988 */ /* 0x008fe80008000a16 */
[----:B------:R-:W2:Y:S01]  /*f590*/  @P0 LDS R7, [UR23+0x1c] ;  /* 0x00001c17ff070984 */ /* 0x000ea20008000800 */
[C---:B-----5:R-:W-:Y:S01]  /*f5a0*/  @P0 SHF.L.U64.HI R23, R24.reuse, 0x1, R25 ;  /* 0x0000000118170819 */ /* 0x060fe20000010219 */
[----:B------:R-:W-:Y:S02]  /*f5b0*/  @P0 IMAD.SHL.U32 R24, R24, 0x2, RZ ;  /* 0x0000000218180824 */ /* 0x000fe400078e00ff */
[----:B------:R-:W-:Y:S01]  /*f5c0*/  @P0 STS [UR23+0x30], RZ ;  /* 0x000030ffff000988 */ /* 0x000fe20008000817 */
[----:B------:R-:W-:Y:S02]  /*f5d0*/  @P0 LOP3.LUT R23, R23, 0x1fffffff, RZ, 0xc0, !PT ;  /* 0x1fffffff17170812 */ /* 0x000fe400078ec0ff */
[----:B------:R-:W-:Y:S02]  /*f5e0*/  @P0 LOP3.LUT R24, R24, 0xfffffffe, RZ, 0xc0, !PT ;  /* 0xfffffffe18180812 */ /* 0x000fe400078ec0ff */
[--C-:B------:R-:W-:Y:S02]  /*f5f0*/  @P0 SHF.R.U32.HI R6, RZ, 0x4, R23.reuse ;  /* 0x00000004ff060819 */ /* 0x100fe40000011617 */
[----:B------:R-:W-:Y:S05]  /*f600*/  @P0 SHF.R.U64 R23, R24, 0x4, R23 ;  /* 0x0000000418170819 */ /* 0x000fea0000001217 */
[----:B------:R3:W-:Y:S01]  /*f610*/  @P0 STS [UR23+0xc], R23 ;  /* 0x00000c17ff000988 */ /* 0x0007e20008000817 */
[----:B----4-:R-:W-:Y:S02]  /*f620*/  @P0 VIADD R5, R5, 0xffffffff ;  /* 0xffffffff05050836 */ /* 0x010fe40000000000 */
[----:B------:R-:W-:Y:S01]  /*f630*/  @P0 VIADD R4, R4, 0xffffffff ;  /* 0xffffffff04040836 */ /* 0x000fe20000000000 */
[----:B---3--:R-:W-:Y:S02]  /*f640*/  PRMT R23, R10, 0x7732, RZ ;  /* 0x000077320a177816 */ /* 0x008fe400000000ff */
[----:B--2---:R-:W-:Y:S01]  /*f650*/  @P0 LOP3.LUT R25, R7, 0xf, R6, 0xb8, !PT ;  /* 0x0000000f07190812 */ /* 0x004fe200078eb806 */
[----:B------:R-:W-:Y:S04]  /*f660*/  IMAD.U32 R7, RZ, RZ, UR23 ;  /* 0x00000017ff077e24 */ /* 0x000fe8000f8e00ff */
[----:B------:R-:W-:Y:S01]  /*f670*/  @P0 STS [UR23+0x1c], R25 ;  /* 0x00001c19ff000988 */ /* 0x000fe20008000817 */
[----:B------:R-:W-:Y:S03]  /*f680*/  @P0 SHF.R.U64 R8, R7, 0x4, RZ ;  /* 0x0000000407080819 */ /* 0x000fe600000012ff */
[----:B------:R-:W2:Y:S04]  /*f690*/  @P0 LDS R6, [UR23+0x1c] ;  /* 0x00001c17ff060984 */ /* 0x000ea80008000800 */
[----:B------:R-:W-:Y:S04]  /*f6a0*/  @P0 STS [UR23+0x10], R8 ;  /* 0x00001008ff000988 */ /* 0x000fe80008000817 */
[----:B------:R-:W-:Y:S01]  /*f6b0*/  @P0 STS [UR23+0x14], R8 ;  /* 0x00001408ff000988 */ /* 0x000fe20008000817 */
[----:B--2---:R-:W-:Y:S05]  /*f6c0*/  @P0 LOP3.LUT R30, R6, 0xf0, RZ, 0xb8, !PT ;  /* 0x000000f0061e0812 */ /* 0x004fea00078eb8ff */
[----:B------:R-:W-:Y:S04]  /*f6d0*/  @P0 STS [UR23+0x1c], R30 ;  /* 0x00001c1eff000988 */ /* 0x000fe80008000817 */
[----:B------:R-:W2:Y:S02]  /*f6e0*/  @P0 LDS R6, [UR23+0x1c] ;  /* 0x00001c17ff060984 */ /* 0x000ea40008000800 */
[----:B--2---:R-:W-:Y:S02]  /*f6f0*/  @P0 LOP3.LUT R9, R6, 0xf00, RZ, 0xb8, !PT ;  /* 0x00000f0006090812 */ /* 0x004fe400078eb8ff */
[----:B------:R-:W-:Y:S03]  /*f700*/  CS2R R6, SRZ ;  /* 0x0000000000067805 */ /* 0x000fe6000001ff00 */
[----:B------:R-:W-:Y:S04]  /*f710*/  @P0 STS.64 [UR23+0x18], R8 ;  /* 0x00001808ff000988 */ /* 0x000fe80008000a17 */
[----:B------:R-:W2:Y:S04]  /*f720*/  @P0 LDS R22, [UR23+0x1c] ;  /* 0x00001c17ff160984 */ /* 0x000ea80008000800 */
[----:B------:R3:W-:Y:S02]  /*f730*/  @P0 STS.128 [UR23+0x20], R4 ;  /* 0x00002004ff000988 */ /* 0x0007e40008000c17 */
[----:B---3--:R-:W-:Y:S05]  /*f740*/  IMAD.U32 R6, RZ, RZ, UR22 ;  /* 0x00000016ff067e24 */ /* 0x008fea000f8e00ff */
[----:B------:R-:W-:Y:S01]  /*f750*/  @P0 SHF.R.U64 R8, R6, 0x4, RZ ;  /* 0x0000000406080819 */ /* 0x000fe200000012ff */
[----:B------:R-:W-:Y:S01]  /*f760*/  IMAD.MOV.U32 R6, RZ, RZ, RZ ;  /* 0x000000ffff067224 */ /* 0x000fe200078e00ff */
[----:B--2---:R-:W-:Y:S02]  /*f770*/  @P0 LOP3.LUT R24, R22, 0xf000, RZ, 0xb8, !PT ;  /* 0x0000f00016180812 */ /* 0x004fe400078eb8ff */
[C---:B------:R-:W-:Y:S01]  /*f780*/  @P0 SHF.L.U64.HI R22, R26.reuse, 0x1, R27 ;  /* 0x000000011a160819 */ /* 0x040fe2000001021b */
[----:B------:R-:W-:Y:S02]  /*f790*/  @P0 IMAD.SHL.U32 R26, R26, 0x2, RZ ;  /* 0x000000021a1a0824 */ /* 0x000fe400078e00ff */
[----:B------:R2:W-:Y:S01]  /*f7a0*/  @P0 STS [UR23+0x1c], R24 ;  /* 0x00001c18ff000988 */ /* 0x0005e20008000817 */
[----:B------:R-:W-:Y:S03]  /*f7b0*/  @P0 LOP3.LUT R22, R22, 0x1fffffff, RZ, 0xc0, !PT ;  /* 0x1fffffff16160812 */ /* 0x000fe600078ec0ff */
[----:B-1----:R-:W1:Y:S01]  /*f7c0*/  @P0 LDS R28, [UR22+0x1c] ;  /* 0x00001c16ff1c0984 */ /* 0x002e620008000800 */
[--C-:B------:R-:W-:Y:S03]  /*f7d0*/  @P0 SHF.R.U32.HI R25, RZ, 0x4, R22.reuse ;  /* 0x00000004ff190819 */ /* 0x100fe60000011616 */
[----:B------:R-:W-:Y:S04]  /*f7e0*/  @P0 STS [UR22+0x10], R8 ;  /* 0x00001008ff000988 */ /* 0x000fe80008000816 */
[----:B------:R-:W-:Y:S04]  /*f7f0*/  @P0 STS [UR22+0x14], R8 ;  /* 0x00001408ff000988 */ /* 0x000fe80008000816 */
[----:B------:R-:W-:Y:S01]  /*f800*/  @P0 STS [UR22+0x30], RZ ;  /* 0x000030ffff000988 */ /* 0x000fe20008000816 */
[----:B--2---:R-:W2:Y:S01]  /*f810*/  S2R R24, SR_LANEID ;  /* 0x0000000000187919 */ /* 0x004ea20000000000 */
[----:B-1----:R-:W-:Y:S05]  /*f820*/  @P0 LOP3.LUT R29, R28, 0xf, R25, 0xb8, !PT ;  /* 0x0000000f1c1d0812 */ /* 0x002fea00078eb819 */
[----:B------:R-:W-:Y:S04]  /*f830*/  @P0 STS [UR22+0x1c], R29 ;  /* 0x00001c1dff000988 */ /* 0x000fe80008000816 */
[----:B------:R-:W1:Y:S02]  /*f840*/  @P0 LDS R25, [UR22+0x1c] ;  /* 0x00001c16ff190984 */ /* 0x000e640008000800 */
[----:B-1----:R-:W-:Y:S05]  /*f850*/  @P0 LOP3.LUT R27, R25, 0xf0, RZ, 0xb8, !PT ;  /* 0x000000f0191b0812 */ /* 0x002fea00078eb8ff */
[----:B------:R-:W-:Y:S04]  /*f860*/  @P0 STS [UR22+0x1c], R27 ;  /* 0x00001c1bff000988 */ /* 0x000fe80008000816 */
[----:B------:R-:W1:Y:S02]  /*f870*/  @P0 LDS R5, [UR22+0x1c] ;  /* 0x00001c16ff050984 */ /* 0x000e640008000800 */
[----:B-1----:R-:W-:Y:S01]  /*f880*/  @P0 LOP3.LUT R9, R5, 0xf00, RZ, 0xb8, !PT ;  /* 0x00000f0005090812 */ /* 0x002fe200078eb8ff */
[----:B------:R-:W-:Y:S01]  /*f890*/  IMAD R5, R23, 0xf0f1, RZ ;  /* 0x0000f0f117057824 */ /* 0x000fe200078e02ff */
[----:B------:R-:W-:Y:S03]  /*f8a0*/  SHF.R.U32.HI R23, RZ, 0x1, R23 ;  /* 0x00000001ff177819 */ /* 0x000fe60000011617 */
[----:B------:R1:W-:Y:S01]  /*f8b0*/  @P0 STS.64 [UR22+0x18], R8 ;  /* 0x00001808ff000988 */ /* 0x0003e20008000a16 */
[----:B------:R-:W-:Y:S01]  /*f8c0*/  SHF.R.U32.HI R27, RZ, 0x14, R5 ;  /* 0x00000014ff1b7819 */ /* 0x000fe20000011605 */
[----:B------:R-:W-:Y:S02]  /*f8d0*/  @P0 VIADD R5, R20, 0xffffffff ;  /* 0xffffffff14050836 */ /* 0x000fe40000000000 */
[----:B------:R-:W3:Y:S01]  /*f8e0*/  @P0 LDS R25, [UR22+0x1c] ;  /* 0x00001c16ff190984 */ /* 0x000ee20008000800 */
[----:B------:R-:W-:Y:S01]  /*f8f0*/  PRMT R27, R27, 0x9910, RZ ;  /* 0x000099101b1b7816 */ /* 0x000fe200000000ff */
[----:B--2---:R-:W-:Y:S02]  /*f900*/  IMAD.SHL.U32 R20, R24, 0x4, RZ ;  /* 0x0000000418147824 */ /* 0x004fe400078e00ff */
[----:B------:R2:W-:Y:S02]  /*f910*/  @P0 STS.128 [UR22+0x20], R4 ;  /* 0x00002004ff000988 */ /* 0x0005e40008000c16 */
[----:B------:R-:W-:Y:S04]  /*f920*/  IMAD R27, R27, 0x11, RZ ;  /* 0x000000111b1b7824 */ /* 0x000fe800078e02ff */
[----:B------:R-:W-:Y:S01]  /*f930*/  IMAD.MOV R27, RZ, RZ, -R27 ;  /* 0x000000ffff1b7224 */ /* 0x000fe200078e0a1b */
[----:B-1----:R-:W-:Y:S04]  /*f940*/  @P0 LOP3.LUT R9, R26, 0xfffffffe, RZ, 0xc0, !PT ;  /* 0xfffffffe1a090812 */ /* 0x002fe800078ec0ff */
[----:B------:R-:W-:Y:S02]  /*f950*/  PRMT R26, R27, 0x7710, RZ ;  /* 0x000077101b1a7816 */ /* 0x000fe400000000ff */
[----:B------:R-:W-:Y:S03]  /*f960*/  @P0 SHF.R.U64 R22, R9, 0x4, R22 ;  /* 0x0000000409160819 */ /* 0x000fe60000001216 */
[----:B------:R-:W-:Y:S02]  /*f970*/  IMAD.IADD R26, R21, 0x1, R26 ;  /* 0x00000001151a7824 */ /* 0x000fe400078e021a */
[----:B------:R1:W-:Y:S03]  /*f980*/  @P0 STS [UR22+0xc], R22 ;  /* 0x00000c16ff000988 */ /* 0x0003e60008000816 */
[----:B------:R-:W-:Y:S02]  /*f990*/  R2UR UR6, R26 ;  /* 0x000000001a0672ca */ /* 0x000fe400000e0000 */
[----:B--2---:R-:W-:Y:S02]  /*f9a0*/  LOP3.LUT R4, R23, 0xffff, RZ, 0xc0, !PT ;  /* 0x0000ffff17047812 */ /* 0x004fe400078ec0ff */
[----:B---3--:R-:W-:Y:S03]  /*f9b0*/  @P0 LOP3.LUT R25, R25, 0xf000, RZ, 0xb8, !PT ;  /* 0x0000f00019190812 */ /* 0x008fe600078eb8ff */
[----:B------:R-:W-:Y:S02]  /*f9c0*/  IMAD R4, R4, 0x4925, RZ ;  /* 0x0000492504047824 */ /* 0x000fe400078e02ff */
[----:B------:R-:W-:Y:S04]  /*f9d0*/  @P0 STS [UR22+0x1c], R25 ;  /* 0x00001c19ff000988 */ /* 0x000fe80008000816 */
[----:B------:R-:W-:Y:S01]  /*f9e0*/  ULOP3.LUT UR6, UR6, 0xffff, URZ, 0xc0, !UPT ;  /* 0x0000ffff06067892 */ /* 0x000fe2000f8ec0ff */
[----:B------:R-:W-:Y:S03]  /*f9f0*/  NOP ;  /* 0x0000000000007918 */ /* 0x000fe60000000000 */
[----:B------:R-:W-:Y:S01]  /*fa00*/  UIADD3 UR25, UP1, UPT, UR28, UR6, URZ ;  /* 0x000000061c197290 */ /* 0x000fe2000ff3e0ff */
[----:B------:R-:W2:Y:S01]  /*fa10*/  LDS R6, [R20+UR23] ;  /* 0x0000001714067984 */ /* 0x000ea20008000800 */
[----:B------:R-:W-:Y:S01]  /*fa20*/  UIADD3 UR6, UP0, UPT, UR18, UR6, URZ ;  /* 0x0000000612067290 */ /* 0x000fe2000ff1e0ff */
[----:B------:R-:W-:Y:S01]  /*fa30*/  SHF.R.U32.HI R4, RZ, 0x11, R4 ;  /* 0x00000011ff047819 */ /* 0x000fe20000011604 */
[----:B------:R-:W-:Y:S01]  /*fa40*/  UIADD3.X UR31, UPT, UPT, URZ, URZ, URZ, UP1, !UPT ;  /* 0x000000ffff1f7290 */ /* 0x000fe20008ffe4ff */
[----:B------:R-:W3:Y:S01]  /*fa50*/  LDS R5, [R20+UR23+0x80] ;  /* 0x0000801714057984 */ /* 0x000ee20008000800 */
[----:B------:R-:W-:Y:S01]  /*fa60*/  ULEA UR32, UP1, UR25, UR16, 0x7 ;  /* 0x0000001019207291 */ /* 0x000fe2000f8238ff */
[----:B------:R-:W-:Y:S01]  /*fa70*/  PRMT R4, R4, 0x9910, RZ ;  /* 0x0000991004047816 */ /* 0x000fe200000000ff */
[----:B------:R-:W-:Y:S02]  /*fa80*/  UIADD3.X UR29, UPT, UPT, URZ, URZ, URZ, UP0, !UPT ;  /* 0x000000ffff1d7290 */ /* 0x000fe400087fe4ff */
[----:B------:R-:W-:Y:S02]  /*fa90*/  ULEA UR30, UP0, UR6, UR16, 0x7 ;  /* 0x00000010061e7291 */ /* 0x000fe4000f8038ff */
[----:B------:R-:W-:Y:S01]  /*faa0*/  IMAD R4, R4, 0xe, RZ ;  /* 0x0000000e04047824 */ /* 0x000fe200078e02ff */
[----:B------:R-:W-:Y:S01]  /*fab0*/  ULEA.HI.X UR31, UR25, UR17, UR31, 0x7, UP1 ;  /* 0x00000011191f7291 */ /* 0x000fe200088f3c1f */
[C---:B-1----:R-:W-:Y:S01]  /*fac0*/  IADD3 R22, P1, PT, R20.reuse, UR32, RZ ;  /* 0x0000002014167c10 */ /* 0x042fe2000ff3e0ff */
[----:B------:R-:W-:Y:S01]  /*fad0*/  ULEA.HI.X UR29, UR6, UR17, UR29, 0x7, UP0 ;  /* 0x00000011061d7291 */ /* 0x000fe200080f3c1d */
[----:B------:R-:W-:Y:S01]  /*fae0*/  IADD3 R8, P0, PT, R20, UR30, RZ ;  /* 0x0000001e14087c10 */ /* 0x000fe2000ff1e0ff */
[----:B------:R-:W-:Y:S02]  /*faf0*/  IMAD.MOV R4, RZ, RZ, -R4 ;  /* 0x000000ffff047224 */ /* 0x000fe400078e0a04 */
[----:B------:R-:W-:Y:S02]  /*fb00*/  IMAD.X R23, RZ, RZ, UR31, P1 ;  /* 0x0000001fff177e24 */ /* 0x000fe400088e06ff */
[----:B------:R-:W-:Y:S01]  /*fb10*/  IMAD.X R9, RZ, RZ, UR29, P0 ;  /* 0x0000001dff097e24 */ /* 0x000fe200080e06ff */
[----:B------:R-:W-:Y:S05]  /*fb20*/  PRMT R4, R4, 0x7710, RZ ;  /* 0x0000771004047816 */ /* 0x000fea00000000ff */
[----:B------:R-:W-:Y:S05]  /*fb30*/  IMAD.IADD R4, R21, 0x1, R4 ;  /* 0x0000000115047824 */ /* 0x000fea00078e0204 */
[----:B------:R-:W-:Y:S01]  /*fb40*/  R2UR UR25, R4 ;  /* 0x00000000041972ca */ /* 0x000fe200000e0000 */
[----:B--2---:R1:W2:Y:S04]  /*fb50*/  ATOMG.E.EXCH.STRONG.GPU PT, RZ, [R22], R6 ;  /* 0x0000000616ff73a8 */ /* 0x0042a800041ee100 */
[----:B---3--:R1:W2:Y:S02]  /*fb60*/  ATOMG.E.EXCH.STRONG.GPU PT, RZ, [R8], R5 ;  /* 0x0000000508ff73a8 */ /* 0x0082a400041ee100 */
[----:B--2---:R-:W-:Y:S11]  /*fb70*/  ELECT P0, URZ, PT ;  /* 0x0000000000ff782f */ /* 0x004ff60003800000 */
[----:B------:R-:W-:Y:S02]  /*fb80*/  @!UPT UIADD3 URZ, UPT, UPT, URZ, URZ, URZ ;  /* 0x000000fffffff290 */ /* 0x000fe4000fffe0ff */
[----:B------:R-:W-:Y:S05]  /*fb90*/  @!P0 BRA `(.L_x_199) ;  /* 0x0000000000b48947 */ /* 0x000fea0003800000 */
[----:B------:R-:W-:Y:S01]  /*fba0*/  STS [UR21+0x30], RZ ;  /* 0x000030ffff007988 */ /* 0x000fe20008000815 */
[----:B------:R-:W-:Y:S01]  /*fbb0*/  ISETP.NE.U32.AND P0, PT, R2, RZ, PT ;  /* 0x000000ff0200720c */ /* 0x000fe20003f05070 */
[----:B-1----:R-:W-:Y:S01]  /*fbc0*/  IMAD.WIDE R8, R14, 0xc, R18 ;  /* 0x0000000c0e087825 */ /* 0x002fe200078e0212 */
[----:B------:R-:W-:Y:S02]  /*fbd0*/  ISETP.NE.U32.AND P1, PT, R12, RZ, PT ;  /* 0x000000ff0c00720c */ /* 0x000fe40003f25070 */
[----:B------:R-:W-:Y:S02]  /*fbe0*/  ISETP.NE.AND.EX P0, PT, R3, RZ, PT, P0 ;  /* 0x000000ff0300720c */ /* 0x000fe40003f05300 */
[----:B------:R-:W2:Y:S01]  /*fbf0*/  LDG.E R28, desc[UR50][R8.64] ;  /* 0x00000032081c7981 */ /* 0x000ea2000c1e1900 */
[----:B------:R-:W-:Y:S10]  /*fc00*/  ISETP.NE.AND.EX P1, PT, R13, RZ, PT, P1 ;  /* 0x000000ff0d00720c */ /* 0x000ff40003f25310 */
[----:B------:R-:W1:Y:S08]  /*fc10*/  @P0 LDC.64 R4, c[0x0][0xb10] ;  /* 0x0002c400ff040b82 */ /* 0x000e700000000a00 */
[----:B------:R-:W3:Y:S01]  /*fc20*/  @P1 LDC.64 R6, c[0x0][0xb08] ;  /* 0x0002c200ff061b82 */ /* 0x000ee20000000a00 */
[----:B--2---:R-:W-:Y:S01]  /*fc30*/  SHF.R.S32.HI R29, RZ, 0x1f, R28 ;  /* 0x0000001fff1d7819 */ /* 0x004fe2000001141c */
[C---:B-1----:R-:W-:Y:S04]  /*fc40*/  @P0 IMAD.WIDE R4, R14.reuse, 0x8, R4 ;  /* 0x000000080e040825 */ /* 0x042fe800078e0204 */
[----:B---3--:R-:W-:Y:S01]  /*fc50*/  @P1 IMAD.WIDE R6, R14, 0x8, R6 ;  /* 0x000000080e061825 */ /* 0x008fe200078e0206 */
[----:B------:R-:W2:Y:S04]  /*fc60*/  @P0 LDG.E.64 R24, desc[UR50][R4.64] ;  /* 0x0000003204180981 */ /* 0x000ea8000c1e1b00 */
[----:B------:R1:W3:Y:S04]  /*fc70*/  @P1 LDG.E.64 R26, desc[UR50][R6.64] ;  /* 0x00000032061a1981 */ /* 0x0002e8000c1e1b00 */
[----:B------:R4:W5:Y:S04]  /*fc80*/  LDG.E R5, desc[UR50][R8.64+0x4] ;  /* 0x0000043208057981 */ /* 0x000968000c1e1900 */
[----:B-1----:R-:W1:Y:S01]  /*fc90*/  LDS R7, [UR21+0x1c] ;  /* 0x00001c15ff077984 */ /* 0x002e620008000800 */
[----:B------:R-:W-:Y:S05]  /*fca0*/  IMAD.U32 R6, RZ, RZ, UR21 ;  /* 0x00000015ff067e24 */ /* 0x000fea000f8e00ff */
[----:B----4-:R-:W-:Y:S05]  /*fcb0*/  SHF.R.U64 R8, R6, 0x4, RZ ;  /* 0x0000000406087819 */ /* 0x010fea00000012ff */
[----:B------:R-:W-:Y:S04]  /*fcc0*/  STS [UR21+0x10], R8 ;  /* 0x00001008ff007988 */ /* 0x000fe80008000815 */
[----:B------:R-:W-:Y:S01]  /*fcd0*/  STS [UR21+0x14], R8 ;  /* 0x00001408ff007988 */ /* 0x000fe20008000815 */
[----:B------:R-:W-:Y:S02]  /*fce0*/  @!P0 IMAD.MOV.U32 R24, RZ, RZ, R28 ;  /* 0x000000ffff188224 */ /* 0x000fe400078e001c */
[----:B------:R-:W-:Y:S01]  /*fcf0*/  @!P0 IMAD.MOV.U32 R25, RZ, RZ, R29 ;  /* 0x000000ffff198224 */ /* 0x000fe200078e001d */
[----:B---3--:R-:W-:Y:S04]  /*fd00*/  @P1 STS.64 [UR21], R26 ;  /* 0x0000001aff001988 */ /* 0x008fe80008000a15 */
[C---:B--2---:R-:W-:Y:S01]  /*fd10*/  SHF.L.U64.HI R21, R24.reuse, 0x1, R25 ;  /* 0x0000000118157819 */ /* 0x044fe20000010219 */
[----:B------:R-:W-:Y:S03]  /*fd20*/  IMAD.SHL.U32 R24, R24, 0x2, RZ ;  /* 0x0000000218187824 */ /* 0x000fe600078e00ff */
[----:B------:R-:W-:Y:S02]  /*fd30*/  LOP3.LUT R21, R21, 0x1fffffff, RZ, 0xc0, !PT ;  /* 0x1fffffff15157812 */ /* 0x000fe400078ec0ff */
[----:B------:R-:W-:Y:S02]  /*fd40*/  LOP3.LUT R24, R24, 0xfffffffe, RZ, 0xc0, !PT ;  /* 0xfffffffe18187812 */ /* 0x000fe400078ec0ff */
[--C-:B------:R-:W-:Y:S02]  /*fd50*/  SHF.R.U32.HI R4, RZ, 0x4, R21.reuse ;  /* 0x00000004ff047819 */ /* 0x100fe40000011615 */
[----:B------:R-:W-:Y:S02]  /*fd60*/  SHF.R.U64 R21, R24, 0x4, R21 ;  /* 0x0000000418157819 */ /* 0x000fe40000001215 */
[----:B-1----:R-:W-:Y:S02]  /*fd70*/  LOP3.LUT R30, R7, 0xf, R4, 0xb8, !PT ;  /* 0x0000000f071e7812 */ /* 0x002fe400078eb804 */
[----:B------:R-:W-:Y:S01]  /*fd80*/  CS2R R6, SRZ ;  /* 0x0000000000067805 */ /* 0x000fe2000001ff00 */
[----:B------:R-:W-:Y:S01]  /*fd90*/  STS [UR21+0xc], R21 ;  /* 0x00000c15ff007988 */ /* 0x000fe20008000815 */
[----:B-----5:R-:W-:Y:S03]  /*fda0*/  VIADD R5, R5, 0xffffffff ;  /* 0xffffffff05057836 */ /* 0x020fe60000000000 */
[----:B------:R-:W-:Y:S04]  /*fdb0*/  STS [UR21+0x1c], R30 ;  /* 0x00001c1eff007988 */ /* 0x000fe80008000815 */
[----:B------:R-:W1:Y:S02]  /*fdc0*/  LDS R4, [UR21+0x1c] ;  /* 0x00001c15ff047984 */ /* 0x000e640008000800 */
[----:B-1----:R-:W-:Y:S05]  /*fdd0*/  LOP3.LUT R23, R4, 0xf0, RZ, 0xb8, !PT ;  /* 0x000000f004177812 */ /* 0x002fea00078eb8ff */
        /* <DEDUP_REMOVED lines=9> */
.L_x_199:
[----:B------:R-:W-:Y:S05]  /*fe70*/  BSYNC.RECONVERGENT B0 ;  /* 0x0000000000007941 */ /* 0x000fea0003800200 */
.L_x_198:
[----:B------:R-:W-:Y:S01]  /*fe80*/  ULOP3.LUT UR25, UR25, 0xffff, URZ, 0xc0, !UPT ;  /* 0x0000ffff19197892 */ /* 0x000fe2000f8ec0ff */
[----:B------:R-:W-:Y:S03]  /*fe90*/  NOP ;  /* 0x0000000000007918 */ /* 0x000fe60000000000 */
[----:B------:R-:W-:Y:S01]  /*fea0*/  UIADD3 UR6, UP0, UPT, UR9, UR25, URZ ;  /* 0x0000001909067290 */ /* 0x000fe2000ff1e0ff */
[----:B--2---:R-:W2:Y:S01]  /*feb0*/  LDS R4, [R20+UR21] ;  /* 0x0000001514047984 */ /* 0x004ea20008000800 */
[----:B------:R-:W-:Y:S02]  /*fec0*/  BSSY.RECONVERGENT B0, `(.L_x_200) ;  /* 0x0000039000007945 */ /* 0x000fe40003800200 */
[----:B------:R-:W-:Y:S02]  /*fed0*/  UIADD3.X UR27, UPT, UPT, URZ, URZ, URZ, UP0, !UPT ;  /* 0x000000ffff1b7290 */ /* 0x000fe400087fe4ff */
[----:B------:R-:W-:Y:S04]  /*fee0*/  ULEA UR26, UP0, UR6, UR14, 0x7 ;  /* 0x0000000e061a7291 */ /* 0x000fe8000f8038ff */
[----:B------:R-:W-:Y:S02]  /*fef0*/  ULEA.HI.X UR27, UR6, UR15, UR27, 0x7, UP0 ;  /* 0x0000000f061b7291 */ /* 0x000fe400080f3c1b */
[----:B------:R-:W-:Y:S01]  /*ff00*/  UIADD3 UR25, UP0, UPT, UR19, UR25, URZ ;  /* 0x0000001913197290 */ /* 0x000fe2000ff1e0ff */
[----:B-1----:R-:W-:Y:S03]  /*ff10*/  IADD3 R6, P0, PT, R20, UR26, RZ ;  /* 0x0000001a14067c10 */ /* 0x002fe6000ff1e0ff */
[----:B------:R-:W-:Y:S02]  /*ff20*/  UIADD3.X UR6, UPT, UPT, URZ, URZ, URZ, UP0, !UPT ;  /* 0x000000ffff067290 */ /* 0x000fe400087fe4ff */
[----:B------:R-:W-:Y:S05]  /*ff30*/  IMAD.X R7, RZ, RZ, UR27, P0 ;  /* 0x0000001bff077e24 */ /* 0x000fea00080e06ff */
[----:B--2---:R1:W2:Y:S02]  /*ff40*/  ATOMG.E.EXCH.STRONG.GPU PT, RZ, [R6], R4 ;  /* 0x0000000406ff73a8 */ /* 0x0042a400041ee100 */
[----:B--2---:R-:W-:Y:S11]  /*ff50*/  ELECT P0, URZ, PT ;  /* 0x0000000000ff782f */ /* 0x004ff60003800000 */
[----:B------:R-:W-:Y:S02]  /*ff60*/  @!UPT UIADD3 URZ, UPT, UPT, URZ, URZ, URZ ;  /* 0x000000fffffff290 */ /* 0x000fe4000fffe0ff */
[----:B------:R-:W-:Y:S05]  /*ff70*/  @!P0 BRA `(.L_x_201) ;  /* 0x0000000000b48947 */ /* 0x000fea0003800000 */
[----:B------:R-:W-:Y:S01]  /*ff80*/  STS [UR20+0x30], RZ ;  /* 0x000030ffff007988 */ /* 0x000fe20008000814 */
[----:B------:R-:W-:Y:S01]  /*ff90*/  ISETP.NE.U32.AND P0, PT, RZ, UR12, PT ;  /* 0x0000000cff007c0c */ /* 0x000fe2000bf05070 */
[C---:B------:R-:W-:Y:S03]  /*ffa0*/  IMAD.WIDE R8, R14.reuse, 0xc, R18 ;  /* 0x0000000c0e087825 */ /* 0x040fe600078e0212 */
[----:B------:R-:W-:Y:S02]  /*ffb0*/  ISETP.NE.AND.EX P1, PT, RZ, UR13, PT, P0 ;  /* 0x0000000dff007c0c */ /* 0x000fe4000bf25300 */
[----:B------:R-:W2:Y:S01]  /*ffc0*/  LDG.E R28, desc[UR50][R8.64] ;  /* 0x00000032081c7981 */ /* 0x000ea2000c1e1900 */
[C---:B-1----:R-:W-:Y:S03]  /*ffd0*/  LEA R6, P0, R14.reuse, RZ, 0x3 ;  /* 0x000000ff0e067211 */ /* 0x042fe600078018ff */
[----:B------:R1:W3:Y:S01]  /*ffe0*/  LDG.E R5, desc[UR50][R8.64+0x4] ;  /* 0x0000043208057981 */ /* 0x0002e2000c1e1900 */
[----:B------:R-:W-:Y:S06]  /*fff0*/  LEA.HI.X.SX32 R7, R14, RZ, 0x3, P0 ;  /* 0x000000ff0e077211 */ /* 0x000fec00000f1eff */
[C---:B------:R-:W-:Y:S04]  /*10000*/  @P1 IADD3 R22, P0, PT, R6.reuse, UR12, RZ ;  /* 0x0000000c06161c10 */ /* 0x040fe8000ff1e0ff */
[C---:B------:R-:W-:Y:S02]  /*10010*/  @P1 IADD3.X R23, PT, PT, R7.reuse, UR13, RZ, P0, !PT ;  /* 0x0000000d07171c10 */ /* 0x040fe400087fe4ff */
[----:B------:R-:W-:Y:S01]  /*10020*/  IADD3 R26, P0, PT, R6, UR10, RZ ;  /* 0x0000000a061a7c10 */ /* 0x000fe2000ff1e0ff */
[----:B------:R-:W-:Y:S02]  /*10030*/  IMAD.U32 R6, RZ, RZ, UR20 ;  /* 0x00000014ff067e24 */ /* 0x000fe4000f8e00ff */
[----:B------:R-:W4:Y:S01]  /*10040*/  @P1 LDG.E.64 R24, desc[UR50][R22.64] ;  /* 0x0000003216181981 */ /* 0x000f22000c1e1b00 */
[----:B------:R-:W-:Y:S03]  /*10050*/  IADD3.X R27, PT, PT, R7, UR11, RZ, P0, !PT ;  /* 0x0000000b071b7c10 */ /* 0x000fe600087fe4ff */
[----:B------:R-:W5:Y:S04]  /*10060*/  LDS R7, [UR20+0x1c] ;  /* 0x00001c14ff077984 */ /* 0x000f680008000800 */
[----:B------:R-:W5:Y:S01]  /*10070*/  LDG.E.64 R26, desc[UR50][R26.64] ;  /* 0x000000321a1a7981 */ /* 0x000f62000c1e1b00 */
[----:B-1----:R-:W-:Y:S05]  /*10080*/  SHF.R.U64 R8, R6, 0x4, RZ ;  /* 0x0000000406087819 */ /* 0x002fea00000012ff */
[----:B------:R-:W-:Y:S04]  /*10090*/  STS [UR20+0x10], R8 ;  /* 0x00001008ff007988 */ /* 0x000fe80008000814 */
[----:B------:R-:W-:Y:S04]  /*100a0*/  STS [UR20+0x14], R8 ;  /* 0x00001408ff007988 */ /* 0x000fe80008000814 */
[----:B-----5:R-:W-:Y:S01]  /*100b0*/  STS.64 [UR20], R26 ;  /* 0x0000001aff007988 */ /* 0x020fe20008000a14 */
[--C-:B--2---:R-:W-:Y:S01]  /*100c0*/  SHF.R.S32.HI R29, RZ, 0x1f, R28.reuse ;  /* 0x0000001fff1d7819 */ /* 0x104fe2000001141c */
[----:B------:R-:W-:Y:S02]  /*100d0*/  @!P1 IMAD.MOV.U32 R24, RZ, RZ, R28 ;  /* 0x000000ffff189224 */ /* 0x000fe400078e001c */
[----:B---3--:R-:W-:Y:S02]  /*100e0*/  VIADD R5, R5, 0xffffffff ;  /* 0xffffffff05057836 */ /* 0x008fe40000000000 */
[----:B------:R-:W-:Y:S05]  /*100f0*/  @!P1 IMAD.MOV.U32 R25, RZ, RZ, R29 ;  /* 0x000000ffff199224 */ /* 0x000fea00078e001d */
[C---:B----4-:R-:W-:Y:S01]  /*10100*/  SHF.L.U64.HI R21, R24.reuse, 0x1, R25 ;  /* 0x0000000118157819 */ /* 0x050fe20000010219 */
[----:B------:R-:W-:Y:S03]  /*10110*/  IMAD.SHL.U32 R24, R24, 0x2, RZ ;  /* 0x0000000218187824 */ /* 0x000fe600078e00ff */
[----:B------:R-:W-:Y:S02]  /*10120*/  LOP3.LUT R21, R21, 0x1fffffff, RZ, 0xc0, !PT ;  /* 0x1fffffff15157812 */ /* 0x000fe400078ec0ff */
[----:B------:R-:W-:Y:S02]  /*10130*/  LOP3.LUT R24, R24, 0xfffffffe, RZ, 0xc0, !PT ;  /* 0xfffffffe18187812 */ /* 0x000fe400078ec0ff */
[--C-:B------:R-:W-:Y:S02]  /*10140*/  SHF.R.U32.HI R4, RZ, 0x4, R21.reuse ;  /* 0x00000004ff047819 */ /* 0x100fe40000011615 */
[----:B------:R-:W-:Y:S02]  /*10150*/  SHF.R.U64 R21, R24, 0x4, R21 ;  /* 0x0000000418157819 */ /* 0x000fe40000001215 */
[----:B------:R-:W-:Y:S02]  /*10160*/  LOP3.LUT R30, R7, 0xf, R4, 0xb8, !PT ;  /* 0x0000000f071e7812 */ /* 0x000fe400078eb804 */
[----:B------:R-:W-:Y:S01]  /*10170*/  CS2R R6, SRZ ;  /* 0x0000000000067805 */ /* 0x000fe2000001ff00 */
[----:B------:R-:W-:Y:S04]  /*10180*/  STS [UR20+0xc], R21 ;  /* 0x00000c15ff007988 */ /* 0x000fe80008000814 */
        /* <DEDUP_REMOVED lines=12> */
.L_x_201:
[----:B------:R-:W-:Y:S05]  /*10250*/  BSYNC.RECONVERGENT B0 ;  /* 0x0000000000007941 */ /* 0x000fea0003800200 */
.L_x_200:
[----:B------:R-:W-:Y:S01]  /*10260*/  NOP ;  /* 0x0000000000007918 */ /* 0x000fe20000000000 */
[----:B-12---:R-:W1:Y:S01]  /*10270*/  LDS R4, [R20+UR20] ;  /* 0x0000001414047984 */ /* 0x006e620008000800 */
[----:B------:R-:W-:Y:S01]  /*10280*/  ULEA UR34, UP0, UR25, UR14, 0x7 ;  /* 0x0000000e19227291 */ /* 0x000fe2000f8038ff */
[----:B------:R-:W-:Y:S01]  /*10290*/  UMOV UR33, UR31 ;  /* 0x0000001f00217c82 */ /* 0x000fe20008000000 */
[----:B------:R-:W-:Y:S02]  /*102a0*/  UMOV UR31, UR29 ;  /* 0x0000001d001f7c82 */ /* 0x000fe40008000000 */
[----:B------:R-:W-:Y:S02]  /*102b0*/  ULEA.HI.X UR35, UR25, UR15, UR6, 0x7, UP0 ;  /* 0x0000000f19237291 */ /* 0x000fe400080f3c06 */
[----:B------:R-:W-:Y:S04]  /*102c0*/  IADD3 R6, P0, PT, R20, UR34, RZ ;  /* 0x0000002214067c10 */ /* 0x000fe8000ff1e0ff */
[----:B------:R-:W-:Y:S05]  /*102d0*/  IADD3.X R7, PT, PT, RZ, UR35, RZ, P0, !PT ;  /* 0x00000023ff077c10 */ /* 0x000fea00087fe4ff */
[----:B-1----:R2:W5:Y:S01]  /*102e0*/  ATOMG.E.EXCH.STRONG.GPU PT, RZ, [R6], R4 ;  /* 0x0000000406ff73a8 */ /* 0x00256200041ee100 */
[----:B------:R-:W-:Y:S04]  /*102f0*/  DEPBAR {5,4,3,2,1,0} ;  /* 0x0000003f0000791a */ /* 0x000fe80000000000 */
[----:B------:R-:W1:Y:S02]  /*10300*/  CCTL.E.C.LDCU.IV.DEEP [UR32] ;  /* 0x0000000020007540 */ /* 0x000e640009c08000 */
[----:B-1----:R2:W-:Y:S01]  /*10310*/  UTMACCTL.IV [UR32] ;  /* 0x00000000200079b9 */ /* 0x0025e20008000000 */
        /* <DEDUP_REMOVED lines=9> */
[----:B------:R-:W-:Y:S01]  /*103b0*/  NOP ;  /* 0x0000000000007918 */ /* 0x000fe20000000000 */
.L_x_197:
[----:B-----5:R-:W-:Y:S01]  /*103c0*/  ELECT P0, URZ, PT ;  /* 0x0000000000ff782f */ /* 0x020fe20003800000 */
[----:B------:R-:W-:Y:S11]  /*103d0*/  BSSY.RECONVERGENT B0, `(.L_x_202) ;  /* 0x0000011000007945 */ /* 0x000ff60003800200 */
[----:B------:R-:W-:Y:S01]  /*103e0*/  @!UPT UIADD3 URZ, UPT, UPT, URZ, URZ, URZ ;  /* 0x000000fffffff290 */ /* 0x000fe2000fffe0ff */
[----:B------:R-:W-:Y:S05]  /*103f0*/  @!P0 BRA `(.L_x_203) ;  /* 0x0000000000388947 */ /* 0x000fea0003800000 */
[----:B------:R0:W-:Y:S01]  /*10400*/  UTMACMDFLUSH ;  /* 0x00000000000079b7 */ /* 0x0001e20000000000 */
[----:B------:R-:W-:Y:S09]  /*10410*/  UIMAD UR6, UR8, 0x14, UR4 ;  /* 0x00000014080678a4 */ /* 0x000ff2000f8e0204 */
[----:B------:R4:W-:Y:S04]  /*10420*/  STS [UR6+0x2c0], R16 ;  /* 0x0002c010ff007988 */ /* 0x0009e80008000806 */
        /* <DEDUP_REMOVED lines=9> */
[----:B-----5:R-:W1:Y:S01]  /*104c0*/  FENCE.VIEW.ASYNC.S ;  /* 0x00000000000073c6 */ /* 0x020e620000000000 */
[----:B------:R-:W-:Y:S04]  /*104d0*/  DEPBAR.LE SB0, 0x0 ;  /* 0x000080000000791a */ /* 0x000fe80000000000 */
.L_x_203:
[----:B--2---:R-:W-:Y:S05]  /*104e0*/  BSYNC.RECONVERGENT B0 ;  /* 0x0000000000007941 */ /* 0x004fea0003800200 */
.L_x_202:
[----:B------:R-:W-:Y:S09]  /*104f0*/  UISETP.NE.AND UP0, UPT, UR37, 0x8, UPT ;  /* 0x000000082500788c */ /* 0x000ff2000bf05270 */
[----:B------:R-:W-:Y:S05]  /*10500*/  BRA.U !UP0, `(.L_x_204) ;  /* 0x0000000108047547 */ /* 0x000fea000b800000 */
[----:B------:R-:W-:Y:S05]  /*10510*/  BPT.TRAP 0x1 ;  /* 0x000000040000795c */ /* 0x000fea0000300000 */
.L_x_204:
[----:B------:R-:W-:Y:S01]  /*10520*/  UIADD3 UR6, UPT, UPT, UR8, -0x4, URZ ;  /* 0xfffffffc08067890 */ /* 0x000fe2000fffe0ff */
[----:B-1----:R-:W-:Y:S01]  /*10530*/  SYNCS.ARRIVE.TRANS64.A1T0 RZ, [UR24+0x1a0], RZ ;  /* 0x0001a0ffffff79a7 */ /* 0x002fe20008100018 */
[----:B------:R-:W-:Y:S01]  /*10540*/  UIADD3 UR24, UPT, UPT, UR7, -0x4, URZ ;  /* 0xfffffffc07187890 */ /* 0x000fe2000fffe0ff */
[----:B------:R-:W-:Y:S01]  /*10550*/  ISETP.NE.AND P0, PT, R11, RZ, PT ;  /* 0x000000ff0b00720c */ /* 0x000fe20003f05270 */
[----:B------:R-:W-:Y:S02]  /*10560*/  UISETP.GE.U32.AND UP1, UPT, UR6, -0x8, UPT ;  /* 0xfffffff80600788c */ /* 0x000fe4000bf26070 */
[----:B------:R-:W-:Y:S02]  /*10570*/  UISETP.GE.U32.AND UP0, UPT, UR24, -0x8, UPT ;  /* 0xfffffff81800788c */ /* 0x000fe4000bf06070 */
[----:B------:R-:W-:Y:S02]  /*10580*/  USEL UR24, URZ, 0x1, UP1 ;  /* 0x00000001ff187887 */ /* 0x000fe40008800000 */
[----:B------:R-:W-:Y:S02]  /*10590*/  USEL UR6, URZ, 0x1, UP0 ;  /* 0x00000001ff067887 */ /* 0x000fe40008000000 */
[----:B------:R-:W-:Y:S02]  /*105a0*/  ULOP3.LUT UR26, UR8, 0x7, URZ, 0xc0, !UPT ;  /* 0x00000007081a7892 */ /* 0x000fe4000f8ec0ff */
[----:B------:R-:W-:Y:S01]  /*105b0*/  ULOP3.LUT UR25, UR7, 0x7, URZ, 0xc0, !UPT ;  /* 0x0000000707197892 */ /* 0x000fe2000f8ec0ff */
[----:B------:R-:W-:Y:S01]  /*105c0*/  LOP3.LUT R0, R0, UR24, RZ, 0x3c, !PT ;  /* 0x0000001800007c12 */ /* 0x000fe2000f8e3cff */
[----:B------:R-:W-:Y:S01]  /*105d0*/  ULOP3.LUT UR8, UR26, 0x4, URZ, 0x3c, !UPT ;  /* 0x000000041a087892 */ /* 0x000fe2000f8e3cff */
[----:B------:R-:W-:Y:S01]  /*105e0*/  LOP3.LUT R17, R17, UR6, RZ, 0x3c, !PT ;  /* 0x0000000611117c12 */ /* 0x000fe2000f8e3cff */
[----:B------:R-:W-:Y:S01]  /*105f0*/  ULOP3.LUT UR7, UR25, 0x4, URZ, 0x3c, !UPT ;  /* 0x0000000419077892 */ /* 0x000fe2000f8e3cff */
[----:B------:R-:W-:Y:S11]  /*10600*/  @!P0 EXIT ;  /* 0x000000000000894d */ /* 0x000ff60003800000 */
[----:B------:R-:W-:Y:S05]  /*10610*/  BRA `(.L_x_205) ;  /* 0xffffffe800f47947 */ /* 0x000fea000383ffff */
.L_x_304:
[----:B------:R-:W-:Y:S01]  /*10620*/  UMOV UR6, 0x40 ;  /* 0x0000004000067882 */ /* 0x000fe20000000000 */
[----:B------:R-:W-:Y:S01]  /*10630*/  NOP ;  /* 0x0000000000007918 */ /* 0x000fe20000000000 */
[----:B------:R-:W-:Y:S01]  /*10640*/  ULEA UR6, UR5, UR6, 0x18 ;  /* 0x0000000605067291 */ /* 0x000fe2000f8ec0ff */
[----:B------:R-:W-:Y:S02]  /*10650*/  UMOV UR4, 0x400 ;  /* 0x0000040000047882 */ /* 0x000fe40000000000 */
[----:B------:R-:W-:-:S06]  /*10660*/  ULEA UR4, UR5, UR4, 0x18 ;  /* 0x0000000405047291 */ /* 0x000fcc000f8ec0ff */
[----:B------:R-:W2:Y:S02]  /*10670*/  LDS.U8 R0, [UR6+0x1c] ;  /* 0x00001c06ff007984 */ /* 0x000ea40008000000 */
[----:B--2---:R-:W-:-:S13]  /*10680*/  ISETP.NE.AND P0, PT, R0, RZ, PT ;  /* 0x000000ff0000720c */ /* 0x004fda0003f05270 */
[----:B------:R-:W-:Y:S05]  /*10690*/  @P0 BRA `(.L_x_206) ;  /* 0x0000000400100947 */ /* 0x000fea0003800000 */
[----:B------:R-:W-:Y:S02]  /*106a0*/  ULOP3.LUT UR44, UR5, 0x1, URZ, 0xc0, !UPT ;  /* 0x00000001052c7892 */ /* 0x000fe4000f8ec0ff */
[----:B------:R-:W-:Y:S02]  /*106b0*/  ULOP3.LUT UR43, UR5, 0x1, URZ, 0x3c, !UPT ;  /* 0x00000001052b7892 */ /* 0x000fe4000f8e3cff */
[----:B------:R-:W-:Y:S02]  /*106c0*/  UISETP.NE.U32.AND UP0, UPT, UR44, 0x1, UPT ;  /* 0x000000012c00788c */ /* 0x000fe4000bf05070 */
[----:B------:R-:W-:-:S07]  /*106d0*/  UIADD3 UR7, UPT, UPT, UR6, 0x8, URZ ;  /* 0x0000000806077890 */ /* 0x000fce000fffe0ff */
[----:B------:R-:W-:Y:S05]  /*106e0*/  BRA.U !UP0, `(.L_x_207) ;  /* 0x00000001089c7547 */ /* 0x000fea000b800000 */
[----:B------:R-:W-:Y:S01]  /*106f0*/  ELECT P0, URZ, PT ;  /* 0x0000000000ff782f */ /* 0x000fe20003800000 */
[----:B------:R-:W-:-:S12]  /*10700*/  BSSY B0, `(.L_x_207) ;  /* 0x0000025000007945 */ /* 0x000fd80003800000 */
[----:B------:R-:W-:Y:S05]  /*10710*/  @!P0 BRA `(.L_x_208) ;  /* 0x00000000008c8947 */ /* 0x000fea0003800000 */
[----:B------:R-:W-:-:S05]  /*10720*/  UMOV UR5, 0x10 ;  /* 0x0000001000057882 */ /* 0x000fca0000000000 */
[----:B------:R-:W-:Y:S04]  /*10730*/  DEPBAR.LE SB2, 0x36 ;  /* 0x0000ad800000791a */ /* 0x000fe80000000000 */
[----:B------:R-:W2:Y:S02]  /*10740*/  UTCATOMSWS.2CTA.FIND_AND_SET.ALIGN UP1, UR5, UR5 ;  /* 0x00000005000575e3 */ /* 0x000ea40008220800 */
[----:B--2---:R-:W-:Y:S01]  /*10750*/  MOV R11, UR5 ;  /* 0x00000005000b7c02 */ /* 0x004fe20008000f00 */
[----:B------:R-:W-:Y:S06]  /*10760*/  BRA.U UP1, `(.L_x_209) ;  /* 0x0000000101187547 */ /* 0x000fec000b800000 */
.L_x_210:
[----:B------:R-:W-:Y:S05]  /*10770*/  NANOSLEEP 0x64 ;  /* 0x000000640000795d */ /* 0x000fea0003800000 */
[----:B------:R-:W-:-:S05]  /*10780*/  UMOV UR5, 0x10 ;  /* 0x0000001000057882 */ /* 0x000fca0000000000 */
[----:B------:R-:W-:Y:S04]  /*10790*/  DEPBAR.LE SB2, 0x36 ;  /* 0x0000ad800000791a */ /* 0x000fe80000000000 */
[----:B------:R-:W2:Y:S02]  /*107a0*/  UTCATOMSWS.2CTA.FIND_AND_SET.ALIGN UP1, UR5, UR5 ;  /* 0x00000005000575e3 */ /* 0x000ea40008220800 */
[----:B--2---:R-:W-:Y:S01]  /*107b0*/  MOV R11, UR5 ;  /* 0x00000005000b7c02 */ /* 0x004fe20008000f00 */
[----:B------:R-:W-:Y:S05]  /*107c0*/  BRA.U !UP1, `(.L_x_210) ;  /* 0xfffffffd09e87547 */ /* 0x000fea000b83ffff */
.L_x_209:
[----:B------:R-:W2:Y:S01]  /*107d0*/  LDS R5, [UR6+0x10] ;  /* 0x00001006ff057984 */ /* 0x000ea20008000800 */
[----:B------:R-:W-:Y:S01]  /*107e0*/  IMAD.U32 R3, RZ, RZ, UR4 ;  /* 0x00000004ff037e24 */ /* 0x000fe2000f8e00ff */
[----:B------:R-:W-:-:S03]  /*107f0*/  MOV R2, UR43 ;  /* 0x0000002b00027c02 */ /* 0x000fc60008000f00 */
[----:B------:R-:W-:Y:S01]  /*10800*/  VIADD R3, R3, 0x360 ;  /* 0x0000036003037836 */ /* 0x000fe20000000000 */
[----:B--2---:R-:W-:-:S04]  /*10810*/  SHF.L.U32 R5, R5, 0x1f, RZ ;  /* 0x0000001f05057819 */ /* 0x004fc800000006ff */
[----:B------:R-:W2:Y:S02]  /*10820*/  SYNCS.PHASECHK.TRANS64.TRYWAIT P0, [UR6+0x8], R5 ;  /* 0x00000805ff0075a7 */ /* 0x000ea40008001106 */
[----:B--2---:R-:W-:Y:S05]  /*10830*/  @P0 BRA `(.L_x_211) ;  /* 0x0000000000080947 */ /* 0x004fea0003800000 */
[----:B------:R-:W2:Y:S02]  /*10840*/  SYNCS.PHASECHK.TRANS64.TRYWAIT P0, [UR6+0x8], R5 ;  /* 0x00000805ff0075a7 */ /* 0x000ea40008001106 */
[----:B--2---:R-:W-:Y:S05]  /*10850*/  @!P0 BRA `(.L_x_212) ;  /* 0x0000001c00748947 */ /* 0x004fea0003800000 */
.L_x_211:
[----:B------:R-:W-:Y:S01]  /*10860*/  HFMA2 R4, -RZ, RZ, 0, 5.9604644775390625e-08 ;  /* 0x00000001ff047431 */ /* 0x000fe200000001ff */
[----:B------:R-:W-:Y:S01]  /*10870*/  UPRMT UR5, UR43, 0x654, UR7 ;  /* 0x000006542b057896 */ /* 0x000fe20008000007 */
[----:B-----5:R-:W-:Y:S01]  /*10880*/  IMAD.MOV.U32 R6, RZ, RZ, 0xffff ;  /* 0x0000ffffff067424 */ /* 0x020fe200078e00ff */
[----:B------:R-:W-:Y:S01]  /*10890*/  PRMT R2, R2, 0x654, R3 ;  /* 0x0000065402027816 */ /* 0x000fe20000000003 */
[----:B--2---:R-:W-:Y:S02]  /*108a0*/  IMAD.MOV.U32 R0, RZ, RZ, 0x4 ;  /* 0x00000004ff007424 */ /* 0x004fe400078e00ff */
[----:B------:R-:W-:Y:S01]  /*108b0*/  IMAD.SHL.U32 R7, R11, 0x20, RZ ;  /* 0x000000200b077824 */ /* 0x000fe200078e00ff */
[----:B------:R-:W-:Y:S02]  /*108c0*/  MOV R3, UR5 ;  /* 0x0000000500037c02 */ /* 0x000fe40008000f00 */
[-C--:B------:R-:W-:Y:S01]  /*108d0*/  SHF.L.U32 R6, R6, R11.reuse, RZ ;  /* 0x0000000b06067219 */ /* 0x080fe200000006ff */
[----:B------:R2:W-:Y:S01]  /*108e0*/  SYNCS.ARRIVE.TRANS64.RED RZ, [UR5], R0 ;  /* 0x00000000ffff79a7 */ /* 0x0005e20008000405 */
[----:B------:R-:W-:Y:S01]  /*108f0*/  SHF.L.U32 R5, R4, R11, RZ ;  /* 0x0000000b04057219 */ /* 0x000fe200000006ff */
[----:B------:R2:W-:Y:S04]  /*10900*/  STS [UR4+0x360], R7 ;  /* 0x00036007ff007988 */ /* 0x0005e80008000804 */
[----:B------:R2:W-:Y:S04]  /*10910*/  STAS [R2.64], R11 ;  /* 0x0000000b02007dbd */ /* 0x0005e8000c0008ff */
[----:B------:R2:W-:Y:S04]  /*10920*/  ATOMS.OR RZ, [UR6+0x14], R6 ;  /* 0x00001406ffff798c */ /* 0x0005e8000b000006 */
[----:B------:R2:W-:Y:S04]  /*10930*/  ATOMS.OR RZ, [UR6+0x18], R5 ;  /* 0x00001805ffff798c */ /* 0x0005e8000b000006 */
[----:B------:R2:W-:Y:S02]  /*10940*/  ATOMS.XOR RZ, [UR6+0x10], R4 ;  /* 0x00001004ffff798c */ /* 0x0005e4000b800006 */
.L_x_208:
[----:B------:R-:W-:Y:S05]  /*10950*/  BSYNC B0 ;  /* 0x0000000000007941 */ /* 0x000fea0003800000 */
.L_x_207:
[----:B------:R-:W-:Y:S05]  /*10960*/  BRA.U UP0, `(.L_x_213) ;  /* 0x00000001006c7547 */ /* 0x000fea000b800000 */
[----:B------:R-:W-:-:S03]  /*10970*/  UMOV UR5, 0xffffffff ;  /* 0xffffffff00057882 */ /* 0x000fc60000000000 */
[----:B------:R-:W-:Y:S05]  /*10980*/  BRA.DIV UR5, `(.L_x_214) ;  /* 0x0000001e05407947 */ /* 0x000fea000b800000 */
[----:B------:R-:W-:-:S13]  /*10990*/  ELECT P6, URZ, PT ;  /* 0x0000000000ff782f */ /* 0x000fda00038c0000 */
.L_x_288:
[----:B------:R-:W-:Y:S05]  /*109a0*/  @!P6 BRA `(.L_x_213) ;  /* 0x00000000005ce947 */ /* 0x000fea0003800000 */
[----:B--2---:R-:W2:Y:S02]  /*109b0*/  LDS R3, [UR6+0x10] ;  /* 0x00001006ff037984 */ /* 0x004ea40008000800 */
[----:B--2---:R-:W-:-:S04]  /*109c0*/  SHF.L.U32 R3, R3, 0x1f, RZ ;  /* 0x0000001f03037819 */ /* 0x004fc800000006ff */
[----:B------:R-:W2:Y:S02]  /*109d0*/  SYNCS.PHASECHK.TRANS64.TRYWAIT P0, [UR6+0x8], R3 ;  /* 0x00000803ff0075a7 */ /* 0x000ea40008001106 */
[----:B--2---:R-:W-:Y:S05]  /*109e0*/  @P0 BRA `(.L_x_215) ;  /* 0x0000000000080947 */ /* 0x004fea0003800000 */
[----:B------:R-:W2:Y:S02]  /*109f0*/  SYNCS.PHASECHK.TRANS64.TRYWAIT P0, [UR6+0x8], R3 ;  /* 0x00000803ff0075a7 */ /* 0x000ea40008001106 */
[----:B--2---:R-:W-:Y:S05]  /*10a00*/  @!P0 BRA `(.L_x_216) ;  /* 0x0000001c00408947 */ /* 0x004fea0003800000 */
.L_x_215:
[----:B------:R-:W3:Y:S01]  /*10a10*/  LDS R5, [UR4+0x360] ;  /* 0x00036004ff057984 */ /* 0x000ee20008000800 */
[----:B--2---:R-:W-:Y:S02]  /*10a20*/  HFMA2 R0, -RZ, RZ, 0, 5.9604644775390625e-08 ;  /* 0x00000001ff007431 */ /* 0x004fe400000001ff */
[----:B------:R-:W-:Y:S01]  /*10a30*/  IMAD.MOV.U32 R2, RZ, RZ, 0xffff ;  /* 0x0000ffffff027424 */ /* 0x000fe200078e00ff */
[----:B------:R-:W-:Y:S01]  /*10a40*/  UPRMT UR5, UR43, 0x654, UR7 ;  /* 0x000006542b057896 */ /* 0x000fe20008000007 */
[----:B---3--:R-:W-:-:S03]  /*10a50*/  IMAD.SHL.U32 R3, R5, 0x20, RZ ;  /* 0x0000002005037824 */ /* 0x008fc600078e00ff */
[-C--:B------:R-:W-:Y:S02]  /*10a60*/  SHF.L.U32 R2, R2, R5.reuse, RZ ;  /* 0x0000000502027219 */ /* 0x080fe400000006ff */
[----:B------:R-:W-:Y:S01]  /*10a70*/  SHF.L.U32 R5, R0, R5, RZ ;  /* 0x0000000500057219 */ /* 0x000fe200000006ff */
[----:B------:R3:W-:Y:S04]  /*10a80*/  STS [UR4+0x360], R3 ;  /* 0x00036003ff007988 */ /* 0x0007e80008000804 */
[----:B------:R3:W-:Y:S04]  /*10a90*/  ATOMS.OR RZ, [UR6+0x14], R2 ;  /* 0x00001402ffff798c */ /* 0x0007e8000b000006 */
[----:B------:R3:W-:Y:S01]  /*10aa0*/  ATOMS.OR RZ, [UR6+0x18], R5 ;  /* 0x00001805ffff798c */ /* 0x0007e2000b000006 */
[----:B------:R-:W-:Y:S03]  /*10ab0*/  SYNCS.ARRIVE.TRANS64.RED.A1T0 RZ, [UR5], RZ ;  /* 0x000000ffffff79a7 */ /* 0x000fe60008100405 */
[----:B------:R3:W-:Y:S01]  /*10ac0*/  ATOMS.XOR RZ, [UR6+0x10], R0 ;  /* 0x00001000ffff798c */ /* 0x0007e2000b800006 */
[----:B------:R-:W-:Y:S05]  /*10ad0*/  BRA `(.L_x_213) ;  /* 0x0000000000107947 */ /* 0x000fea0003800000 */
.L_x_206:
[----:B------:R-:W-:Y:S02]  /*10ae0*/  MOV R0, 0xffffffff ;  /* 0xffffffff00007802 */ /* 0x000fe40000000f00 */
[----:B------:R-:W-:-:S03]  /*10af0*/  MOV R2, 0x10b20 ;  /* 0x00010b2000027802 */ /* 0x000fc60000000f00 */
[----:B------:R2:W-:Y:S04]  /*10b00*/  STS [UR4+0x360], R0 ;  /* 0x00036000ff007988 */ /* 0x0005e80008000804 */
[----:B-12-45:R-:W-:Y:S05]  /*10b10*/  CALL.REL.NOINC `($__internal_1_$__cuda_sm10x_tcgen05_guardrail_trap_phase_invalid_during_alloc) ;  /* 0x0000001c00c87944 */ /* 0x036fea0003c00000 */
.L_x_213:
[----:B------:R-:W-:Y:S05]  /*10b20*/  WARPSYNC.ALL ;  /* 0x0000000000007948 */ /* 0x000fea0003800000 */
[----:B------:R-:W1:Y:S01]  /*10b30*/  S2UR UR5, SR_CgaCtaId ;  /* 0x00000000000579c3 */ /* 0x000e620000008800 */
[----:B------:R-:W-:Y:S01]  /*10b40*/  UMOV UR4, 0x400 ;  /* 0x0000040000047882 */ /* 0x000fe20000000000 */
[----:B------:R-:W-:-:S06]  /*10b50*/  NOP ;  /* 0x0000000000007918 */ /* 0x000fcc0000000000 */
[----:B------:R-:W-:Y:S06]  /*10b60*/  BAR.ARV 0x6, 0xa0 ;  /* 0x0182800000007b1d */ /* 0x000fec0000002000 */
[----:B-1----:R-:W-:-:S04]  /*10b70*/  ULEA UR4, UR5, UR4, 0x18 ;  /* 0x0000000405047291 */ /* 0x002fc8000f8ec0ff */
[----:B------:R-:W-:Y:S02]  /*10b80*/  UIADD3 UR12, UPT, UPT, UR4, 0x9400, URZ ;  /* 0x00009400040c7890 */ /* 0x000fe4000fffe0ff */
[----:B------:R-:W-:Y:S02]  /*10b90*/  UIADD3 UR13, UPT, UPT, UR4, 0x25400, URZ ;  /* 0x00025400040d7890 */ /* 0x000fe4000fffe0ff */
[----:B------:R-:W-:Y:S01]  /*10ba0*/  USHF.R.U32.HI UR12, URZ, 0x4, UR12 ;  /* 0x00000004ff0c7899 */ /* 0x000fe2000801160c */
[----:B--23--:R-:W1:Y:S01]  /*10bb0*/  LDS R0, [UR4+0x360] ;  /* 0x00036004ff007984 */ /* 0x00ce620008000800 */
[----:B------:R-:W-:Y:S02]  /*10bc0*/  USHF.R.U32.HI UR13, URZ, 0x4, UR13 ;  /* 0x00000004ff0d7899 */ /* 0x000fe4000801160d */
[----:B------:R-:W-:Y:S02]  /*10bd0*/  ULOP3.LUT UR12, UR12, 0x3fff, URZ, 0xc0, !UPT ;  /* 0x00003fff0c0c7892 */ /* 0x000fe4000f8ec0ff */
[----:B------:R-:W-:-:S02]  /*10be0*/  ULOP3.LUT UR13, UR13, 0x3fff, URZ, 0xc0, !UPT ;  /* 0x00003fff0d0d7892 */ /* 0x000fc4000f8ec0ff */
[----:B------:R-:W-:Y:S02]  /*10bf0*/  ULOP3.LUT UR12, UR12, 0x10000, URZ, 0xfc, !UPT ;  /* 0x000100000c0c7892 */ /* 0x000fe4000f8efcff */
[----:B------:R-:W-:Y:S01]  /*10c00*/  ULOP3.LUT UR13, UR13, 0x10000, URZ, 0xfc, !UPT ;  /* 0x000100000d0d7892 */ /* 0x000fe2000f8efcff */
[----:B-1----:R-:W-:Y:S01]  /*10c10*/  R2UR UR20, R0 ;  /* 0x00000000001472ca */ /* 0x002fe200000e0000 */
[----:B----45:R-:W1:-:S00]  /*10c20*/  USETMAXREG.DEALLOC.CTAPOOL 0x88 ;  /* 0x00000088000079c8 */ /* 0x030e4000080e0500 */
[----:B-1----:R-:W-:Y:S01]  /*10c30*/  HFMA2 R2, -RZ, RZ, 0, 0 ;  /* 0x00000000ff027431 */ /* 0x002fe200000001ff */
[----:B------:R-:W-:Y:S01]  /*10c40*/  MOV R0, RZ ;  /* 0x000000ff00007202 */ /* 0x000fe20000000f00 */
[----:B------:R-:W-:Y:S01]  /*10c50*/  UMOV UR19, 0x1 ;  /* 0x0000000100137882 */ /* 0x000fe20000000000 */
[----:B------:R-:W-:Y:S01]  /*10c60*/  UMOV UR18, URZ ;  /* 0x000000ff00127c82 */ /* 0x000fe20008000000 */
[----:B------:R-:W-:Y:S01]  /*10c70*/  UMOV UR17, URZ ;  /* 0x000000ff00117c82 */ /* 0x000fe20008000000 */
[----:B------:R-:W-:Y:S01]  /*10c80*/  UMOV UR16, URZ ;  /* 0x000000ff00107c82 */ /* 0x000fe20008000000 */
[----:B------:R-:W-:-:S06]  /*10c90*/  UMOV UR15, URZ ;  /* 0x000000ff000f7c82 */ /* 0x000fcc0008000000 */
.L_x_227:
[----:B------:R-:W1:Y:S02]  /*10ca0*/  LDC.64 R4, c[0x0][0x390] ;  /* 0x0000e400ff047b82 */ /* 0x000e640000000a00 */
[----:B-12---:R-:W-:-:S05]  /*10cb0*/  IMAD.WIDE R4, R17, 0xc, R4 ;  /* 0x0000000c11047825 */ /* 0x006fca00078e0204 */
[----:B------:R-:W2:Y:S02]  /*10cc0*/  LDG.E R3, desc[UR50][R4.64+0x8] ;  /* 0x0000083204037981 */ /* 0x000ea4000c1e1900 */
[----:B--2---:R-:W-:-:S13]  /*10cd0*/  R2UR UR11, R3 ;  /* 0x00000000030b72ca */ /* 0x004fda00000e0000 */
[----:B------:R-:W-:Y:S02]  /*10ce0*/  UISETP.GE.AND UP0, UPT, UR11, 0x1, UPT ;  /* 0x000000010b00788c */ /* 0x000fe4000bf06270 */
[----:B------:R-:W-:Y:S02]  /*10cf0*/  UIADD3 UR6, UPT, UPT, UR11, 0x3f, URZ ;  /* 0x0000003f0b067890 */ /* 0x000fe4000fffe0ff */
[----:B------:R-:W-:Y:S02]  /*10d00*/  UISETP.NE.OR UP0, UPT, UR44, URZ, !UP0 ;  /* 0x000000ff2c00728c */ /* 0x000fe4000c705670 */
[----:B------:R-:W-:-:S04]  /*10d10*/  USHF.R.S32.HI UR14, URZ, 0x1f, UR6 ;  /* 0x0000001fff0e7899 */ /* 0x000fc80008011406 */
[----:B------:R-:W-:-:S03]  /*10d20*/  ULEA.HI UR14, UR14, UR6, URZ, 0x6 ;  /* 0x000000060e0e7291 */ /* 0x000fc6000f8f30ff */
[----:B------:R-:W-:Y:S09]  /*10d30*/  BRA.U UP0, `(.L_x_217) ;  /* 0x0000000500507547 */ /* 0x000ff2000b800000 */
[----:B------:R-:W-:Y:S01]  /*10d40*/  ULEA UR6, UR16, UR4, 0x3 ;  /* 0x0000000410067291 */ /* 0x000fe2000f8e18ff */
[----:B------:R-:W-:Y:S01]  /*10d50*/  SHF.L.U32 R3, R0, 0x1f, RZ ;  /* 0x0000001f00037819 */ /* 0x000fe200000006ff */
[----:B------:R-:W-:Y:S02]  /*10d60*/  UISETP.NE.AND UP0, UPT, UR37, URZ, UPT ;  /* 0x000000ff2500728c */ /* 0x000fe4000bf05270 */
[----:B------:R-:W-:Y:S02]  /*10d70*/  USHF.R.S32.HI UR14, URZ, 0x6, UR14 ;  /* 0x00000006ff0e7899 */ /* 0x000fe4000801140e */
[----:B------:R-:W-:Y:S02]  /*10d80*/  UISETP.NE.AND UP0, UPT, UR21, 0x4, !UP0 ;  /* 0x000000041500788c */ /* 0x000fe4000c705270 */
[----:B------:R-:W-:Y:S01]  /*10d90*/  ULEA UR10, UR18, UR20, 0x7 ;  /* 0x00000014120a7291 */ /* 0x000fe2000f8e38ff */
[----:B------:R1:W2:Y:S06]  /*10da0*/  SYNCS.PHASECHK.TRANS64.TRYWAIT P1, [UR6], R3 ;  /* 0x00000003ff0075a7 */ /* 0x0002ac0008021106 */
[----:B------:R-:W-:Y:S05]  /*10db0*/  BRA.U UP0, `(.L_x_218) ;  /* 0x0000000100047547 */ /* 0x000fea000b800000 */
[----:B------:R-:W-:Y:S05]  /*10dc0*/  BPT.TRAP 0x1 ;  /* 0x000000040000795c */ /* 0x000fea0000300000 */
.L_x_218:
[----:B------:R-:W-:Y:S01]  /*10dd0*/  ULEA UR9, UR18, UR4, 0x3 ;  /* 0x0000000412097291 */ /* 0x000fe2000f8e18ff */
[----:B------:R-:W-:-:S04]  /*10de0*/  MOV R4, UR19 ;  /* 0x0000001300047c02 */ /* 0x000fc80008000f00 */
[----:B------:R-:W-:-:S04]  /*10df0*/  SHF.L.U32 R4, R4, 0x1f, RZ ;  /* 0x0000001f04047819 */ /* 0x000fc800000006ff */
[----:B------:R-:W3:Y:S02]  /*10e00*/  SYNCS.PHASECHK.TRANS64.TRYWAIT P0, [UR9+0x160], R4 ;  /* 0x00016004ff0075a7 */ /* 0x000ee40008001109 */
[----:B---3--:R-:W-:Y:S05]  /*10e10*/  @!P0 BRA `(.L_x_219) ;  /* 0x0000001800548947 */ /* 0x008fea0003800000 */
.L_x_290:
[----:B-1----:R-:W-:Y:S01]  /*10e20*/  LOP3.LUT R3, R10, 0xffff, RZ, 0xc0, !PT ;  /* 0x0000ffff0a037812 */ /* 0x002fe200078ec0ff */
[----:B------:R-:W-:Y:S01]  /*10e30*/  UISETP.LT.AND UP1, UPT, UR14, 0x1, UPT ;  /* 0x000000010e00788c */ /* 0x000fe2000bf21270 */
[----:B--2---:R-:W-:Y:S01]  /*10e40*/  PLOP3.LUT P0, PT, P1, PT, PT, 0x80, 0x8 ;  /* 0x000000000008781c */ /* 0x004fe20000f0f070 */
[----:B------:R-:W-:Y:S01]  /*10e50*/  UPLOP3.LUT UP3, UPT, UPT, UPT, UPT, 0x40, 0x4 ;  /* 0x000000000004789c */ /* 0x000fe20003f6e870 */
[----:B------:R-:W-:Y:S01]  /*10e60*/  R2UR UR7, R3 ;  /* 0x00000000030772ca */ /* 0x000fe200000e0000 */
[----:B------:R-:W-:Y:S01]  /*10e70*/  USEL UR8, UR14, 0x1, UP1 ;  /* 0x000000010e087887 */ /* 0x000fe20008800000 */
[----:B------:R-:W-:Y:S01]  /*10e80*/  UMOV UR42, UR16 ;  /* 0x00000010002a7c82 */ /* 0x000fe20008000000 */
[----:B------:R-:W-:Y:S02]  /*10e90*/  UMOV UR28, 0x0 ;  /* 0x00000000001c7882 */ /* 0x000fe40000000000 */
[----:B------:R-:W-:Y:S01]  /*10ea0*/  UIADD3 UR8, UPT, UPT, -UR8, UR15, UR14 ;  /* 0x0000000f08087290 */ /* 0x000fe2000fffe10e */
[----:B------:R-:W-:Y:S01]  /*10eb0*/  UMOV UR29, 0x10200490 ;  /* 0x10200490001d7882 */ /* 0x000fe20000000000 */
[----:B------:R-:W-:-:S02]  /*10ec0*/  UMOV UR26, 0x0 ;  /* 0x00000000001a7882 */ /* 0x000fc40000000000 */
[----:B------:R-:W-:Y:S01]  /*10ed0*/  UIADD3 UR8, UPT, UPT, UR8, 0x1, URZ ;  /* 0x0000000108087890 */ /* 0x000fe2000fffe0ff */
[----:B------:R-:W-:Y:S01]  /*10ee0*/  UMOV UR27, 0x10200490 ;  /* 0x10200490001b7882 */ /* 0x000fe20000000000 */
[----:B------:R-:W-:Y:S01]  /*10ef0*/  UMOV UR24, 0x0 ;  /* 0x0000000000187882 */ /* 0x000fe20000000000 */
[----:B------:R-:W-:Y:S01]  /*10f00*/  UMOV UR25, 0x10200490 ;  /* 0x1020049000197882 */ /* 0x000fe20000000000 */
[----:B------:R-:W-:Y:S01]  /*10f10*/  UMOV UR22, 0x0 ;  /* 0x0000000000167882 */ /* 0x000fe20000000000 */
[----:B------:R-:W-:-:S07]  /*10f20*/  UMOV UR23, 0x10200490 ;  /* 0x1020049000177882 */ /* 0x000fce0000000000 */
.L_x_222:
[----:B-1----:R-:W-:Y:S01]  /*10f30*/  ULEA UR6, UR42, UR4, 0x3 ;  /* 0x000000042a067291 */ /* 0x002fe2000f8e18ff */
[----:B--2---:R-:W-:Y:S11]  /*10f40*/  @P0 BRA `(.L_x_220) ;  /* 0x00000000000c0947 */ /* 0x004ff60003800000 */
[----:B------:R-:W-:Y:S04]  /*10f50*/  SHF.L.U32 R4, R0, 0x1f, RZ ;  /* 0x0000001f00047819 */ /* 0x000fe800000006ff */
[----:B------:R-:W1:Y:S02]  /*10f60*/  SYNCS.PHASECHK.TRANS64.TRYWAIT P0, [UR6], R4 ;  /* 0x00000004ff0075a7 */ /* 0x000e640008001106 */
[----:B-1----:R-:W-:Y:S05]  /*10f70*/  @!P0 BRA `(.L_x_221) ;  /* 0x0000001800148947 */ /* 0x002fea0003800000 */
.L_x_220:
[----:B------:R-:W-:Y:S01]  /*10f80*/  UISETP.NE.AND UP1, UPT, UR14, 0x1, UPT ;  /* 0x000000010e00788c */ /* 0x000fe2000bf25270 */
[----:B------:R-:W-:Y:S01]  /*10f90*/  PLOP3.LUT P0, PT, PT, PT, PT, 0x80, 0x8 ;  /* 0x000000000008781c */ /* 0x000fe20003f0f070 */
[----:B------:R-:W-:Y:S02]  /*10fa0*/  UIADD3 UR16, UPT, UPT, UR42, 0x1, URZ ;  /* 0x000000012a107890 */ /* 0x000fe4000fffe0ff */
[----:B------:R-:W-:Y:S02]  /*10fb0*/  ULEA UR32, UR42, UR13, 0x9 ;  /* 0x0000000d2a207291 */ /* 0x000fe4000f8e48ff */
[----:B------:R-:W-:Y:S01]  /*10fc0*/  UISETP.NE.AND UP2, UPT, UR16, 0x7, UPT ;  /* 0x000000071000788c */ /* 0x000fe2000bf45270 */
[----:B------:R-:W-:Y:S01]  /*10fd0*/  PLOP3.LUT P1, PT, PT, PT, UP1, 0x80, 0x8 ;  /* 0x000000000008781c */ /* 0x000fe20003f2f018 */
[----:B------:R-:W-:Y:S02]  /*10fe0*/  UIADD3 UR52, UPT, UPT, UR32, 0x2, URZ ;  /* 0x0000000220347890 */ /* 0x000fe4000fffe0ff */
[----:B------:R-:W-:Y:S02]  /*10ff0*/  USEL UR31, URZ, 0x1, UP2 ;  /* 0x00000001ff1f7887 */ /* 0x000fe40009000000 */
[----:B------:R-:W-:Y:S02]  /*11000*/  USEL UR16, UR16, URZ, UP2 ;  /* 0x000000ff10107287 */ /* 0x000fe40009000000 */
[----:B------:R-:W-:Y:S02]  /*11010*/  UIADD3 UR46, UPT, UPT, UR32, 0x4, URZ ;  /* 0x00000004202e7890 */ /* 0x000fe4000fffe0ff */
[----:B------:R-:W-:Y:S01]  /*11020*/  @UP1 ULEA UR30, UR16, UR4, 0x3 ;  /* 0x00000004101e1291 */ /* 0x000fe2000f8e18ff */
[----:B------:R-:W-:Y:S01]  /*11030*/  LOP3.LUT R0, R0, UR31, RZ, 0x3c, !PT ;  /* 0x0000001f00007c12 */ /* 0x000fe2000f8e3cff */
[----:B------:R-:W-:Y:S02]  /*11040*/  UIADD3 UR38, UPT, UPT, UR32, 0x6, URZ ;  /* 0x0000000620267890 */ /* 0x000fe4000fffe0ff */
[----:B------:R-:W-:Y:S01]  /*11050*/  UIADD3 UR6, UPT, UPT, UR6, 0x38, URZ ;  /* 0x0000003806067890 */ /* 0x000fe2000fffe0ff */
[----:B-1----:R-:W-:Y:S01]  /*11060*/  @P1 SHF.L.U32 R3, R0, 0x1f, RZ ;  /* 0x0000001f00031819 */ /* 0x002fe200000006ff */
[----:B------:R-:W-:Y:S02]  /*11070*/  UIADD3 UR15, UPT, UPT, UR15, 0x1, URZ ;  /* 0x000000010f0f7890 */ /* 0x000fe4000fffe0ff */
[----:B------:R-:W-:Y:S01]  /*11080*/  UIADD3 UR14, UPT, UPT, UR14, -0x1, URZ ;  /* 0xffffffff0e0e7890 */ /* 0x000fe2000fffe0ff */
[----:B------:R1:W2:Y:S01]  /*11090*/  @P1 SYNCS.PHASECHK.TRANS64.TRYWAIT P0, [UR30], R3 ;  /* 0x00000003ff0015a7 */ /* 0x0002a2000800111e */
[----:B------:R-:W-:Y:S02]  /*110a0*/  ULEA UR30, UR42, UR12, 0xa ;  /* 0x0000000c2a1e7291 */ /* 0x000fe4000f8e50ff */
[----:B------:R-:W-:Y:S02]  /*110b0*/  UISETP.NE.AND UP1, UPT, UR15, UR8, UPT ;  /* 0x000000080f00728c */ /* 0x000fe4000bf25270 */
[----:B------:R-:W-:Y:S02]  /*110c0*/  UIADD3 UR48, UPT, UPT, UR30, 0x2, URZ ;  /* 0x000000021e307890 */ /* 0x000fe4000fffe0ff */
[----:B------:R-:W-:Y:S02]  /*110d0*/  UIADD3 UR40, UPT, UPT, UR30, 0x4, URZ ;  /* 0x000000041e287890 */ /* 0x000fe4000fffe0ff */
[----:B------:R-:W-:Y:S01]  /*110e0*/  UIADD3 UR34, UPT, UPT, UR30, 0x6, URZ ;  /* 0x000000061e227890 */ /* 0x000fe2000fffe0ff */
[----:B------:R-:W-:Y:S01]  /*110f0*/  UMOV UR33, 0x40004040 ;  /* 0x4000404000217882 */ /* 0x000fe20000000000 */
[----:B------:R-:W-:Y:S01]  /*11100*/  UMOV UR31, 0x40004040 ;  /* 0x40004040001f7882 */ /* 0x000fe20000000000 */
[----:B------:R-:W-:Y:S01]  /*11110*/  UMOV UR53, 0x40004040 ;  /* 0x4000404000357882 */ /* 0x000fe20000000000 */
[----:B------:R1:W-:Y:S01]  /*11120*/  UTCHMMA.2CTA gdesc[UR30], gdesc[UR32], tmem[UR10], tmem[UR28], idesc[UR29], UP3 ;  /* 0x00ff1c201e0075ea */ /* 0x0003e20009a0000a */
[----:B------:R-:W-:Y:S01]  /*11130*/  UPLOP3.LUT UP3, UPT, UPT, UPT, UPT, 0x80, 0x8 ;  /* 0x000000000008789c */ /* 0x000fe20003f6f070 */
[----:B------:R-:W-:Y:S01]  /*11140*/  UMOV UR49, 0x40004040 ;  /* 0x4000404000317882 */ /* 0x000fe20000000000 */
[----:B------:R-:W-:Y:S01]  /*11150*/  UMOV UR47, 0x40004040 ;  /* 0x40004040002f7882 */ /* 0x000fe20000000000 */
[----:B------:R1:W-:Y:S01]  /*11160*/  UTCHMMA.2CTA gdesc[UR48], gdesc[UR52], tmem[UR10], tmem[UR26], idesc[UR27], UPT ;  /* 0x00ff1a34300075ea */ /* 0x0003e2000ba0000a */
[----:B------:R-:W-:Y:S01]  /*11170*/  UMOV UR41, 0x40004040 ;  /* 0x4000404000297882 */ /* 0x000fe20000000000 */
[----:B------:R-:W-:Y:S01]  /*11180*/  UMOV UR39, 0x40004040 ;  /* 0x4000404000277882 */ /* 0x000fe20000000000 */
[----:B------:R-:W-:Y:S01]  /*11190*/  UMOV UR35, 0x40004040 ;  /* 0x4000404000237882 */ /* 0x000fe20000000000 */
[----:B------:R1:W-:Y:S01]  /*111a0*/  UTCHMMA.2CTA gdesc[UR40], gdesc[UR46], tmem[UR10], tmem[UR24], idesc[UR25], UPT ;  /* 0x00ff182e280075ea */ /* 0x0003e2000ba0000a */
[----:B------:R1:W-:Y:S01]  /*111b0*/  UTCHMMA.2CTA gdesc[UR34], gdesc[UR38], tmem[UR10], tmem[UR22], idesc[UR23], UPT ;  /* 0x00ff1626220075ea */ /* 0x0003e2000ba0000a */
[----:B------:R1:W-:Y:S01]  /*111c0*/  UTCBAR.2CTA.MULTICAST [UR6], URZ, UR7 ;  /* 0x000000ff060073e9 */ /* 0x0003e20008200807 */
[----:B------:R-:W-:Y:S01]  /*111d0*/  UMOV UR42, UR16 ;  /* 0x00000010002a7c82 */ /* 0x000fe20008000000 */
[----:B------:R-:W-:Y:S05]  /*111e0*/  BRA.U UP1, `(.L_x_222) ;  /* 0xfffffffd01507547 */ /* 0x000fea000b83ffff */
[----:B------:R-:W-:Y:S05]  /*111f0*/  BRA.U UP0, `(.L_x_223) ;  /* 0x0000000100047547 */ /* 0x000fea000b800000 */
[----:B-1----:R-:W-:Y:S05]  /*11200*/  BPT.TRAP 0x1 ;  /* 0x000000040000795c */ /* 0x002fea0000300000 */
.L_x_223:
[----:B--2---:R-:W-:Y:S01]  /*11210*/  ELECT P0, URZ, PT ;  /* 0x0000000000ff782f */ /* 0x004fe20003800000 */
[----:B------:R-:W-:Y:S01]  /*11220*/  UIADD3 UR9, UPT, UPT, UR9, 0x140, URZ ;  /* 0x0000014009097890 */ /* 0x000fe2000fffe0ff */
[----:B------:R-:W-:-:S11]  /*11230*/  UMOV UR15, UR8 ;  /* 0x00000008000f7c82 */ /* 0x000fd60008000000 */
[----:B-1----:R-:W-:-:S04]  /*11240*/  @P0 LOP3.LUT R3, R9, 0xffff, RZ, 0xc0, !PT ;  /* 0x0000ffff09030812 */ /* 0x002fc800078ec0ff */
[----:B------:R-:W-:-:S13]  /*11250*/  @P0 R2UR UR6, R3 ;  /* 0x00000000030602ca */ /* 0x000fda00000e0000 */
[----:B------:R1:W-:Y:S01]  /*11260*/  UTCBAR.2CTA.MULTICAST [UR9], URZ, UR6 ;  /* 0x000000ff090073e9 */ /* 0x0003e20008200806 */
[----:B------:R-:W-:Y:S01]  /*11270*/  NOP ;  /* 0x0000000000007918 */ /* 0x000fe20000000000 */
.L_x_217:
[----:B------:R-:W-:-:S11]  /*11280*/  UISETP.GE.AND UP0, UPT, UR11, 0x1, UPT ;  /* 0x000000010b00788c */ /* 0x000fd6000bf06270 */
[----:B------:R-:W-:-:S04]  /*11290*/  @UP0 UIADD3 UR7, UPT, UPT, UR18, 0x1, URZ ;  /* 0x0000000112070890 */ /* 0x000fc8000fffe0ff */
[----:B------:R-:W-:-:S04]  /*112a0*/  @UP0 UISETP.NE.AND UP1, UPT, UR7, 0x4, UPT ;  /* 0x000000040700088c */ /* 0x000fc8000bf25270 */
[----:B-1----:R-:W-:Y:S02]  /*112b0*/  @UP0 USEL UR6, URZ, 0x1, UP1 ;  /* 0x00000001ff060887 */ /* 0x002fe40008800000 */
[----:B------:R-:W-:Y:S02]  /*112c0*/  @UP0 USEL UR18, UR7, URZ, UP1 ;  /* 0x000000ff07120287 */ /* 0x000fe40008800000 */
[----:B------:R-:W-:Y:S02]  /*112d0*/  @UP0 ULOP3.LUT UR19, UR19, UR6, URZ, 0x3c, !UPT ;  /* 0x0000000613130292 */ /* 0x000fe4000f8e3cff */
[----:B------:R-:W-:-:S09]  /*112e0*/  UISETP.NE.AND UP0, UPT, UR37, 0x8, UPT ;  /* 0x000000082500788c */ /* 0x000fd2000bf05270 */
[----:B------:R-:W-:Y:S05]  /*112f0*/  BRA.U UP0, `(.L_x_224) ;  /* 0x0000000100047547 */ /* 0x000fea000b800000 */
[----:B------:R-:W-:Y:S05]  /*11300*/  BPT.TRAP 0x1 ;  /* 0x000000040000795c */ /* 0x000fea0000300000 */
.L_x_224:
[----:B------:R-:W-:Y:S01]  /*11310*/  ULEA UR6, UR17, UR4, 0x3 ;  /* 0x0000000411067291 */ /* 0x000fe2000f8e18ff */
[----:B------:R-:W-:-:S08]  /*11320*/  SHF.L.U32 R4, R2, 0x1f, RZ ;  /* 0x0000001f02047819 */ /* 0x000fd000000006ff */
[----:B------:R-:W1:Y:S02]  /*11330*/  SYNCS.PHASECHK.TRANS64.TRYWAIT P0, [UR6+0x1a0], R4 ;  /* 0x0001a004ff0075a7 */ /* 0x000e640008001106 */
[----:B-1----:R-:W-:Y:S05]  /*11340*/  @!P0 BRA `(.L_x_225) ;  /* 0x0000001400388947 */ /* 0x002fea0003800000 */
.L_x_293:
[----:B------:R-:W-:-:S09]  /*11350*/  UIMAD UR7, UR17, 0x14, UR36 ;  /* 0x00000014110778a4 */ /* 0x000fd2000f8e0224 */
[----:B------:R-:W2:Y:S04]  /*11360*/  LDS R17, [UR7+0x8] ;  /* 0x00000807ff117984 */ /* 0x000ea80008000800 */
[----:B-1----:R-:W1:Y:S01]  /*11370*/  LDS R3, [UR7+0xc] ;  /* 0x00000c07ff037984 */ /* 0x002e620008000800 */
[----:B------:R-:W-:Y:S01]  /*11380*/  @!PT LDS RZ, [RZ] ;  /* 0x00000000fffff984 */ /* 0x000fe20000000800 */
[----:B------:R-:W-:Y:S01]  /*11390*/  @!PT LDS RZ, [RZ] ;  /* 0x00000000fffff984 */ /* 0x000fe20000000800 */
[----:B------:R-:W-:Y:S01]  /*113a0*/  @!PT LDS RZ, [RZ] ;  /* 0x00000000fffff984 */ /* 0x000fe20000000800 */
[----:B------:R-:W-:Y:S01]  /*113b0*/  @!PT LDS RZ, [RZ] ;  /* 0x00000000fffff984 */ /* 0x000fe20000000800 */
[----:B------:R3:W-:Y:S06]  /*113c0*/  MEMBAR.ALL.CTA ;  /* 0x0000000000007992 */ /* 0x0007ec0000008000 */
[----:B---3--:R-:W3:Y:S01]  /*113d0*/  FENCE.VIEW.ASYNC.S ;  /* 0x00000000000073c6 */ /* 0x008ee20000000000 */
[----:B------:R-:W-:Y:S05]  /*113e0*/  BRA.U UP0, `(.L_x_226) ;  /* 0x0000000100047547 */ /* 0x000fea000b800000 */
[----:B------:R-:W-:Y:S05]  /*113f0*/  BPT.TRAP 0x1 ;  /* 0x000000040000795c */ /* 0x000fea0000300000 */
.L_x_226:
[----:B------:R-:W-:Y:S01]  /*11400*/  UIADD3 UR6, UPT, UPT, UR6, 0x1e0, URZ ;  /* 0x000001e006067890 */ /* 0x000fe2000fffe0ff */
[----:B-1----:R-:W-:Y:S01]  /*11410*/  ISETP.NE.AND P0, PT, R3, RZ, PT ;  /* 0x000000ff0300720c */ /* 0x002fe20003f05270 */
[----:B------:R-:W-:Y:S02]  /*11420*/  UIADD3 UR17, UPT, UPT, UR17, 0x1, URZ ;  /* 0x0000000111117890 */ /* 0x000fe4000fffe0ff */
[----:B------:R-:W-:Y:S02]  /*11430*/  UPRMT UR6, UR5, 0x654, UR6 ;  /* 0x0000065405067896 */ /* 0x000fe40008000006 */
[----:B------:R-:W-:-:S04]  /*11440*/  UISETP.NE.AND UP0, UPT, UR17, 0x8, UPT ;  /* 0x000000081100788c */ /* 0x000fc8000bf05270 */
[----:B------:R-:W-:-:S03]  /*11450*/  USEL UR17, UR17, URZ, UP0 ;  /* 0x000000ff11117287 */ /* 0x000fc60008000000 */
[----:B---3--:R-:W-:Y:S01]  /*11460*/  SYNCS.ARRIVE.TRANS64.RED.A1T0 RZ, [UR6], RZ ;  /* 0x000000ffffff79a7 */ /* 0x008fe20008100406 */
[----:B------:R-:W-:-:S06]  /*11470*/  USEL UR6, URZ, 0x1, UP0 ;  /* 0x00000001ff067887 */ /* 0x000fcc0008000000 */
[----:B------:R-:W-:Y:S01]  /*11480*/  LOP3.LUT R2, R2, UR6, RZ, 0x3c, !PT ;  /* 0x0000000602027c12 */ /* 0x000fe2000f8e3cff */
[----:B------:R-:W-:Y:S06]  /*11490*/  @P0 BRA `(.L_x_227) ;  /* 0xfffffff800000947 */ /* 0x000fec000383ffff */
[----:B------:R-:W1:Y:S01]  /*114a0*/  S2UR UR5, SR_CgaCtaId ;  /* 0x00000000000579c3 */ /* 0x000e620000008800 */
[----:B------:R-:W-:Y:S01]  /*114b0*/  ELECT P0, URZ, PT ;  /* 0x0000000000ff782f */ /* 0x000fe20003800000 */
[----:B------:R-:W-:Y:S01]  /*114c0*/  HFMA2 R0, -RZ, RZ, 0, 5.9604644775390625e-08 ;  /* 0x00000001ff007431 */ /* 0x000fe200000001ff */
[----:B------:R-:W-:-:S05]  /*114d0*/  UMOV UR6, 0x40 ;  /* 0x0000004000067882 */ /* 0x000fca0000000000 */
[----:B------:R-:W-:Y:S01]  /*114e0*/  UVIRTCOUNT.DEALLOC.SMPOOL 0x80 ;  /* 0x000000800000784c */ /* 0x000fe20000000000 */
[----:B------:R-:W-:Y:S02]  /*114f0*/  UISETP.NE.AND UP2, UPT, UR44, URZ, UPT ;  /* 0x000000ff2c00728c */ /* 0x000fe4000bf45270 */
[----:B-1----:R-:W-:-:S09]  /*11500*/  ULEA UR5, UR5, UR6, 0x18 ;  /* 0x0000000605057291 */ /* 0x002fd2000f8ec0ff */
[----:B------:R1:W-:Y:S01]  /*11510*/  @P0 STS.U8 [UR5+0x1c], R0 ;  /* 0x00001c00ff000988 */ /* 0x0003e20008000005 */
[----:B------:R-:W-:Y:S05]  /*11520*/  BRA.U UP2, `(.L_x_228) ;  /* 0x0000000102d47547 */ /* 0x000fea000b800000 */
[----:B------:R-:W-:-:S04]  /*11530*/  UISETP.NE.AND UP0, UPT, UR37, URZ, UPT ;  /* 0x000000ff2500728c */ /* 0x000fc8000bf05270 */
[----:B------:R-:W-:-:S09]  /*11540*/  UISETP.NE.AND UP0, UPT, UR21, 0x4, !UP0 ;  /* 0x000000041500788c */ /* 0x000fd2000c705270 */
[----:B------:R-:W-:Y:S05]  /*11550*/  BRA.U UP0, `(.L_x_229) ;  /* 0x0000000100047547 */ /* 0x000fea000b800000 */
[----:B------:R-:W-:Y:S05]  /*11560*/  BPT.TRAP 0x1 ;  /* 0x000000040000795c */ /* 0x000fea0000300000 */
.L_x_229:
[----:B------:R-:W-:Y:S01]  /*11570*/  ULEA UR6, UR18, UR4, 0x3 ;  /* 0x0000000412067291 */ /* 0x000fe2000f8e18ff */
[----:B------:R-:W-:Y:S01]  /*11580*/  MOV R3, UR19 ;  /* 0x0000001300037c02 */ /* 0x000fe20008000f00 */
[----:B------:R-:W-:-:S03]  /*11590*/  UIADD3 UR18, UPT, UPT, UR18, 0x1, URZ ;  /* 0x0000000112127890 */ /* 0x000fc6000fffe0ff */
[----:B------:R-:W-:-:S04]  /*115a0*/  SHF.L.U32 R3, R3, 0x1f, RZ ;  /* 0x0000001f03037819 */ /* 0x000fc800000006ff */
[----:B------:R-:W3:Y:S02]  /*115b0*/  SYNCS.PHASECHK.TRANS64.TRYWAIT P0, [UR6+0x160], R3 ;  /* 0x00016003ff0075a7 */ /* 0x000ee40008001106 */
[----:B---3--:R-:W-:Y:S05]  /*115c0*/  @!P0 BRA `(.L_x_230) ;  /* 0x0000001000b08947 */ /* 0x008fea0003800000 */
.L_x_295:
[----:B------:R-:W-:Y:S05]  /*115d0*/  BRA.U UP0, `(.L_x_231) ;  /* 0x0000000100047547 */ /* 0x000fea000b800000 */
[----:B------:R-:W-:Y:S05]  /*115e0*/  BPT.TRAP 0x1 ;  /* 0x000000040000795c */ /* 0x000fea0000300000 */
.L_x_231:
[----:B------:R-:W-:-:S04]  /*115f0*/  UISETP.NE.AND UP1, UPT, UR18, 0x4, UPT ;  /* 0x000000041200788c */ /* 0x000fc8000bf25270 */
[----:B------:R-:W-:Y:S02]  /*11600*/  USEL UR8, URZ, 0x1, UP1 ;  /* 0x00000001ff087887 */ /* 0x000fe40008800000 */
[----:B------:R-:W-:Y:S02]  /*11610*/  USEL UR6, UR18, URZ, UP1 ;  /* 0x000000ff12067287 */ /* 0x000fe40008800000 */
[----:B------:R-:W-:Y:S02]  /*11620*/  ULOP3.LUT UR8, UR19, UR8, URZ, 0x3c, !UPT ;  /* 0x0000000813087292 */ /* 0x000fe4000f8e3cff */
[----:B------:R-:W-:Y:S02]  /*11630*/  ULEA UR7, UR6, UR4, 0x3 ;  /* 0x0000000406077291 */ /* 0x000fe4000f8e18ff */
[----:B------:R-:W-:Y:S02]  /*11640*/  UIADD3 UR6, UPT, UPT, UR6, 0x1, URZ ;  /* 0x0000000106067890 */ /* 0x000fe4000fffe0ff */
[----:B-1----:R-:W-:-:S04]  /*11650*/  MOV R3, UR8 ;  /* 0x0000000800037c02 */ /* 0x002fc80008000f00 */
[----:B------:R-:W-:-:S04]  /*11660*/  SHF.L.U32 R3, R3, 0x1f, RZ ;  /* 0x0000001f03037819 */ /* 0x000fc800000006ff */
[----:B------:R-:W1:Y:S02]  /*11670*/  SYNCS.PHASECHK.TRANS64.TRYWAIT P0, [UR7+0x160], R3 ;  /* 0x00016003ff0075a7 */ /* 0x000e640008001107 */
[----:B-1----:R-:W-:Y:S05]  /*11680*/  @!P0 BRA `(.L_x_232) ;  /* 0x0000001000988947 */ /* 0x002fea0003800000 */
.L_x_297:
[----:B------:R-:W-:Y:S05]  /*11690*/  BRA.U UP0, `(.L_x_233) ;  /* 0x0000000100047547 */ /* 0x000fea000b800000 */
[----:B------:R-:W-:Y:S05]  /*116a0*/  BPT.TRAP 0x1 ;  /* 0x000000040000795c */ /* 0x000fea0000300000 */
.L_x_233:
        /* <DEDUP_REMOVED lines=10> */
.L_x_299:
[----:B------:R-:W-:Y:S05]  /*11750*/  BRA.U UP0, `(.L_x_235) ;  /* 0x0000000100047547 */ /* 0x000fea000b800000 */
[----:B------:R-:W-:Y:S05]  /*11760*/  BPT.TRAP 0x1 ;  /* 0x000000040000795c */ /* 0x000fea0000300000 */
.L_x_235:
[----:B------:R-:W-:-:S04]  /*11770*/  UISETP.NE.AND UP0, UPT, UR6, 0x4, UPT ;  /* 0x000000040600788c */ /* 0x000fc8000bf05270 */
[----:B------:R-:W-:Y:S02]  /*11780*/  USEL UR7, URZ, 0x1, UP0 ;  /* 0x00000001ff077887 */ /* 0x000fe40008000000 */
[----:B------:R-:W-:Y:S02]  /*11790*/  USEL UR6, UR6, URZ, UP0 ;  /* 0x000000ff06067287 */ /* 0x000fe40008000000 */
[----:B------:R-:W-:Y:S02]  /*117a0*/  ULOP3.LUT UR7, UR8, UR7, URZ, 0x3c, !UPT ;  /* 0x0000000708077292 */ /* 0x000fe4000f8e3cff */
[----:B------:R-:W-:-:S04]  /*117b0*/  ULEA UR6, UR6, UR4, 0x3 ;  /* 0x0000000406067291 */ /* 0x000fc8000f8e18ff */
[----:B------:R-:W-:Y:S02]  /*117c0*/  IMAD.U32 R2, RZ, RZ, UR7 ;  /* 0x00000007ff027e24 */ /* 0x000fe4000f8e00ff */
[----:B-1----:R-:W-:-:S03]  /*117d0*/  MOV R0, UR6 ;  /* 0x0000000600007c02 */ /* 0x002fc60008000f00 */
[----:B------:R-:W-:-:S04]  /*117e0*/  SHF.L.U32 R3, R2, 0x1f, RZ ;  /* 0x0000001f02037819 */ /* 0x000fc800000006ff */
[----:B------:R1:W3:Y:S03]  /*117f0*/  SYNCS.PHASECHK.TRANS64.TRYWAIT P0, [R0+URZ+0x160], R3 ;  /* 0x00016003000075a7 */ /* 0x0002e600080011ff */
[----:B---3--:R-:W-:Y:S05]  /*11800*/  @!P0 NANOSLEEP.SYNCS 0x989680 ;  /* 0x009896800000895d */ /* 0x008fea0003900000 */
[----:B------:R-:W3:Y:S02]  /*11810*/  @!P0 SYNCS.PHASECHK.TRANS64 P0, [R0+URZ+0x160], R3 ;  /* 0x00016003000085a7 */ /* 0x000ee400080010ff */
[----:B---3--:R-:W-:Y:S05]  /*11820*/  @P0 BRA `(.L_x_236) ;  /* 0x0000000000200947 */ /* 0x008fea0003800000 */
.L_x_237:
[----:B---3--:R3:W4:Y:S02]  /*11830*/  SYNCS.PHASECHK.TRANS64.TRYWAIT P0, [R0+URZ+0x160], R3 ;  /* 0x00016003000075a7 */ /* 0x00872400080011ff */
[----:B----4-:R-:W-:Y:S05]  /*11840*/  @!P0 NANOSLEEP.SYNCS 0x989680 ;  /* 0x009896800000895d */ /* 0x010fea0003900000 */
[----:B------:R-:W4:Y:S02]  /*11850*/  @!P0 SYNCS.PHASECHK.TRANS64 P0, [R0+URZ+0x160], R3 ;  /* 0x00016003000085a7 */ /* 0x000f2400080010ff */
[----:B----4-:R-:W-:Y:S05]  /*11860*/  @!P0 BRA `(.L_x_237) ;  /* 0xfffffffc00f08947 */ /* 0x010fea000383ffff */
[----:B------:R-:W-:Y:S05]  /*11870*/  BRA `(.L_x_236) ;  /* 0x00000000000c7947 */ /* 0x000fea0003800000 */
.L_x_228:
[----:B------:R-:W-:-:S04]  /*11880*/  UIADD3 UR6, UPT, UPT, UR4, 0x190, URZ ;  /* 0x0000019004067890 */ /* 0x000fc8000fffe0ff */
[----:B------:R-:W-:-:S09]  /*11890*/  UPRMT UR6, UR43, 0x654, UR6 ;  /* 0x000006542b067896 */ /* 0x000fd20008000006 */
[----:B------:R-:W-:Y:S03]  /*118a0*/  SYNCS.ARRIVE.TRANS64.RED.A1T0 RZ, [UR6], RZ ;  /* 0x000000ffffff79a7 */ /* 0x000fe60008100406 */
.L_x_236:
[----:B-1-3--:R-:W-:Y:S01]  /*118b0*/  SHF.L.U32 R3, RZ, 0x1f, RZ ;  /* 0x0000001fff037819 */ /* 0x00afe200000006ff */
[----:B------:R-:W-:Y:S01]  /*118c0*/  UIADD3 UR6, UPT, UPT, UR4, 0x190, URZ ;  /* 0x0000019004067890 */ /* 0x000fe2000fffe0ff */
[----:B------:R-:W-:Y:S02]  /*118d0*/  PLOP3.LUT P0, PT, PT, PT, UP2, 0x80, 0x8 ;  /* 0x000000000008781c */ /* 0x000fe40003f0f028 */
[----:B------:R-:W1:Y:S02]  /*118e0*/  SYNCS.PHASECHK.TRANS64.TRYWAIT P1, [UR4+0x190], R3 ;  /* 0x00019003ff0075a7 */ /* 0x000e640008021104 */
[----:B-1----:R-:W-:Y:S09]  /*118f0*/  @!P1 BRA `(.L_x_238) ;  /* 0x00000010002c9947 */ /* 0x002ff20003800000 */
.L_x_301:
[----:B------:R-:W-:Y:S01]  /*11900*/  @!UP2 UPRMT UR6, UR43, 0x654, UR6 ;  /* 0x000006542b06a896 */ /* 0x000fe20008000006 */
[----:B------:R-:W-:Y:S01]  /*11910*/  UMOV UR8, 0xffff ;  /* 0x0000ffff00087882 */ /* 0x000fe20000000000 */
[----:B------:R-:W-:-:S07]  /*11920*/  UMOV UR4, 0x1 ;  /* 0x0000000100047882 */ /* 0x000fce0000000000 */
[----:B------:R-:W-:Y:S01]  /*11930*/  @!P0 SYNCS.ARRIVE.TRANS64.RED.A1T0 RZ, [UR6], RZ ;  /* 0x000000ffffff89a7 */ /* 0x000fe20008100406 */
[----:B------:R-:W-:Y:S01]  /*11940*/  NOP ;  /* 0x0000000000007918 */ /* 0x000fe20000000000 */
[----:B-1----:R-:W1:Y:S01]  /*11950*/  LDS R0, [UR5+0x14] ;  /* 0x00001405ff007984 */ /* 0x002e620008000800 */
[----:B------:R-:W-:-:S04]  /*11960*/  ULOP3.LUT UR6, UR20, 0xffff, URZ, 0xc0, !UPT ;  /* 0x0000ffff14067892 */ /* 0x000fc8000f8ec0ff */
[----:B------:R-:W-:-:S04]  /*11970*/  USHF.R.U32.HI UR6, URZ, 0x5, UR6 ;  /* 0x00000005ff067899 */ /* 0x000fc80008011606 */
[----:B------:R-:W-:Y:S02]  /*11980*/  USHF.L.U32 UR8, UR8, UR6, URZ ;  /* 0x0000000608087299 */ /* 0x000fe400080006ff */
[----:B------:R-:W-:-:S04]  /*11990*/  USHF.L.U32 UR4, UR4, UR6, URZ ;  /* 0x0000000604047299 */ /* 0x000fc800080006ff */
[----:B-1----:R-:W-:-:S04]  /*119a0*/  LOP3.LUT R0, R0, UR8, RZ, 0xc0, !PT ;  /* 0x0000000800007c12 */ /* 0x002fc8000f8ec0ff */
[----:B------:R-:W-:-:S13]  /*119b0*/  ISETP.NE.AND P0, PT, R0, UR8, PT ;  /* 0x0000000800007c0c */ /* 0x000fda000bf05270 */
[----:B------:R-:W-:Y:S05]  /*119c0*/  @P0 BRA `(.L_x_239) ;  /* 0x0000000000580947 */ /* 0x000fea0003800000 */
[----:B------:R-:W1:Y:S02]  /*119d0*/  LDS R0, [UR5+0x18] ;  /* 0x00001805ff007984 */ /* 0x000e640008000800 */
[----:B-1----:R-:W-:-:S04]  /*119e0*/  LOP3.LUT R0, R0, UR4, RZ, 0xc0, !PT ;  /* 0x0000000400007c12 */ /* 0x002fc8000f8ec0ff */
[----:B------:R-:W-:-:S13]  /*119f0*/  ISETP.NE.AND P0, PT, R0, UR4, PT ;  /* 0x0000000400007c0c */ /* 0x000fda000bf05270 */
[----:B------:R-:W-:Y:S05]  /*11a00*/  @P0 BRA `(.L_x_240) ;  /* 0x00000000003c0947 */ /* 0x000fea0003800000 */
[----:B------:R-:W1:Y:S01]  /*11a10*/  S2R R2, SR_LANEID ;  /* 0x0000000000027919 */ /* 0x000e620000000000 */
[----:B------:R-:W-:Y:S01]  /*11a20*/  ULOP3.LUT UR8, URZ, UR8, URZ, 0x33, !UPT ;  /* 0x00000008ff087292 */ /* 0x000fe2000f8e33ff */
[----:B------:R-:W-:Y:S01]  /*11a30*/  LOP3.LUT R4, RZ, UR4, RZ, 0x33, !PT ;  /* 0x00000004ff047c12 */ /* 0x000fe2000f8e33ff */
[----:B------:R-:W-:Y:S02]  /*11a40*/  VOTEU.ANY UR7, UPT, PT ;  /* 0x0000000000077886 */ /* 0x000fe400038e0100 */
[----:B------:R-:W-:Y:S01]  /*11a50*/  UFLO.U32 UR7, UR7 ;  /* 0x00000007000772bd */ /* 0x000fe200080e0000 */
[----:B------:R-:W3:Y:S01]  /*11a60*/  REDUX UR4, R4 ;  /* 0x00000000040473c4 */ /* 0x000ee20000000000 */
[----:B------:R-:W-:-:S06]  /*11a70*/  IMAD.U32 R0, RZ, RZ, UR8 ;  /* 0x00000008ff007e24 */ /* 0x000fcc000f8e00ff */
[----:B------:R4:W-:Y:S01]  /*11a80*/  UTCATOMSWS.AND URZ, UR8 ;  /* 0x0000000800ff79e3 */ /* 0x0009e20008000000 */
[----:B------:R-:W5:Y:S01]  /*11a90*/  REDUX UR6, R0 ;  /* 0x00000000000673c4 */ /* 0x000f620000000000 */
[----:B-1----:R-:W-:Y:S01]  /*11aa0*/  ISETP.EQ.U32.AND P0, PT, R2, UR7, PT ;  /* 0x0000000702007c0c */ /* 0x002fe2000bf02070 */
[----:B---3--:R-:W-:Y:S01]  /*11ab0*/  IMAD.U32 R2, RZ, RZ, UR4 ;  /* 0x00000004ff027e24 */ /* 0x008fe2000f8e00ff */
[----:B-----5:R-:W-:-:S11]  /*11ac0*/  MOV R3, UR6 ;  /* 0x0000000600037c02 */ /* 0x020fd60008000f00 */
[----:B------:R4:W-:Y:S04]  /*11ad0*/  @P0 ATOMS.AND RZ, [UR5+0x14], R3 ;  /* 0x00001403ffff098c */ /* 0x0009e8000a800005 */
[----:B------:R4:W-:Y:S01]  /*11ae0*/  @P0 ATOMS.AND RZ, [UR5+0x18], R2 ;  /* 0x00001802ffff098c */ /* 0x0009e2000a800005 */
[----:B------:R-:W-:Y:S05]  /*11af0*/  BRA `(.L_x_241) ;  /* 0x0000000000147947 */ /* 0x000fea0003800000 */
.L_x_240:
[----:B------:R-:W-:Y:S02]  /*11b00*/  MOV R2, 0x11b20 ;  /* 0x00011b2000027802 */ /* 0x000fe40000000f00 */
[----:B--2---:R-:W-:Y:S05]  /*11b10*/  CALL.REL.NOINC `($__internal_0_$__cuda_sm10x_tcgen05_guardrail_trap_col_being_dealloced_not_returned_by_alloc) ;  /* 0x0000000c00bc7944 */ /* 0x004fea0003c00000 */
[----:B------:R-:W-:Y:S05]  /*11b20*/  BRA `(.L_x_241) ;  /* 0x0000000000087947 */ /* 0x000fea0003800000 */
.L_x_239:
[----:B------:R-:W-:Y:S02]  /*11b30*/  MOV R2, 0x11b50 ;  /* 0x00011b5000027802 */ /* 0x000fe40000000f00 */
[----:B--2---:R-:W-:Y:S05]  /*11b40*/  CALL.REL.NOINC `($__internal_2_$__cuda_sm10x_tcgen05_guardrail_trap_unallocated_columns_being_dealloced) ;  /* 0x0000000c00c87944 */ /* 0x004fea0003c00000 */
.L_x_241:
[----:B------:R-:W-:Y:S01]  /*11b50*/  NOP ;  /* 0x0000000000007918 */ /* 0x000fe20000000000 */
[----:B----4-:R-:W-:Y:S05]  /*11b60*/  EXIT ;  /* 0x000000000000794d */ /* 0x010fea0003800000 */
.L_x_34:
[----:B------:R-:W-:-:S07]  /*11b70*/  MOV R0, UR9 ;  /* 0x0000000900007c02 */ /* 0x000fce0008000f00 */
.L_x_242:
[----:B-1----:R1:W3:Y:S02]  /*11b80*/  SYNCS.PHASECHK.TRANS64.TRYWAIT P0, [R0+URZ+0x38], R3 ;  /* 0x00003803000075a7 */ /* 0x0022e400080011ff */
[----:B---3--:R-:W-:Y:S05]  /*11b90*/  @!P0 NANOSLEEP.SYNCS 0x989680 ;  /* 0x009896800000895d */ /* 0x008fea0003900000 */
[----:B------:R-:W3:Y:S02]  /*11ba0*/  @!P0 SYNCS.PHASECHK.TRANS64 P0, [R0+URZ+0x38], R3 ;  /* 0x00003803000085a7 */ /* 0x000ee400080010ff */
[----:B---3--:R-:W-:Y:S05]  /*11bb0*/  @!P0 BRA `(.L_x_242) ;  /* 0xfffffffc00f08947 */ /* 0x008fea000383ffff */
[----:B------:R-:W-:Y:S05]  /*11bc0*/  BRA `(.L_x_33) ;  /* 0xffffff28000c7947 */ /* 0x000fea000383ffff */
.L_x_41:
[----:B-1----:R-:W-:-:S07]  /*11bd0*/  MOV R0, UR9 ;  /* 0x0000000900007c02 */ /* 0x002fce0008000f00 */
.L_x_243:
[----:B-1----:R1:W2:Y:S02]  /*11be0*/  SYNCS.PHASECHK.TRANS64.TRYWAIT P0, [R0+URZ+0x38], R3 ;  /* 0x00003803000075a7 */ /* 0x0022a400080011ff */
[----:B--2---:R-:W-:Y:S05]  /*11bf0*/  @!P0 NANOSLEEP.SYNCS 0x989680 ;  /* 0x009896800000895d */ /* 0x004fea0003900000 */
[----:B------:R-:W2:Y:S02]  /*11c00*/  @!P0 SYNCS.PHASECHK.TRANS64 P0, [R0+URZ+0x38], R3 ;  /* 0x00003803000085a7 */ /* 0x000ea400080010ff */
[----:B--2---:R-:W-:Y:S05]  /*11c10*/  @!P0 BRA `(.L_x_243) ;  /* 0xfffffffc00f08947 */ /* 0x004fea000383ffff */
[----:B------:R-:W-:Y:S05]  /*11c20*/  BRA `(.L_x_40) ;  /* 0xffffff2800ac7947 */ /* 0x000fea000383ffff */
.L_x_47:
[----:B------:R-:W-:-:S07]  /*11c30*/  MOV R0, UR4 ;  /* 0x0000000400007c02 */ /* 0x000fce0008000f00 */
.L_x_244:
[----:B-1----:R1:W2:Y:S02]  /*11c40*/  SYNCS.PHASECHK.TRANS64.TRYWAIT P0, [R0+URZ+0x1a0], R3 ;  /* 0x0001a003000075a7 */ /* 0x0022a400080011ff */
[----:B--2---:R-:W-:Y:S05]  /*11c50*/  @!P0 NANOSLEEP.SYNCS 0x989680 ;  /* 0x009896800000895d */ /* 0x004fea0003900000 */
[----:B------:R-:W2:Y:S02]  /*11c60*/  @!P0 SYNCS.PHASECHK.TRANS64 P0, [R0+URZ+0x1a0], R3 ;  /* 0x0001a003000085a7 */ /* 0x000ea400080010ff */
[----:B--2---:R-:W-:Y:S05]  /*11c70*/  @!P0 BRA `(.L_x_244) ;  /* 0xfffffffc00f08947 */ /* 0x004fea000383ffff */
[----:B------:R-:W-:Y:S05]  /*11c80*/  BRA `(.L_x_245) ;  /* 0xffffff2c00387947 */ /* 0x000fea000383ffff */
.L_x_50:
[----:B------:R-:W-:-:S07]  /*11c90*/  MOV R0, UR4 ;  /* 0x0000000400007c02 */ /* 0x000fce0008000f00 */
.L_x_246:
[----:B-1----:R1:W2:Y:S02]  /*11ca0*/  SYNCS.PHASECHK.TRANS64.TRYWAIT P0, [R0+URZ], R3 ;  /* 0x00000003000075a7 */ /* 0x0022a400080011ff */
[----:B--2---:R-:W-:Y:S05]  /*11cb0*/  @!P0 NANOSLEEP.SYNCS 0x989680 ;  /* 0x009896800000895d */ /* 0x004fea0003900000 */
[----:B------:R-:W2:Y:S02]  /*11cc0*/  @!P0 SYNCS.PHASECHK.TRANS64 P0, [R0+URZ], R3 ;  /* 0x00000003000085a7 */ /* 0x000ea400080010ff */
[----:B--2---:R-:W-:Y:S05]  /*11cd0*/  @!P0 BRA `(.L_x_246) ;  /* 0xfffffffc00f08947 */ /* 0x004fea000383ffff */
[----:B------:R-:W-:Y:S05]  /*11ce0*/  BRA `(.L_x_247) ;  /* 0xffffff2c00a07947 */ /* 0x000fea000383ffff */
.L_x_51:
[----:B------:R-:W-:-:S07]  /*11cf0*/  MOV R0, UR4 ;  /* 0x0000000400007c02 */ /* 0x000fce0008000f00 */
.L_x_248:
[----:B-1----:R1:W2:Y:S02]  /*11d00*/  SYNCS.PHASECHK.TRANS64.TRYWAIT P0, [R0+URZ], R3 ;  /* 0x00000003000075a7 */ /* 0x0022a400080011ff */
[----:B--2---:R-:W-:Y:S05]  /*11d10*/  @!P0 NANOSLEEP.SYNCS 0x989680 ;  /* 0x009896800000895d */ /* 0x004fea0003900000 */
[----:B------:R-:W2:Y:S02]  /*11d20*/  @!P0 SYNCS.PHASECHK.TRANS64 P0, [R0+URZ], R3 ;  /* 0x00000003000085a7 */ /* 0x000ea400080010ff */
[----:B--2---:R-:W-:Y:S05]  /*11d30*/  @!P0 BRA `(.L_x_248) ;  /* 0xfffffffc00f08947 */ /* 0x004fea000383ffff */
[----:B------:R-:W-:Y:S05]  /*11d40*/  BRA `(.L_x_249) ;  /* 0xffffff2c00ac7947 */ /* 0x000fea000383ffff */
.L_x_52:
[----:B------:R-:W-:-:S07]  /*11d50*/  MOV R0, UR4 ;  /* 0x0000000400007c02 */ /* 0x000fce0008000f00 */
.L_x_250:
[----:B-1----:R1:W2:Y:S02]  /*11d60*/  SYNCS.PHASECHK.TRANS64.TRYWAIT P0, [R0+URZ], R3 ;  /* 0x00000003000075a7 */ /* 0x0022a400080011ff */
[----:B--2---:R-:W-:Y:S05]  /*11d70*/  @!P0 NANOSLEEP.SYNCS 0x989680 ;  /* 0x009896800000895d */ /* 0x004fea0003900000 */
[----:B------:R-:W2:Y:S02]  /*11d80*/  @!P0 SYNCS.PHASECHK.TRANS64 P0, [R0+URZ], R3 ;  /* 0x00000003000085a7 */ /* 0x000ea400080010ff */
[----:B--2---:R-:W-:Y:S05]  /*11d90*/  @!P0 BRA `(.L_x_250) ;  /* 0xfffffffc00f08947 */ /* 0x004fea000383ffff */
[----:B------:R-:W-:Y:S05]  /*11da0*/  BRA `(.L_x_251) ;  /* 0xffffff2c00b87947 */ /* 0x000fea000383ffff */
.L_x_53:
[----:B------:R-:W-:-:S07]  /*11db0*/  MOV R0, UR4 ;  /* 0x0000000400007c02 */ /* 0x000fce0008000f00 */
.L_x_252:
[----:B-1----:R1:W2:Y:S02]  /*11dc0*/  SYNCS.PHASECHK.TRANS64.TRYWAIT P0, [R0+URZ], R3 ;  /* 0x00000003000075a7 */ /* 0x0022a400080011ff */
[----:B--2---:R-:W-:Y:S05]  /*11dd0*/  @!P0 NANOSLEEP.SYNCS 0x989680 ;  /* 0x009896800000895d */ /* 0x004fea0003900000 */
[----:B------:R-:W2:Y:S02]  /*11de0*/  @!P0 SYNCS.PHASECHK.TRANS64 P0, [R0+URZ], R3 ;  /* 0x00000003000085a7 */ /* 0x000ea400080010ff */
[----:B--2---:R-:W-:Y:S05]  /*11df0*/  @!P0 BRA `(.L_x_252) ;  /* 0xfffffffc00f08947 */ /* 0x004fea000383ffff */
[----:B------:R-:W-:Y:S05]  /*11e00*/  BRA `(.L_x_253) ;  /* 0xffffff2c00c47947 */ /* 0x000fea000383ffff */
.L_x_54:
[----:B------:R-:W-:-:S07]  /*11e10*/  MOV R0, UR4 ;  /* 0x0000000400007c02 */ /* 0x000fce0008000f00 */
.L_x_254:
[----:B-1----:R1:W2:Y:S02]  /*11e20*/  SYNCS.PHASECHK.TRANS64.TRYWAIT P0, [R0+URZ], R3 ;  /* 0x00000003000075a7 */ /* 0x0022a400080011ff */
[----:B--2---:R-:W-:Y:S05]  /*11e30*/  @!P0 NANOSLEEP.SYNCS 0x989680 ;  /* 0x009896800000895d */ /* 0x004fea0003900000 */
[----:B------:R-:W2:Y:S02]  /*11e40*/  @!P0 SYNCS.PHASECHK.TRANS64 P0, [R0+URZ], R3 ;  /* 0x00000003000085a7 */ /* 0x000ea400080010ff */
[----:B--2---:R-:W-:Y:S05]  /*11e50*/  @!P0 BRA `(.L_x_254) ;  /* 0xfffffffc00f08947 */ /* 0x004fea000383ffff */
[----:B------:R-:W-:Y:S05]  /*11e60*/  BRA `(.L_x_255) ;  /* 0xffffff2c00d07947 */ /* 0x000fea000383ffff */
.L_x_55:
[----:B------:R-:W-:-:S07]  /*11e70*/  MOV R0, UR4 ;  /* 0x0000000400007c02 */ /* 0x000fce0008000f00 */
.L_x_256:
[----:B-1----:R1:W2:Y:S02]  /*11e80*/  SYNCS.PHASECHK.TRANS64.TRYWAIT P0, [R0+URZ], R3 ;  /* 0x00000003000075a7 */ /* 0x0022a400080011ff */
[----:B--2---:R-:W-:Y:S05]  /*11e90*/  @!P0 NANOSLEEP.SYNCS 0x989680 ;  /* 0x009896800000895d */ /* 0x004fea0003900000 */
[----:B------:R-:W2:Y:S02]  /*11ea0*/  @!P0 SYNCS.PHASECHK.TRANS64 P0, [R0+URZ], R3 ;  /* 0x00000003000085a7 */ /* 0x000ea400080010ff */
[----:B--2---:R-:W-:Y:S05]  /*11eb0*/  @!P0 BRA `(.L_x_256) ;  /* 0xfffffffc00f08947 */ /* 0x004fea000383ffff */
[----:B------:R-:W-:Y:S05]  /*11ec0*/  BRA `(.L_x_257) ;  /* 0xffffff2c00dc7947 */ /* 0x000fea000383ffff */
.L_x_70:
[----:B------:R-:W-:-:S07]  /*11ed0*/  MOV R17, UR4 ;  /* 0x0000000400117c02 */ /* 0x000fce0008000f00 */
.L_x_258:
[----:B--2---:R2:W3:Y:S02]  /*11ee0*/  SYNCS.PHASECHK.TRANS64.TRYWAIT P0, [R17+URZ+0x100], R16 ;  /* 0x00010010110075a7 */ /* 0x0044e400080011ff */
[----:B---3--:R-:W-:Y:S05]  /*11ef0*/  @!P0 NANOSLEEP.SYNCS 0x989680 ;  /* 0x009896800000895d */ /* 0x008fea0003900000 */
[----:B------:R-:W3:Y:S02]  /*11f00*/  @!P0 SYNCS.PHASECHK.TRANS64 P0, [R17+URZ+0x100], R16 ;  /* 0x00010010110085a7 */ /* 0x000ee400080010ff */
[----:B---3--:R-:W-:Y:S05]  /*11f10*/  @!P0 BRA `(.L_x_258) ;  /* 0xfffffffc00f08947 */ /* 0x008fea000383ffff */
[----:B------:R-:W-:Y:S05]  /*11f20*/  BRA `(.L_x_259) ;  /* 0xffffff4800d07947 */ /* 0x000fea000383ffff */
.L_x_86:
[----:B------:R-:W-:-:S07]  /*11f30*/  MOV R11, UR4 ;  /* 0x00000004000b7c02 */ /* 0x000fce0008000f00 */
.L_x_260:
[----:B--2---:R2:W3:Y:S02]  /*11f40*/  SYNCS.PHASECHK.TRANS64.TRYWAIT P0, [R11+URZ+0x100], R2 ;  /* 0x000100020b0075a7 */ /* 0x0044e400080011ff */
[----:B---3--:R-:W-:Y:S05]  /*11f50*/  @!P0 NANOSLEEP.SYNCS 0x989680 ;  /* 0x009896800000895d */ /* 0x008fea0003900000 */
[----:B------:R-:W3:Y:S02]  /*11f60*/  @!P0 SYNCS.PHASECHK.TRANS64 P0, [R11+URZ+0x100], R2 ;  /* 0x000100020b0085a7 */ /* 0x000ee400080010ff */
[----:B---3--:R-:W-:Y:S05]  /*11f70*/  @!P0 BRA `(.L_x_260) ;  /* 0xfffffffc00f08947 */ /* 0x008fea000383ffff */
[----:B------:R-:W-:Y:S05]  /*11f80*/  BRA `(.L_x_261) ;  /* 0xffffff6400c07947 */ /* 0x000fea000383ffff */
.L_x_95:
[----:B--2---:R2:W4:Y:S02]  /*11f90*/  SYNCS.PHASECHK.TRANS64.TRYWAIT P0, [R15+URZ+0xb8], R6 ;  /* 0x0000b8060f0075a7 */ /* 0x00452400080011ff */
[----:B----4-:R-:W-:Y:S05]  /*11fa0*/  @!P0 NANOSLEEP.SYNCS 0x989680 ;  /* 0x009896800000895d */ /* 0x010fea0003900000 */
[----:B------:R-:W4:Y:S02]  /*11fb0*/  @!P0 SYNCS.PHASECHK.TRANS64 P0, [R15+URZ+0xb8], R6 ;  /* 0x0000b8060f0085a7 */ /* 0x000f2400080010ff */
[----:B----4-:R-:W-:Y:S05]  /*11fc0*/  @!P0 BRA `(.L_x_95) ;  /* 0xfffffffc00f08947 */ /* 0x010fea000383ffff */
[----:B------:R-:W-:Y:S05]  /*11fd0*/  BRA `(.L_x_92) ;  /* 0xffffff6c00d47947 */ /* 0x000fea000383ffff */
.L_x_99:
[----:B------:R-:W-:Y:S07]  /*11fe0*/  MOV R0, UR24 ;  /* 0x0000001800007c02 */ /* 0x000fee0008000f00 */
.L_x_262:
[----:B------:R1:W1:Y:S02]  /*11ff0*/  SYNCS.PHASECHK.TRANS64.TRYWAIT P0, [R0+URZ+0x90], R5 ;  /* 0x00009005000075a7 */ /* 0x00026400080011ff */
[----:B-1----:R-:W-:Y:S05]  /*12000*/  @!P0 NANOSLEEP.SYNCS 0x989680 ;  /* 0x009896800000895d */ /* 0x002fea0003900000 */
[----:B------:R-:W1:Y:S02]  /*12010*/  @!P0 SYNCS.PHASECHK.TRANS64 P0, [R0+URZ+0x90], R5 ;  /* 0x00009005000085a7 */ /* 0x000e6400080010ff */
[----:B-1----:R-:W-:Y:S05]  /*12020*/  @!P0 BRA `(.L_x_262) ;  /* 0xfffffffc00f08947 */ /* 0x002fea000383ffff */
[----:B------:R-:W-:Y:S05]  /*12030*/  BRA `(.L_x_263) ;  /* 0xffffff7000587947 */ /* 0x000fea000383ffff */
.L_x_105:
[----:B------:R-:W-:Y:S07]  /*12040*/  MOV R0, UR24 ;  /* 0x0000001800007c02 */ /* 0x000fee0008000f00 */
.L_x_264:
[----:B-1----:R1:W4:Y:S02]  /*12050*/  SYNCS.PHASECHK.TRANS64.TRYWAIT P0, [R0+URZ+0x98], R5 ;  /* 0x00009805000075a7 */ /* 0x00232400080011ff */
[----:B----4-:R-:W-:Y:S05]  /*12060*/  @!P0 NANOSLEEP.SYNCS 0x989680 ;  /* 0x009896800000895d */ /* 0x010fea0003900000 */
[----:B------:R-:W4:Y:S02]  /*12070*/  @!P0 SYNCS.PHASECHK.TRANS64 P0, [R0+URZ+0x98], R5 ;  /* 0x00009805000085a7 */ /* 0x000f2400080010ff */
[----:B----4-:R-:W-:Y:S05]  /*12080*/  @!P0 BRA `(.L_x_264) ;  /* 0xfffffffc00f08947 */ /* 0x010fea000383ffff */
[----:B------:R-:W-:Y:S05]  /*12090*/  BRA `(.L_x_265) ;  /* 0xffffff7000b07947 */ /* 0x000fea000383ffff */
.L_x_111:
[----:B-1--4-:R-:W-:Y:S07]  /*120a0*/  MOV R0, UR24 ;  /* 0x0000001800007c02 */ /* 0x012fee0008000f00 */
.L_x_266:
[----:B-1----:R1:W4:Y:S02]  /*120b0*/  SYNCS.PHASECHK.TRANS64.TRYWAIT P0, [R0+URZ+0xa0], R5 ;  /* 0x0000a005000075a7 */ /* 0x00232400080011ff */
[----:B----4-:R-:W-:Y:S05]  /*120c0*/  @!P0 NANOSLEEP.SYNCS 0x989680 ;  /* 0x009896800000895d */ /* 0x010fea0003900000 */
[----:B------:R-:W4:Y:S02]  /*120d0*/  @!P0 SYNCS.PHASECHK.TRANS64 P0, [R0+URZ+0xa0], R5 ;  /* 0x0000a005000085a7 */ /* 0x000f2400080010ff */
[----:B----4-:R-:W-:Y:S05]  /*120e0*/  @!P0 BRA `(.L_x_266) ;  /* 0xfffffffc00f08947 */ /* 0x010fea000383ffff */
[----:B------:R-:W-:Y:S05]  /*120f0*/  BRA `(.L_x_267) ;  /* 0xffffff7400087947 */ /* 0x000fea000383ffff */
.L_x_117:
[----:B-1--4-:R-:W-:Y:S07]  /*12100*/  MOV R0, UR24 ;  /* 0x0000001800007c02 */ /* 0x012fee0008000f00 */
.L_x_268:
[----:B-1----:R1:W4:Y:S02]  /*12110*/  SYNCS.PHASECHK.TRANS64.TRYWAIT P0, [R0+URZ+0xa8], R5 ;  /* 0x0000a805000075a7 */ /* 0x00232400080011ff */
[----:B----4-:R-:W-:Y:S05]  /*12120*/  @!P0 NANOSLEEP.SYNCS 0x989680 ;  /* 0x009896800000895d */ /* 0x010fea0003900000 */
[----:B------:R-:W4:Y:S02]  /*12130*/  @!P0 SYNCS.PHASECHK.TRANS64 P0, [R0+URZ+0xa8], R5 ;  /* 0x0000a805000085a7 */ /* 0x000f2400080010ff */
[----:B----4-:R-:W-:Y:S05]  /*12140*/  @!P0 BRA `(.L_x_268) ;  /* 0xfffffffc00f08947 */ /* 0x010fea000383ffff */
[----:B------:R-:W-:Y:S05]  /*12150*/  BRA `(.L_x_269) ;  /* 0xffffff7400607947 */ /* 0x000fea000383ffff */
.L_x_123:
[----:B----4-:R-:W-:Y:S07]  /*12160*/  MOV R0, UR8 ;  /* 0x0000000800007c02 */ /* 0x010fee0008000f00 */
.L_x_270:
[----:B-1----:R1:W4:Y:S02]  /*12170*/  SYNCS.PHASECHK.TRANS64.TRYWAIT P0, [R0+URZ+0x1a0], R5 ;  /* 0x0001a005000075a7 */ /* 0x00232400080011ff */
[----:B----4-:R-:W-:Y:S05]  /*12180*/  @!P0 NANOSLEEP.SYNCS 0x989680 ;  /* 0x009896800000895d */ /* 0x010fea0003900000 */
[----:B------:R-:W4:Y:S02]  /*12190*/  @!P0 SYNCS.PHASECHK.TRANS64 P0, [R0+URZ+0x1a0], R5 ;  /* 0x0001a005000085a7 */ /* 0x000f2400080010ff */
[----:B----4-:R-:W-:Y:S05]  /*121a0*/  @!P0 BRA `(.L_x_270) ;  /* 0xfffffffc00f08947 */ /* 0x010fea000383ffff */
[----:B------:R-:W-:Y:S05]  /*121b0*/  BRA `(.L_x_271) ;  /* 0xffffff7400c87947 */ /* 0x000fea000383ffff */
.L_x_127:
[----:B------:R-:W-:-:S07]  /*121c0*/  MOV R0, UR24 ;  /* 0x0000001800007c02 */ /* 0x000fce0008000f00 */
.L_x_272:
[----:B-1----:R1:W2:Y:S02]  /*121d0*/  SYNCS.PHASECHK.TRANS64.TRYWAIT P0, [R0+URZ+0x90], R3 ;  /* 0x00009003000075a7 */ /* 0x0022a400080011ff */
[----:B--2---:R-:W-:Y:S05]  /*121e0*/  @!P0 NANOSLEEP.SYNCS 0x989680 ;  /* 0x009896800000895d */ /* 0x004fea0003900000 */
[----:B------:R-:W2:Y:S02]  /*121f0*/  @!P0 SYNCS.PHASECHK.TRANS64 P0, [R0+URZ+0x90], R3 ;  /* 0x00009003000085a7 */ /* 0x000ea400080010ff */
[----:B--2---:R-:W-:Y:S05]  /*12200*/  @!P0 BRA `(.L_x_272) ;  /* 0xfffffffc00f08947 */ /* 0x004fea000383ffff */
[----:B------:R-:W-:Y:S05]  /*12210*/  BRA `(.L_x_273) ;  /* 0xffffff7800347947 */ /* 0x000fea000383ffff */
.L_x_129:
[----:B-1----:R-:W-:-:S07]  /*12220*/  MOV R0, UR24 ;  /* 0x0000001800007c02 */ /* 0x002fce0008000f00 */
.L_x_274:
[----:B-1----:R1:W2:Y:S02]  /*12230*/  SYNCS.PHASECHK.TRANS64.TRYWAIT P0, [R0+URZ+0x98], R3 ;  /* 0x00009803000075a7 */ /* 0x0022a400080011ff */
[----:B--2---:R-:W-:Y:S05]  /*12240*/  @!P0 NANOSLEEP.SYNCS 0x989680 ;  /* 0x009896800000895d */ /* 0x004fea0003900000 */
[----:B------:R-:W2:Y:S02]  /*12250*/  @!P0 SYNCS.PHASECHK.TRANS64 P0, [R0+URZ+0x98], R3 ;  /* 0x00009803000085a7 */ /* 0x000ea400080010ff */
[----:B--2---:R-:W-:Y:S05]  /*12260*/  @!P0 BRA `(.L_x_274) ;  /* 0xfffffffc00f08947 */ /* 0x004fea000383ffff */
[----:B------:R-:W-:Y:S05]  /*12270*/  BRA `(.L_x_275) ;  /* 0xffffff78002c7947 */ /* 0x000fea000383ffff */
.L_x_131:
[----:B-1----:R-:W-:-:S07]  /*12280*/  MOV R0, UR24 ;  /* 0x0000001800007c02 */ /* 0x002fce0008000f00 */
.L_x_276:
[----:B-1----:R1:W2:Y:S02]  /*12290*/  SYNCS.PHASECHK.TRANS64.TRYWAIT P0, [R0+URZ+0xa0], R3 ;  /* 0x0000a003000075a7 */ /* 0x0022a400080011ff */
[----:B--2---:R-:W-:Y:S05]  /*122a0*/  @!P0 NANOSLEEP.SYNCS 0x989680 ;  /* 0x009896800000895d */ /* 0x004fea0003900000 */
[----:B------:R-:W2:Y:S02]  /*122b0*/  @!P0 SYNCS.PHASECHK.TRANS64 P0, [R0+URZ+0xa0], R3 ;  /* 0x0000a003000085a7 */ /* 0x000ea400080010ff */
[----:B--2---:R-:W-:Y:S05]  /*122c0*/  @!P0 BRA `(.L_x_276) ;  /* 0xfffffffc00f08947 */ /* 0x004fea000383ffff */
[----:B------:R-:W-:Y:S05]  /*122d0*/  BRA `(.L_x_277) ;  /* 0xffffff7800247947 */ /* 0x000fea000383ffff */
.L_x_140:
[----:B------:R-:W-:Y:S07]  /*122e0*/  MOV R0, UR6 ;  /* 0x0000000600007c02 */ /* 0x000fee0008000f00 */
.L_x_278:
[----:B---3--:R3:W1:Y:S02]  /*122f0*/  SYNCS.PHASECHK.TRANS64.TRYWAIT P0, [R0+URZ+0x1a0], R3 ;  /* 0x0001a003000075a7 */ /* 0x00866400080011ff */
[----:B-1----:R-:W-:Y:S05]  /*12300*/  @!P0 NANOSLEEP.SYNCS 0x989680 ;  /* 0x009896800000895d */ /* 0x002fea0003900000 */
[----:B------:R-:W1:Y:S02]  /*12310*/  @!P0 SYNCS.PHASECHK.TRANS64 P0, [R0+URZ+0x1a0], R3 ;  /* 0x0001a003000085a7 */ /* 0x000e6400080010ff */
[----:B-1----:R-:W-:Y:S05]  /*12320*/  @!P0 BRA `(.L_x_278) ;  /* 0xfffffffc00f08947 */ /* 0x002fea000383ffff */
[----:B------:R-:W-:Y:S05]  /*12330*/  BRA `(.L_x_279) ;  /* 0xffffff8000c87947 */ /* 0x000fea000383ffff */
.L_x_149:
[----:B------:R-:W-:Y:S07]  /*12340*/  MOV R15, 0xffffffff ;  /* 0xffffffff000f7802 */ /* 0x000fee0000000f00 */
[----:B---345:R-:W-:Y:S05]  /*12350*/  WARPSYNC.COLLECTIVE R15, `(.L_x_280) ;  /* 0x000000000f0c7348 */ /* 0x038fea0003c00000 */
[----:B------:R-:W-:Y:S02]  /*12360*/  ELECT P6, UR79, PT ;  /* 0x00000000004f782f */ /* 0x000fe400038c0000 */
[----:B----4-:R-:W-:Y:S01]  /*12370*/  MOV R14, UR79 ;  /* 0x0000004f000e7c02 */ /* 0x010fe20008000f00 */
[----:B---3-5:R-:W-:Y:S10]  /*12380*/  ENDCOLLECTIVE ;  /* 0x000000000000791b */ /* 0x028ff40003800000 */
.L_x_280:
[----:B------:R-:W-:Y:S05]  /*12390*/  BRA `(.L_x_281) ;  /* 0xffffff8400d87947 */ /* 0x000fea000383ffff */
.L_x_154:
[----:B--2---:R-:W-:Y:S04]  /*123a0*/  MOV R3, UR43 ;  /* 0x0000002b00037c02 */ /* 0x004fe80008000f00 */
[----:B------:R2:W1:Y:S03]  /*123b0*/  SYNCS.PHASECHK.TRANS64.TRYWAIT P0, [R3+URZ+0x70], R2 ;  /* 0x00007002030075a7 */ /* 0x00046600080011ff */
[----:B-1----:R-:W-:Y:S05]  /*123c0*/  @!P0 NANOSLEEP.SYNCS 0x989680 ;  /* 0x009896800000895d */ /* 0x002fea0003900000 */
[----:B------:R-:W1:Y:S02]  /*123d0*/  @!P0 SYNCS.PHASECHK.TRANS64 P0, [R3+URZ+0x70], R2 ;  /* 0x00007002030085a7 */ /* 0x000e6400080010ff */
[----:B-1----:R-:W-:Y:S05]  /*123e0*/  @!P0 BRA `(.L_x_154) ;  /* 0xfffffffc00ec8947 */ /* 0x002fea000383ffff */
[----:B------:R-:W-:Y:S05]  /*123f0*/  BRA `(.L_x_153) ;  /* 0xffffff8800787947 */ /* 0x000fea000383ffff */
.L_x_158:
[----:B------:R1:W1:Y:S02]  /*12400*/  SYNCS.PHASECHK.TRANS64.TRYWAIT P1, [R97+URZ+0x140], R0 ;  /* 0x00014000610075a7 */ /* 0x00026400080211ff */
[----:B-1----:R-:W-:Y:S05]  /*12410*/  @!P1 NANOSLEEP.SYNCS 0x989680 ;  /* 0x009896800000995d */ /* 0x002fea0003900000 */
[----:B------:R-:W1:Y:S02]  /*12420*/  @!P1 SYNCS.PHASECHK.TRANS64 P1, [R97+URZ+0x140], R0 ;  /* 0x00014000610095a7 */ /* 0x000e6400080210ff */
[----:B-1----:R-:W-:Y:S05]  /*12430*/  @!P1 BRA `(.L_x_158) ;  /* 0xfffffffc00f09947 */ /* 0x002fea000383ffff */
[----:B------:R-:W-:Y:S05]  /*12440*/  BRA `(.L_x_157) ;  /* 0xffffff8c00107947 */ /* 0x000fea000383ffff */
.L_x_165:
[----:B--2---:R-:W-:Y:S04]  /*12450*/  MOV R3, UR43 ;  /* 0x0000002b00037c02 */ /* 0x004fe80008000f00 */
[----:B------:R2:W3:Y:S03]  /*12460*/  SYNCS.PHASECHK.TRANS64.TRYWAIT P1, [R3+URZ+0x78], R0 ;  /* 0x00007800030075a7 */ /* 0x0004e600080211ff */
[----:B---3--:R-:W-:Y:S05]  /*12470*/  @!P1 NANOSLEEP.SYNCS 0x989680 ;  /* 0x009896800000995d */ /* 0x008fea0003900000 */
[----:B------:R-:W3:Y:S02]  /*12480*/  @!P1 SYNCS.PHASECHK.TRANS64 P1, [R3+URZ+0x78], R0 ;  /* 0x00007800030095a7 */ /* 0x000ee400080210ff */
[----:B---3--:R-:W-:Y:S05]  /*12490*/  @!P1 BRA `(.L_x_165) ;  /* 0xfffffffc00ec9947 */ /* 0x008fea000383ffff */
[----:B------:R-:W-:Y:S05]  /*124a0*/  BRA `(.L_x_164) ;  /* 0xffffff9800287947 */ /* 0x000fea000383ffff */
.L_x_173:
[----:B--2---:R-:W-:Y:S04]  /*124b0*/  MOV R0, UR43 ;  /* 0x0000002b00007c02 */ /* 0x004fe80008000f00 */
[----:B------:R2:W1:Y:S03]  /*124c0*/  SYNCS.PHASECHK.TRANS64.TRYWAIT P1, [R0+URZ+0x80], R3 ;  /* 0x00008003000075a7 */ /* 0x00046600080211ff */
[----:B-1----:R-:W-:Y:S05]  /*124d0*/  @!P1 NANOSLEEP.SYNCS 0x989680 ;  /* 0x009896800000995d */ /* 0x002fea0003900000 */
[----:B------:R-:W1:Y:S02]  /*124e0*/  @!P1 SYNCS.PHASECHK.TRANS64 P1, [R0+URZ+0x80], R3 ;  /* 0x00008003000095a7 */ /* 0x000e6400080210ff */
[----:B-1----:R-:W-:Y:S05]  /*124f0*/  @!P1 BRA `(.L_x_173) ;  /* 0xfffffffc00ec9947 */ /* 0x002fea000383ffff */
[----:B------:R-:W-:Y:S05]  /*12500*/  BRA `(.L_x_172) ;  /* 0xffffffa400907947 */ /* 0x000fea000383ffff */
.L_x_181:
[----:B--2---:R-:W-:Y:S04]  /*12510*/  MOV R0, UR43 ;  /* 0x0000002b00007c02 */ /* 0x004fe80008000f00 */
[----:B------:R2:W1:Y:S03]  /*12520*/  SYNCS.PHASECHK.TRANS64.TRYWAIT P1, [R0+URZ+0x88], R3 ;  /* 0x00008803000075a7 */ /* 0x00046600080211ff */
[----:B-1----:R-:W-:Y:S05]  /*12530*/  @!P1 NANOSLEEP.SYNCS 0x989680 ;  /* 0x009896800000995d */ /* 0x002fea0003900000 */
[----:B------:R-:W1:Y:S02]  /*12540*/  @!P1 SYNCS.PHASECHK.TRANS64 P1, [R0+URZ+0x88], R3 ;  /* 0x00008803000095a7 */ /* 0x000e6400080210ff */
[----:B-1----:R-:W-:Y:S05]  /*12550*/  @!P1 BRA `(.L_x_181) ;  /* 0xfffffffc00ec9947 */ /* 0x002fea000383ffff */
[----:B------:R-:W-:Y:S05]  /*12560*/  BRA `(.L_x_180) ;  /* 0xffffffb400087947 */ /* 0x000fea000383ffff */
.L_x_193:
[----:B------:R-:W-:Y:S07]  /*12570*/  MOV R4, UR24 ;  /* 0x0000001800047c02 */ /* 0x000fee0008000f00 */
.L_x_282:
[----:B--2---:R2:W4:Y:S02]  /*12580*/  SYNCS.PHASECHK.TRANS64.TRYWAIT P0, [R4+URZ+0xc0], R5 ;  /* 0x0000c005040075a7 */ /* 0x00452400080011ff */
[----:B----4-:R-:W-:Y:S05]  /*12590*/  @!P0 NANOSLEEP.SYNCS 0x989680 ;  /* 0x009896800000895d */ /* 0x010fea0003900000 */
[----:B------:R-:W4:Y:S02]  /*125a0*/  @!P0 SYNCS.PHASECHK.TRANS64 P0, [R4+URZ+0xc0], R5 ;  /* 0x0000c005040085a7 */ /* 0x000f2400080010ff */
[----:B----4-:R-:W-:Y:S05]  /*125b0*/  @!P0 BRA `(.L_x_282) ;  /* 0xfffffffc00f08947 */ /* 0x010fea000383ffff */
[----:B------:R-:W-:Y:S05]  /*125c0*/  BRA `(.L_x_283) ;  /* 0xffffffcc00247947 */ /* 0x000fea000383ffff */
.L_x_196:
[----:B------:R-:W-:Y:S07]  /*125d0*/  MOV R4, UR24 ;  /* 0x0000001800047c02 */ /* 0x000fee0008000f00 */
.L_x_284:
[----:B-1----:R1:W2:Y:S02]  /*125e0*/  SYNCS.PHASECHK.TRANS64.TRYWAIT P1, [R4+URZ+0x1e0], R5 ;  /* 0x0001e005040075a7 */ /* 0x0022a400080211ff */
[----:B--2---:R-:W-:Y:S05]  /*125f0*/  @!P1 NANOSLEEP.SYNCS 0x989680 ;  /* 0x009896800000995d */ /* 0x004fea0003900000 */
[----:B------:R-:W2:Y:S02]  /*12600*/  @!P1 SYNCS.PHASECHK.TRANS64 P1, [R4+URZ+0x1e0], R5 ;  /* 0x0001e005040095a7 */ /* 0x000ea400080210ff */
[----:B--2---:R-:W-:Y:S05]  /*12610*/  @!P1 BRA `(.L_x_284) ;  /* 0xfffffffc00f09947 */ /* 0x004fea000383ffff */
[----:B------:R-:W-:Y:S05]  /*12620*/  BRA `(.L_x_285) ;  /* 0xffffffcc00807947 */ /* 0x000fea000383ffff */
.L_x_212:
[----:B--2---:R-:W-:-:S04]  /*12630*/  MOV R0, UR6 ;  /* 0x0000000600007c02 */ /* 0x004fc80008000f00 */
[----:B------:R2:W3:Y:S03]  /*12640*/  SYNCS.PHASECHK.TRANS64.TRYWAIT P0, [R0+URZ+0x8], R5 ;  /* 0x00000805000075a7 */ /* 0x0004e600080011ff */
[----:B---3--:R-:W-:Y:S05]  /*12650*/  @!P0 NANOSLEEP.SYNCS 0x989680 ;  /* 0x009896800000895d */ /* 0x008fea0003900000 */
[----:B------:R-:W3:Y:S02]  /*12660*/  @!P0 SYNCS.PHASECHK.TRANS64 P0, [R0+URZ+0x8], R5 ;  /* 0x00000805000085a7 */ /* 0x000ee400080010ff */
[----:B---3--:R-:W-:Y:S05]  /*12670*/  @!P0 BRA `(.L_x_212) ;  /* 0xfffffffc00ec8947 */ /* 0x008fea000383ffff */
[----:B------:R-:W-:Y:S05]  /*12680*/  BRA `(.L_x_211) ;  /* 0xffffffe000747947 */ /* 0x000fea000383ffff */
.L_x_214:
[----:B------:R-:W-:Y:S01]  /*12690*/  BSSY B0, `(.L_x_286) ;  /* 0x0000006000007945 */ /* 0x000fe20003800000 */
[----:B------:R-:W-:-:S07]  /*126a0*/  MOV R15, 0xffffffff ;  /* 0xffffffff000f7802 */ /* 0x000fce0000000f00 */
[----:B-12-45:R-:W-:Y:S05]  /*126b0*/  WARPSYNC.COLLECTIVE R15, `(.L_x_287) ;  /* 0x000000000f0c7348 */ /* 0x036fea0003c00000 */
[----:B------:R-:W-:Y:S02]  /*126c0*/  ELECT P6, UR79, PT ;  /* 0x00000000004f782f */ /* 0x000fe400038c0000 */
[----:B----4-:R-:W-:Y:S01]  /*126d0*/  MOV R14, UR79 ;  /* 0x0000004f000e7c02 */ /* 0x010fe20008000f00 */
[----:B-12--5:R-:W-:Y:S10]  /*126e0*/  ENDCOLLECTIVE ;  /* 0x000000000000791b */ /* 0x026ff40003800000 */
.L_x_287:
[----:B------:R-:W-:Y:S05]  /*126f0*/  BSYNC B0 ;  /* 0x0000000000007941 */ /* 0x000fea0003800000 */
.L_x_286:
[----:B------:R-:W-:Y:S05]  /*12700*/  BRA `(.L_x_288) ;  /* 0xffffffe000a47947 */ /* 0x000fea000383ffff */
.L_x_216:
[----:B--2---:R-:W-:-:S04]  /*12710*/  MOV R0, UR6 ;  /* 0x0000000600007c02 */ /* 0x004fc80008000f00 */
[----:B------:R2:W3:Y:S03]  /*12720*/  SYNCS.PHASECHK.TRANS64.TRYWAIT P0, [R0+URZ+0x8], R3 ;  /* 0x00000803000075a7 */ /* 0x0004e600080011ff */
[----:B---3--:R-:W-:Y:S05]  /*12730*/  @!P0 NANOSLEEP.SYNCS 0x989680 ;  /* 0x009896800000895d */ /* 0x008fea0003900000 */
[----:B------:R-:W3:Y:S02]  /*12740*/  @!P0 SYNCS.PHASECHK.TRANS64 P0, [R0+URZ+0x8], R3 ;  /* 0x00000803000085a7 */ /* 0x000ee400080010ff */
[----:B---3--:R-:W-:Y:S05]  /*12750*/  @!P0 BRA `(.L_x_216) ;  /* 0xfffffffc00ec8947 */ /* 0x008fea000383ffff */
[----:B------:R-:W-:Y:S05]  /*12760*/  BRA `(.L_x_215) ;  /* 0xffffffe000a87947 */ /* 0x000fea000383ffff */
.L_x_219:
[----:B-1----:R-:W-:-:S07]  /*12770*/  MOV R3, UR9 ;  /* 0x0000000900037c02 */ /* 0x002fce0008000f00 */
.L_x_289:
[----:B-1----:R1:W3:Y:S02]  /*12780*/  SYNCS.PHASECHK.TRANS64.TRYWAIT P0, [R3+URZ+0x160], R4 ;  /* 0x00016004030075a7 */ /* 0x0022e400080011ff */
[----:B---3--:R-:W-:Y:S05]  /*12790*/  @!P0 NANOSLEEP.SYNCS 0x989680 ;  /* 0x009896800000895d */ /* 0x008fea0003900000 */
[----:B------:R-:W3:Y:S02]  /*127a0*/  @!P0 SYNCS.PHASECHK.TRANS64 P0, [R3+URZ+0x160], R4 ;  /* 0x00016004030085a7 */ /* 0x000ee400080010ff */
[----:B---3--:R-:W-:Y:S05]  /*127b0*/  @!P0 BRA `(.L_x_289) ;  /* 0xfffffffc00f08947 */ /* 0x008fea000383ffff */
[----:B------:R-:W-:Y:S05]  /*127c0*/  BRA `(.L_x_290) ;  /* 0xffffffe400947947 */ /* 0x000fea000383ffff */
.L_x_221:
[----:B------:R-:W-:Y:S07]  /*127d0*/  MOV R3, UR6 ;  /* 0x0000000600037c02 */ /* 0x000fee0008000f00 */
.L_x_291:
[----:B-1----:R1:W2:Y:S02]  /*127e0*/  SYNCS.PHASECHK.TRANS64.TRYWAIT P0, [R3+URZ], R4 ;  /* 0x00000004030075a7 */ /* 0x0022a400080011ff */
[----:B--2---:R-:W-:Y:S05]  /*127f0*/  @!P0 NANOSLEEP.SYNCS 0x989680 ;  /* 0x009896800000895d */ /* 0x004fea0003900000 */
[----:B------:R-:W2:Y:S02]  /*12800*/  @!P0 SYNCS.PHASECHK.TRANS64 P0, [R3+URZ], R4 ;  /* 0x00000004030085a7 */ /* 0x000ea400080010ff */
[----:B--2---:R-:W-:Y:S05]  /*12810*/  @!P0 BRA `(.L_x_291) ;  /* 0xfffffffc00f08947 */ /* 0x004fea000383ffff */
[----:B------:R-:W-:Y:S05]  /*12820*/  BRA `(.L_x_220) ;  /* 0xffffffe400d47947 */ /* 0x000fea000383ffff */
.L_x_225:
[----:B------:R-:W-:-:S07]  /*12830*/  MOV R3, UR6 ;  /* 0x0000000600037c02 */ /* 0x000fce0008000f00 */
.L_x_292:
[----:B-1----:R1:W2:Y:S02]  /*12840*/  SYNCS.PHASECHK.TRANS64.TRYWAIT P0, [R3+URZ+0x1a0], R4 ;  /* 0x0001a004030075a7 */ /* 0x0022a400080011ff */
[----:B--2---:R-:W-:Y:S05]  /*12850*/  @!P0 NANOSLEEP.SYNCS 0x989680 ;  /* 0x009896800000895d */ /* 0x004fea0003900000 */
[----:B------:R-:W2:Y:S02]  /*12860*/  @!P0 SYNCS.PHASECHK.TRANS64 P0, [R3+URZ+0x1a0], R4 ;  /* 0x0001a004030085a7 */ /* 0x000ea400080010ff */
[----:B--2---:R-:W-:Y:S05]  /*12870*/  @!P0 BRA `(.L_x_292) ;  /* 0xfffffffc00f08947 */ /* 0x004fea000383ffff */
[----:B------:R-:W-:Y:S05]  /*12880*/  BRA `(.L_x_293) ;  /* 0xffffffe800b07947 */ /* 0x000fea000383ffff */
.L_x_230:
[----:B-1----:R-:W-:-:S07]  /*12890*/  MOV R0, UR6 ;  /* 0x0000000600007c02 */ /* 0x002fce0008000f00 */
.L_x_294:
[----:B-1----:R1:W3:Y:S02]  /*128a0*/  SYNCS.PHASECHK.TRANS64.TRYWAIT P0, [R0+URZ+0x160], R3 ;  /* 0x00016003000075a7 */ /* 0x0022e400080011ff */
[----:B---3--:R-:W-:Y:S05]  /*128b0*/  @!P0 NANOSLEEP.SYNCS 0x989680 ;  /* 0x009896800000895d */ /* 0x008fea0003900000 */
[----:B------:R-:W3:Y:S02]  /*128c0*/  @!P0 SYNCS.PHASECHK.TRANS64 P0, [R0+URZ+0x160], R3 ;  /* 0x00016003000085a7 */ /* 0x000ee400080010ff */
[----:B---3--:R-:W-:Y:S05]  /*128d0*/  @!P0 BRA `(.L_x_294) ;  /* 0xfffffffc00f08947 */ /* 0x008fea000383ffff */
[----:B------:R-:W-:Y:S05]  /*128e0*/  BRA `(.L_x_295) ;  /* 0xffffffec00387947 */ /* 0x000fea000383ffff */
.L_x_232:
[----:B------:R-:W-:-:S07]  /*128f0*/  MOV R0, UR7 ;  /* 0x0000000700007c02 */ /* 0x000fce0008000f00 */
.L_x_296:
[----:B-1----:R1:W3:Y:S02]  /*12900*/  SYNCS.PHASECHK.TRANS64.TRYWAIT P0, [R0+URZ+0x160], R3 ;  /* 0x00016003000075a7 */ /* 0x0022e400080011ff */
[----:B---3--:R-:W-:Y:S05]  /*12910*/  @!P0 NANOSLEEP.SYNCS 0x989680 ;  /* 0x009896800000895d */ /* 0x008fea0003900000 */
[----:B------:R-:W3:Y:S02]  /*12920*/  @!P0 SYNCS.PHASECHK.TRANS64 P0, [R0+URZ+0x160], R3 ;  /* 0x00016003000085a7 */ /* 0x000ee400080010ff */
[----:B---3--:R-:W-:Y:S05]  /*12930*/  @!P0 BRA `(.L_x_296) ;  /* 0xfffffffc00f08947 */ /* 0x008fea000383ffff */
[----:B------:R-:W-:Y:S05]  /*12940*/  BRA `(.L_x_297) ;  /* 0xffffffec00507947 */ /* 0x000fea000383ffff */
.L_x_234:
[----:B------:R-:W-:-:S07]  /*12950*/  MOV R0, UR7 ;  /* 0x0000000700007c02 */ /* 0x000fce0008000f00 */
.L_x_298:
[----:B-1----:R1:W3:Y:S02]  /*12960*/  SYNCS.PHASECHK.TRANS64.TRYWAIT P0, [R0+URZ+0x160], R3 ;  /* 0x00016003000075a7 */ /* 0x0022e400080011ff */
[----:B---3--:R-:W-:Y:S05]  /*12970*/  @!P0 NANOSLEEP.SYNCS 0x989680 ;  /* 0x009896800000895d */ /* 0x008fea0003900000 */
[----:B------:R-:W3:Y:S02]  /*12980*/  @!P0 SYNCS.PHASECHK.TRANS64 P0, [R0+URZ+0x160], R3 ;  /* 0x00016003000085a7 */ /* 0x000ee400080010ff */
[----:B---3--:R-:W-:Y:S05]  /*12990*/  @!P0 BRA `(.L_x_298) ;  /* 0xfffffffc00f08947 */ /* 0x008fea000383ffff */
[----:B------:R-:W-:Y:S05]  /*129a0*/  BRA `(.L_x_299) ;  /* 0xffffffec00687947 */ /* 0x000fea000383ffff */
.L_x_238:
[----:B------:R-:W-:-:S07]  /*129b0*/  MOV R0, UR4 ;  /* 0x0000000400007c02 */ /* 0x000fce0008000f00 */
.L_x_300:
[----:B-1----:R1:W3:Y:S02]  /*129c0*/  SYNCS.PHASECHK.TRANS64.TRYWAIT P1, [R0+URZ+0x190], R3 ;  /* 0x00019003000075a7 */ /* 0x0022e400080211ff */
[----:B---3--:R-:W-:Y:S05]  /*129d0*/  @!P1 NANOSLEEP.SYNCS 0x989680 ;  /* 0x009896800000995d */ /* 0x008fea0003900000 */
[----:B------:R-:W3:Y:S02]  /*129e0*/  @!P1 SYNCS.PHASECHK.TRANS64 P1, [R0+URZ+0x190], R3 ;  /* 0x00019003000095a7 */ /* 0x000ee400080210ff */
[----:B---3--:R-:W-:Y:S05]  /*129f0*/  @!P1 BRA `(.L_x_300) ;  /* 0xfffffffc00f09947 */ /* 0x008fea000383ffff */
[----:B------:R-:W-:Y:S05]  /*12a00*/  BRA `(.L_x_301) ;  /* 0xffffffec00bc7947 */ /* 0x000fea000383ffff */
        .weak           $__internal_0_$__cuda_sm10x_tcgen05_guardrail_trap_col_being_dealloced_not_returned_by_alloc
        .type           $__internal_0_$__cuda_sm10x_tcgen05_guardrail_trap_col_being_dealloced_not_returned_by_alloc,@function
        .size           $__internal_0_$__cuda_sm10x_tcgen05_guardrail_trap_col_being_dealloced_not_returned_by_alloc,($__internal_1_$__cuda_sm10x_tcgen05_guardrail_trap_phase_invalid_during_alloc - $__internal_0_$__cuda_sm10x_tcgen05_guardrail_trap_col_being_dealloced_not_returned_by_alloc)
$__internal_0_$__cuda_sm10x_tcgen05_guardrail_trap_col_being_dealloced_not_returned_by_alloc:
[----:B------:R-:W-:Y:S05]  /*12a10*/  BPT.TRAP 0x1 ;  /* 0x000000040000795c */ /* 0x000fea0000300000 */
[----:B------:R-:W-:-:S04]  /*12a20*/  HFMA2 R3, -RZ, RZ, 0, 0 ;  /* 0x00000000ff037431 */ /* 0x000fc800000001ff */
[----:B------:R-:W-:Y:S05]  /*12a30*/  RET.REL.NODEC R2 `(_ZN7cutlass13device_kernelINS_4gemm6kernel13GemmUniversalINS1_17GroupProblemShapeIN4cute5tupleIJiiiEEEEENS1_10collective13CollectiveMmaINS1_40MainloopSm100ArrayTmaUmmaWarpSpecializedILi7ELi8ELi4ENS6_IJNS5_1CILi2EEENSC_ILi1EEESE_EEEEENS6_IJNSC_ILi256EEENSC_ILi128EEENSC_ILi64EEEEEENS_10bfloat16_tEPNS6_IJlSE_NSC_ILi0EEEEEESL_SO_NS5_8TiledMMAINS5_8MMA_AtomIJNS5_26SM100_MMA_F16BF16_2x1SM_SSISL_SL_fLi256ELi128ELNS5_4UMMA5MajorE0ELST_0ELNSS_7ScaleInE0ELSU_0EEEEEENS5_6LayoutINS6_IJSE_SE_SE_EEENS6_IJSM_SM_SM_EEEEENS6_IJNS5_10UnderscoreES11_S11_EEEEENS5_18SM100_TMA_2SM_LOADENS5_14ComposedLayoutINS5_7SwizzleILi3ELi4ELi3EEENS5_18smem_ptr_flag_bitsILi16EEENSX_INS6_IJNSC_ILi8EEESJ_EEENS6_IJSJ_SE_EEEEEEEvNS5_8identityES14_S1E_vS1F_EENS_8epilogue10collective18CollectiveEpilogueINS1H_31Sm100PtrArrayTmaWarpSpecializedILi4ELi2ELi32ELb1ELb0EEEJNS6_IJSI_SI_SJ_EEENS6_IJNSX_ISI_SE_EENSX_INSC_ILi32EEESE_EEEEENS_6half_tEPNS6_IJSE_lSM_EEES1R_S1T_NS1H_6fusion15FusionCallbacksIS1L_NS1U_17LinearCombinationIS1R_fS1R_fLNS_15FloatRoundStyleE2EEES1M_S1Q_JEEENS5_5SM1004TMEM4LOAD26SM100_TMEM_LOAD_16dp256b4xENS5_13SM90_TMA_LOADENS15_IS17_S19_NSX_INS6_IJSJ_S1A_EEENS6_IJSE_SJ_EEEEEEENS5_17SM75_U16x8_LDSM_TENS5_14SM90_TMA_STOREES28_NS5_17SM90_U16x8_STSM_TENS5_39AutoVectorizingCopyWithAssumedAlignmentILi128EEEEEEvvEEEEvNT_6ParamsE) ;  /* 0xfffffed402707950 */ /* 0x000fea0003c3ffff */
        .weak           $__internal_1_$__cuda_sm10x_tcgen05_guardrail_trap_phase_invalid_during_alloc
        .type           $__internal_1_$__cuda_sm10x_tcgen05_guardrail_trap_phase_invalid_during_alloc,@function
        .size           $__internal_1_$__cuda_sm10x_tcgen05_guardrail_trap_phase_invalid_during_alloc,($__internal_2_$__cuda_sm10x_tcgen05_guardrail_trap_unallocated_columns_being_dealloced - $__internal_1_$__cuda_sm10x_tcgen05_guardrail_trap_phase_invalid_during_alloc)
$__internal_1_$__cuda_sm10x_tcgen05_guardrail_trap_phase_invalid_during_alloc:
[----:B------:R-:W-:Y:S05]  /*12a40*/  BPT.TRAP 0x1 ;  /* 0x000000040000795c */ /* 0x000fea0000300000 */
[----:B------:R-:W-:-:S04]  /*12a50*/  MOV R3, 0x0 ;  /* 0x0000000000037802 */ /* 0x000fc80000000f00 */
[----:B------:R-:W-:Y:S05]  /*12a60*/  RET.REL.NODEC R2 `(_ZN7cutlass13device_kernelINS_4gemm6kernel13GemmUniversalINS1_17GroupProblemShapeIN4cute5tupleIJiiiEEEEENS1_10collective13CollectiveMmaINS1_40MainloopSm100ArrayTmaUmmaWarpSpecializedILi7ELi8ELi4ENS6_IJNS5_1CILi2EEENSC_ILi1EEESE_EEEEENS6_IJNSC_ILi256EEENSC_ILi128EEENSC_ILi64EEEEEENS_10bfloat16_tEPNS6_IJlSE_NSC_ILi0EEEEEESL_SO_NS5_8TiledMMAINS5_8MMA_AtomIJNS5_26SM100_MMA_F16BF16_2x1SM_SSISL_SL_fLi256ELi128ELNS5_4UMMA5MajorE0ELST_0ELNSS_7ScaleInE0ELSU_0EEEEEENS5_6LayoutINS6_IJSE_SE_SE_EEENS6_IJSM_SM_SM_EEEEENS6_IJNS5_10UnderscoreES11_S11_EEEEENS5_18SM100_TMA_2SM_LOADENS5_14ComposedLayoutINS5_7SwizzleILi3ELi4ELi3EEENS5_18smem_ptr_flag_bitsILi16EEENSX_INS6_IJNSC_ILi8EEESJ_EEENS6_IJSJ_SE_EEEEEEEvNS5_8identityES14_S1E_vS1F_EENS_8epilogue10collective18CollectiveEpilogueINS1H_31Sm100PtrArrayTmaWarpSpecializedILi4ELi2ELi32ELb1ELb0EEEJNS6_IJSI_SI_SJ_EEENS6_IJNSX_ISI_SE_EENSX_INSC_ILi32EEESE_EEEEENS_6half_tEPNS6_IJSE_lSM_EEES1R_S1T_NS1H_6fusion15FusionCallbacksIS1L_NS1U_17LinearCombinationIS1R_fS1R_fLNS_15FloatRoundStyleE2EEES1M_S1Q_JEEENS5_5SM1004TMEM4LOAD26SM100_TMEM_LOAD_16dp256b4xENS5_13SM90_TMA_LOADENS15_IS17_S19_NSX_INS6_IJSJ_S1A_EEENS6_IJSE_SJ_EEEEEEENS5_17SM75_U16x8_LDSM_TENS5_14SM90_TMA_STOREES28_NS5_17SM90_U16x8_STSM_TENS5_39AutoVectorizingCopyWithAssumedAlignmentILi128EEEEEEvvEEEEvNT_6ParamsE) ;  /* 0xfffffed402647950 */ /* 0x000fea0003c3ffff */
        .weak           $__internal_2_$__cuda_sm10x_tcgen05_guardrail_trap_unallocated_columns_being_dealloced
        .type           $__internal_2_$__cuda_sm10x_tcgen05_guardrail_trap_unallocated_columns_being_dealloced,@function
        .size           $__internal_2_$__cuda_sm10x_tcgen05_guardrail_trap_unallocated_columns_being_dealloced,($__internal_3_$__cuda_sm20_div_u64 - $__internal_2_$__cuda_sm10x_tcgen05_guardrail_trap_unallocated_columns_being_dealloced)
$__internal_2_$__cuda_sm10x_tcgen05_guardrail_trap_unallocated_columns_being_dealloced:
[----:B------:R-:W-:Y:S05]  /*12a70*/  BPT.TRAP 0x1 ;  /* 0x000000040000795c */ /* 0x000fea0000300000 */
[----:B------:R-:W-:-:S04]  /*12a80*/  HFMA2 R3, -RZ, RZ, 0, 0 ;  /* 0x00000000ff037431 */ /* 0x000fc800000001ff */
[----:B------:R-:W-:Y:S05]  /*12a90*/  RET.REL.NODEC R2 `(_ZN7cutlass13device_kernelINS_4gemm6kernel13GemmUniversalINS1_17GroupProblemShapeIN4cute5tupleIJiiiEEEEENS1_10collective13CollectiveMmaINS1_40MainloopSm100ArrayTmaUmmaWarpSpecializedILi7ELi8ELi4ENS6_IJNS5_1CILi2EEENSC_ILi1EEESE_EEEEENS6_IJNSC_ILi256EEENSC_ILi128EEENSC_ILi64EEEEEENS_10bfloat16_tEPNS6_IJlSE_NSC_ILi0EEEEEESL_SO_NS5_8TiledMMAINS5_8MMA_AtomIJNS5_26SM100_MMA_F16BF16_2x1SM_SSISL_SL_fLi256ELi128ELNS5_4UMMA5MajorE0ELST_0ELNSS_7ScaleInE0ELSU_0EEEEEENS5_6LayoutINS6_IJSE_SE_SE_EEENS6_IJSM_SM_SM_EEEEENS6_IJNS5_10UnderscoreES11_S11_EEEEENS5_18SM100_TMA_2SM_LOADENS5_14ComposedLayoutINS5_7SwizzleILi3ELi4ELi3EEENS5_18smem_ptr_flag_bitsILi16EEENSX_INS6_IJNSC_ILi8EEESJ_EEENS6_IJSJ_SE_EEEEEEEvNS5_8identityES14_S1E_vS1F_EENS_8epilogue10collective18CollectiveEpilogueINS1H_31Sm100PtrArrayTmaWarpSpecializedILi4ELi2ELi32ELb1ELb0EEEJNS6_IJSI_SI_SJ_EEENS6_IJNSX_ISI_SE_EENSX_INSC_ILi32EEESE_EEEEENS_6half_tEPNS6_IJSE_lSM_EEES1R_S1T_NS1H_6fusion15FusionCallbacksIS1L_NS1U_17LinearCombinationIS1R_fS1R_fLNS_15FloatRoundStyleE2EEES1M_S1Q_JEEENS5_5SM1004TMEM4LOAD26SM100_TMEM_LOAD_16dp256b4xENS5_13SM90_TMA_LOADENS15_IS17_S19_NSX_INS6_IJSJ_S1A_EEENS6_IJSE_SJ_EEEEEEENS5_17SM75_U16x8_LDSM_TENS5_14SM90_TMA_STOREES28_NS5_17SM90_U16x8_STSM_TENS5_39AutoVectorizingCopyWithAssumedAlignmentILi128EEEEEEvvEEEEvNT_6ParamsE) ;  /* 0xfffffed402587950 */ /* 0x000fea0003c3ffff */
        .weak           $__internal_3_$__cuda_sm20_div_u64
        .type           $__internal_3_$__cuda_sm20_div_u64,@function
        .size           $__internal_3_$__cuda_sm20_div_u64,(.L_x_68 - $__internal_3_$__cuda_sm20_div_u64)
$__internal_3_$__cuda_sm20_div_u64:
[----:B------:R-:W1:Y:S08]  /*12aa0*/  I2F.U64.RP R16, UR4 ;  /* 0x0000000400107d12 */ /* 0x000e700008309000 */
[----:B-1----:R-:W1:Y:S02]  /*12ab0*/  MUFU.RCP R3, R16 ;  /* 0x0000001000037308 */ /* 0x002e640000001000 */
[----:B-1----:R-:W-:-:S06]  /*12ac0*/  VIADD R3, R3, 0x1ffffffe ;  /* 0x1ffffffe03037836 */ /* 0x002fcc0000000000 */
[----:B------:R-:W1:Y:S02]  /*12ad0*/  F2I.U64.TRUNC R18, R3 ;  /* 0x0000000300127311 */ /* 0x000e64000020d800 */
[----:B-1----:R-:W-:Y:S01]  /*12ae0*/  R2UR UR12, R18 ;  /* 0x00000000120c72ca */ /* 0x002fe200000e0000 */
[----:B------:R-:W-:Y:S01]  /*12af0*/  IMAD.MOV.U32 R3, RZ, RZ, 0x0 ;  /* 0x00000000ff037424 */ /* 0x000fe200078e00ff */
[----:B------:R-:W-:-:S11]  /*12b00*/  R2UR UR13, R19 ;  /* 0x00000000130d72ca */ /* 0x000fd600000e0000 */
[----:B------:R-:W-:-:S04]  /*12b10*/  UIMAD.WIDE.U32 UR14, UR12, UR4, URZ ;  /* 0x000000040c0e72a5 */ /* 0x000fc8000f8e00ff */
[----:B------:R-:W-:Y:S02]  /*12b20*/  UIADD3 UR11, UP0, UPT, URZ, -UR14, URZ ;  /* 0x8000000eff0b7290 */ /* 0x000fe4000ff1e0ff */
[----:B------:R-:W-:Y:S02]  /*12b30*/  UIMAD UR10, UR12, UR5, UR15 ;  /* 0x000000050c0a72a4 */ /* 0x000fe4000f8e020f */
[----:B------:R-:W-:Y:S02]  /*12b40*/  UIMAD.WIDE.U32 UR14, UR12, UR11, URZ ;  /* 0x0000000b0c0e72a5 */ /* 0x000fe4000f8e00ff */
[----:B------:R-:W-:-:S04]  /*12b50*/  UIMAD UR10, UR13, UR4, UR10 ;  /* 0x000000040d0a72a4 */ /* 0x000fc8000f8e020a */
[----:B------:R-:W-:Y:S01]  /*12b60*/  UIADD3.X UR10, UPT, UPT, URZ, ~UR10, URZ, UP0, !UPT ;  /* 0x8000000aff0a7290 */ /* 0x000fe200087fe4ff */
[----:B------:R-:W-:Y:S01]  /*12b70*/  UMOV UR14, UR15 ;  /* 0x0000000f000e7c82 */ /* 0x000fe20008000000 */
[----:B------:R-:W-:Y:S02]  /*12b80*/  UMOV UR15, UR12 ;  /* 0x0000000c000f7c82 */ /* 0x000fe40008000000 */
[----:B------:R-:W-:Y:S02]  /*12b90*/  UIMAD.WIDE.U32 UR18, UR13, UR10, URZ ;  /* 0x0000000a0d1272a5 */ /* 0x000fe4000f8e00ff */
[----:B------:R-:W-:Y:S02]  /*12ba0*/  UIMAD.WIDE.U32 UR14, UP2, UR12, UR10, UR14 ;  /* 0x0000000a0c0e72a5 */ /* 0x000fe4000f84000e */
[----:B------:R-:W-:Y:S02]  /*12bb0*/  UIMAD UR10, UR13, UR10, URZ ;  /* 0x0000000a0d0a72a4 */ /* 0x000fe4000f8e02ff */
[----:B------:R-:W-:-:S03]  /*12bc0*/  UIMAD.WIDE.U32 UR14, UP1, UR13, UR11, UR14 ;  /* 0x0000000b0d0e72a5 */ /* 0x000fc6000f82000e */
[----:B------:R-:W-:Y:S01]  /*12bd0*/  UMOV UR11, UR19 ;  /* 0x00000013000b7c82 */ /* 0x000fe20008000000 */
[----:B------:R-:W-:Y:S02]  /*12be0*/  UIADD3 UR15, UP0, UPT, UR10, UR15, URZ ;  /* 0x0000000f0a0f7290 */ /* 0x000fe4000ff1e0ff */
[----:B------:R-:W-:Y:S02]  /*12bf0*/  UIADD3.X UR11, UPT, UPT, UR11, UR13, URZ, UP2, !UPT ;  /* 0x0000000d0b0b7290 */ /* 0x000fe400097fe4ff */
[----:B------:R-:W-:Y:S02]  /*12c00*/  UIMAD.WIDE.U32 UR18, UR15, UR4, URZ ;  /* 0x000000040f1272a5 */ /* 0x000fe4000f8e00ff */
[----:B------:R-:W-:Y:S02]  /*12c10*/  UIADD3.X UR12, UPT, UPT, URZ, URZ, UR11, UP0, UP1 ;  /* 0x000000ffff0c7290 */ /* 0x000fe400087e240b */
[----:B------:R-:W-:Y:S02]  /*12c20*/  UIADD3 UR10, UP0, UPT, URZ, -UR18, URZ ;  /* 0x80000012ff0a7290 */ /* 0x000fe4000ff1e0ff */
[----:B------:R-:W-:-:S02]  /*12c30*/  UIMAD UR11, UR15, UR5, UR19 ;  /* 0x000000050f0b72a4 */ /* 0x000fc4000f8e0213 */
[----:B------:R-:W-:Y:S02]  /*12c40*/  UIMAD.WIDE.U32 UR18, UR15, UR10, URZ ;  /* 0x0000000a0f1272a5 */ /* 0x000fe4000f8e00ff */
[----:B------:R-:W-:-:S04]  /*12c50*/  UIMAD UR11, UR12, UR4, UR11 ;  /* 0x000000040c0b72a4 */ /* 0x000fc8000f8e020b */
[----:B------:R-:W-:Y:S01]  /*12c60*/  UIADD3.X UR11, UPT, UPT, URZ, ~UR11, URZ, UP0, !UPT ;  /* 0x8000000bff0b7290 */ /* 0x000fe200087fe4ff */
[----:B------:R-:W-:-:S03]  /*12c70*/  UMOV UR14, UR19 ;  /* 0x00000013000e7c82 */ /* 0x000fc60008000000 */
[----:B------:R-:W-:Y:S02]  /*12c80*/  UIMAD.WIDE.U32 UR18, UP2, UR15, UR11, UR14 ;  /* 0x0000000b0f1272a5 */ /* 0x000fe4000f84000e */
[----:B------:R-:W-:Y:S02]  /*12c90*/  UIMAD.WIDE.U32 UR14, UR12, UR11, URZ ;  /* 0x0000000b0c0e72a5 */ /* 0x000fe4000f8e00ff */
[----:B------:R-:W-:Y:S02]  /*12ca0*/  UIMAD.WIDE.U32 UR18, UP1, UR12, UR10, UR18 ;  /* 0x0000000a0c1272a5 */ /* 0x000fe4000f820012 */
[----:B------:R-:W-:-:S05]  /*12cb0*/  UIMAD UR10, UR12, UR11, URZ ;  /* 0x0000000b0c0a72a4 */ /* 0x000fca000f8e02ff */
[----:B------:R-:W-:Y:S02]  /*12cc0*/  UMOV UR11, UR19 ;  /* 0x00000013000b7c82 */ /* 0x000fe40008000000 */
[----:B------:R-:W-:-:S03]  /*12cd0*/  UIADD3 UR10, UP0, UPT, UR10, UR11, URZ ;  /* 0x0000000b0a0a7290 */ /* 0x000fc6000ff1e0ff */
[----:B------:R-:W-:Y:S01]  /*12ce0*/  UMOV UR11, UR15 ;  /* 0x0000000f000b7c82 */ /* 0x000fe20008000000 */
[----:B------:R-:W-:Y:S02]  /*12cf0*/  UIMAD.WIDE.U32 UR18, UR10, UR6, URZ ;  /* 0x000000060a1272a5 */ /* 0x000fe4000f8e00ff */
[----:B------:R-:W-:-:S04]  /*12d00*/  UIADD3.X UR11, UPT, UPT, UR11, UR12, URZ, UP2, !UPT ;  /* 0x0000000c0b0b7290 */ /* 0x000fc800097fe4ff */
[----:B------:R-:W-:Y:S01]  /*12d10*/  UIADD3.X UR14, UPT, UPT, URZ, URZ, UR11, UP0, UP1 ;  /* 0x000000ffff0e7290 */ /* 0x000fe200087e240b */
[----:B------:R-:W-:Y:S01]  /*12d20*/  UMOV UR18, UR19 ;  /* 0x0000001300127c82 */ /* 0x000fe20008000000 */
[----:B------:R-:W-:Y:S02]  /*12d30*/  UMOV UR19, URZ ;  /* 0x000000ff00137c82 */ /* 0x000fe40008000000 */
[----:B------:R-:W-:Y:S02]  /*12d40*/  UIMAD.WIDE.U32 UR12, UR14, UR9, URZ ;  /* 0x000000090e0c72a5 */ /* 0x000fe4000f8e00ff */
[----:B------:R-:W-:-:S04]  /*12d50*/  UIMAD.WIDE.U32 UR10, UR10, UR9, UR18 ;  /* 0x000000090a0a72a5 */ /* 0x000fc8000f8e0012 */
[----:B------:R-:W-:Y:S02]  /*12d60*/  UIMAD.WIDE.U32 UR10, UP1, UR14, UR6, UR10 ;  /* 0x000000060e0a72a5 */ /* 0x000fe4000f82000a */
[----:B------:R-:W-:-:S04]  /*12d70*/  UIMAD UR14, UR14, UR9, URZ ;  /* 0x000000090e0e72a4 */ /* 0x000fc8000f8e02ff */
[----:B------:R-:W-:-:S03]  /*12d80*/  UIADD3 UR14, UP0, UPT, UR14, UR11, URZ ;  /* 0x0000000b0e0e7290 */ /* 0x000fc6000ff1e0ff */
[----:B------:R-:W-:Y:S01]  /*12d90*/  UMOV UR11, UR13 ;  /* 0x0000000d000b7c82 */ /* 0x000fe20008000000 */
[----:B------:R-:W-:Y:S02]  /*12da0*/  UIMAD.WIDE.U32 UR18, UR14, UR4, URZ ;  /* 0x000000040e1272a5 */ /* 0x000fe4000f8e00ff */
[----:B------:R-:W-:Y:S02]  /*12db0*/  UIADD3.X UR11, UPT, UPT, UR11, URZ, URZ, UP1, !UPT ;  /* 0x000000ff0b0b7290 */ /* 0x000fe40008ffe4ff */
[----:B------:R-:W-:Y:S02]  /*12dc0*/  UIADD3 UR13, UPT, UPT, UR14, 0x1, URZ ;  /* 0x000000010e0d7890 */ /* 0x000fe4000fffe0ff */
[----:B------:R-:W-:Y:S02]  /*12dd0*/  UIADD3.X UR12, UPT, UPT, URZ, UR11, URZ, UP0, !UPT ;  /* 0x0000000bff0c7290 */ /* 0x000fe400087fe4ff */
[----:B------:R-:W-:Y:S02]  /*12de0*/  UIMAD UR11, UR14, UR5, UR19 ;  /* 0x000000050e0b72a4 */ /* 0x000fe4000f8e0213 */
[----:B------:R-:W-:-:S02]  /*12df0*/  UIADD3 UR10, UP0, UPT, -UR18, UR6, URZ ;  /* 0x00000006120a7290 */ /* 0x000fc4000ff1e1ff */
[----:B------:R-:W-:Y:S02]  /*12e00*/  UIMAD UR11, UR12, UR4, UR11 ;  /* 0x000000040c0b72a4 */ /* 0x000fe4000f8e020b */
[----:B------:R-:W-:Y:S02]  /*12e10*/  UISETP.GE.U32.AND UP1, UPT, UR10, UR4, UPT ;  /* 0x000000040a00728c */ /* 0x000fe4000bf26070 */
[----:B------:R-:W-:Y:S02]  /*12e20*/  UIADD3.X UR9, UPT, UPT, ~UR11, UR9, URZ, UP0, !UPT ;  /* 0x000000090b097290 */ /* 0x000fe400087fe5ff */
[----:B------:R-:W-:Y:S02]  /*12e30*/  UIADD3 UR12, UP0, UPT, -UR4, UR10, URZ ;  /* 0x0000000a040c7290 */ /* 0x000fe4000ff1e1ff */
[----:B------:R-:W-:Y:S02]  /*12e40*/  UISETP.GE.U32.AND.EX UP1, UPT, UR9, UR5, UPT, UP1 ;  /* 0x000000050900728c */ /* 0x000fe4000bf26110 */
[----:B------:R-:W-:-:S02]  /*12e50*/  UIADD3.X UR11, UPT, UPT, ~UR5, UR9, URZ, UP0, !UPT ;  /* 0x00000009050b7290 */ /* 0x000fc400087fe5ff */
[----:B------:R-:W-:Y:S02]  /*12e60*/  USEL UR12, UR12, UR10, UP1 ;  /* 0x0000000a0c0c7287 */ /* 0x000fe40008800000 */
[----:B------:R-:W-:Y:S02]  /*12e70*/  USEL UR11, UR11, UR9, UP1 ;  /* 0x000000090b0b7287 */ /* 0x000fe40008800000 */
[----:B------:R-:W-:Y:S02]  /*12e80*/  USEL UR13, UR13, UR14, UP1 ;  /* 0x0000000e0d0d7287 */ /* 0x000fe40008800000 */
[----:B------:R-:W-:Y:S02]  /*12e90*/  UISETP.GE.U32.AND UP1, UPT, UR12, UR4, UPT ;  /* 0x000000040c00728c */ /* 0x000fe4000bf26070 */
[----:B------:R-:W-:Y:S02]  /*12ea0*/  UISETP.NE.U32.AND UP0, UPT, UR4, URZ, UPT ;  /* 0x000000ff0400728c */ /* 0x000fe4000bf05070 */
[----:B------:R-:W-:-:S02]  /*12eb0*/  UIADD3 UR9, UPT, UPT, UR13, 0x1, URZ ;  /* 0x000000010d097890 */ /* 0x000fc4000fffe0ff */
[----:B------:R-:W-:Y:S02]  /*12ec0*/  UISETP.GE.U32.AND.EX UP1, UPT, UR11, UR5, UPT, UP1 ;  /* 0x000000050b00728c */ /* 0x000fe4000bf26110 */
[----:B------:R-:W-:Y:S02]  /*12ed0*/  UISETP.NE.AND.EX UP0, UPT, UR5, URZ, UPT, UP0 ;  /* 0x000000ff0500728c */ /* 0x000fe4000bf05300 */
[----:B------:R-:W-:-:S04]  /*12ee0*/  USEL UR9, UR9, UR13, UP1 ;  /* 0x0000000d09097287 */ /* 0x000fc80008800000 */
[----:B------:R-:W-:Y:S01]  /*12ef0*/  USEL UR12, UR9, 0xffffffff, UP0 ;  /* 0xffffffff090c7887 */ /* 0x000fe20008000000 */
[----:B------:R-:W-:Y:S11]  /*12f00*/  RET.REL.NODEC R2 `(_ZN7cutlass13device_kernelINS_4gemm6kernel13GemmUniversalINS1_17GroupProblemShapeIN4cute5tupleIJiiiEEEEENS1_10collective13CollectiveMmaINS1_40MainloopSm100ArrayTmaUmmaWarpSpecializedILi7ELi8ELi4ENS6_IJNS5_1CILi2EEENSC_ILi1EEESE_EEEEENS6_IJNSC_ILi256EEENSC_ILi128EEENSC_ILi64EEEEEENS_10bfloat16_tEPNS6_IJlSE_NSC_ILi0EEEEEESL_SO_NS5_8TiledMMAINS5_8MMA_AtomIJNS5_26SM100_MMA_F16BF16_2x1SM_SSISL_SL_fLi256ELi128ELNS5_4UMMA5MajorE0ELST_0ELNSS_7ScaleInE0ELSU_0EEEEEENS5_6LayoutINS6_IJSE_SE_SE_EEENS6_IJSM_SM_SM_EEEEENS6_IJNS5_10UnderscoreES11_S11_EEEEENS5_18SM100_TMA_2SM_LOADENS5_14ComposedLayoutINS5_7SwizzleILi3ELi4ELi3EEENS5_18smem_ptr_flag_bitsILi16EEENSX_INS6_IJNSC_ILi8EEESJ_EEENS6_IJSJ_SE_EEEEEEEvNS5_8identityES14_S1E_vS1F_EENS_8epilogue10collective18CollectiveEpilogueINS1H_31Sm100PtrArrayTmaWarpSpecializedILi4ELi2ELi32ELb1ELb0EEEJNS6_IJSI_SI_SJ_EEENS6_IJNSX_ISI_SE_EENSX_INSC_ILi32EEESE_EEEEENS_6half_tEPNS6_IJSE_lSM_EEES1R_S1T_NS1H_6fusion15FusionCallbacksIS1L_NS1U_17LinearCombinationIS1R_fS1R_fLNS_15FloatRoundStyleE2EEES1M_S1Q_JEEENS5_5SM1004TMEM4LOAD26SM100_TMEM_LOAD_16dp256b4xENS5_13SM90_TMA_LOADENS15_IS17_S19_NSX_INS6_IJSJ_S1A_EEENS6_IJSE_SJ_EEEEEEENS5_17SM75_U16x8_LDSM_TENS5_14SM90_TMA_STOREES28_NS5_17SM90_U16x8_STSM_TENS5_39AutoVectorizingCopyWithAssumedAlignmentILi128EEEEEEvvEEEEvNT_6ParamsE) ;  /* 0xfffffed0023c7950 */ /* 0x000ff60003c3ffff */
.L_x_68:
[----:B------:R-:W-:Y:S01]  /*12f10*/  MOV R28, R16 ;  /* 0x00000010001c7202 */ /* 0x000fe20000000f00 */
[----:B------:R-:W-:-:S05]  /*12f20*/  IMAD.MOV.U32 R29, RZ, RZ, R3 ;  /* 0x000000ffff1d7224 */ /* 0x000fca00078e0003 */
[----:B------:R-:W1:Y:S08]  /*12f30*/  I2F.U64.RP R28, R28 ;  /* 0x0000001c001c7312 */ /* 0x000e700000309000 */
[----:B-1----:R-:W1:Y:S02]  /*12f40*/  MUFU.RCP R22, R28 ;  /* 0x0000001c00167308 */ /* 0x002e640000001000 */
[----:B-1----:R-:W-:-:S06]  /*12f50*/  IADD3 R22, PT, PT, R22, 0x1ffffffe, RZ ;  /* 0x1ffffffe16167810 */ /* 0x002fcc0007ffe0ff */
[----:B------:R-:W1:Y:S02]  /*12f60*/  F2I.U64.TRUNC R22, R22 ;  /* 0x0000001600167311 */ /* 0x000e64000020d800 */
[----:B-1----:R-:W-:-:S04]  /*12f70*/  IMAD.WIDE.U32 R24, R22, R16, RZ ;  /* 0x0000001016187225 */ /* 0x002fc800078e00ff */
[----:B------:R-:W-:Y:S01]  /*12f80*/  IMAD R27, R22, R3, R25 ;  /* 0x00000003161b7224 */ /* 0x000fe200078e0219 */
[----:B------:R-:W-:-:S03]  /*12f90*/  IADD3 R25, P0, PT, RZ, -R24, RZ ;  /* 0x80000018ff197210 */ /* 0x000fc60007f1e0ff */
[----:B------:R-:W-:Y:S01]  /*12fa0*/  IMAD R20, R23, R16, R27 ;  /* 0x0000001017147224 */ /* 0x000fe200078e021b */
[----:B------:R-:W-:Y:S01]  /*12fb0*/  MOV R27, R22 ;  /* 0x00000016001b7202 */ /* 0x000fe20000000f00 */
[----:B------:R-:W-:-:S04]  /*12fc0*/  IMAD.HI.U32 R26, R22, R25, RZ ;  /* 0x00000019161a7227 */ /* 0x000fc800078e00ff */
[----:B------:R-:W-:-:S04]  /*12fd0*/  IMAD.X R20, RZ, RZ, ~R20, P0 ;  /* 0x000000ffff147224 */ /* 0x000fc800000e0e14 */
[----:B------:R-:W-:-:S04]  /*12fe0*/  IMAD.WIDE.U32 R26, P2, R22, R20, R26 ;  /* 0x00000014161a7225 */ /* 0x000fc8000784001a */
[C---:B------:R-:W-:Y:S02]  /*12ff0*/  IMAD R24, R23.reuse, R20, RZ ;  /* 0x0000001417187224 */ /* 0x040fe400078e02ff */
[----:B------:R-:W-:-:S04]  /*13000*/  IMAD.HI.U32 R25, P1, R23, R25, R26 ;  /* 0x0000001917197227 */ /* 0x000fc8000782001a */
[----:B------:R-:W-:Y:S01]  /*13010*/  IMAD.HI.U32 R20, R23, R20, RZ ;  /* 0x0000001417147227 */ /* 0x000fe200078e00ff */
[----:B------:R-:W-:-:S03]  /*13020*/  IADD3 R25, P0, PT, R24, R25, RZ ;  /* 0x0000001918197210 */ /* 0x000fc60007f1e0ff */
[----:B------:R-:W-:Y:S02]  /*13030*/  IMAD.X R23, R20, 0x1, R23, P2 ;  /* 0x0000000114177824 */ /* 0x000fe400010e0617 */
[----:B------:R-:W-:-:S03]  /*13040*/  IMAD.WIDE.U32 R26, R25, R16, RZ ;  /* 0x00000010191a7225 */ /* 0x000fc600078e00ff */
[----:B------:R-:W-:Y:S01]  /*13050*/  IADD3.X R23, PT, PT, RZ, RZ, R23, P0, P1 ;  /* 0x000000ffff177210 */ /* 0x000fe200007e2417 */
[----:B------:R-:W-:Y:S01]  /*13060*/  IMAD R20, R25, R3, R27 ;  /* 0x0000000319147224 */ /* 0x000fe200078e021b */
[----:B------:R-:W-:-:S03]  /*13070*/  IADD3 R22, P0, PT, RZ, -R26, RZ ;  /* 0x8000001aff167210 */ /* 0x000fc60007f1e0ff */
[----:B------:R-:W-:Y:S02]  /*13080*/  IMAD R20, R23, R16, R20 ;  /* 0x0000001017147224 */ /* 0x000fe400078e0214 */
[----:B------:R-:W-:-:S03]  /*13090*/  IMAD.HI.U32 R24, R25, R22, RZ ;  /* 0x0000001619187227 */ /* 0x000fc600078e00ff */
[----:B------:R-:W-:-:S05]  /*130a0*/  IADD3.X R20, PT, PT, RZ, ~R20, RZ, P0, !PT ;  /* 0x80000014ff147210 */ /* 0x000fca00007fe4ff */
[----:B------:R-:W-:-:S04]  /*130b0*/  IMAD.WIDE.U32 R26, P2, R25, R20, R24 ;  /* 0x00000014191a7225 */ /* 0x000fc80007840018 */
[C---:B------:R-:W-:Y:S02]  /*130c0*/  IMAD R24, R23.reuse, R20, RZ ;  /* 0x0000001417187224 */ /* 0x040fe400078e02ff */
[----:B------:R-:W-:-:S04]  /*130d0*/  IMAD.HI.U32 R25, P1, R23, R22, R26 ;  /* 0x0000001617197227 */ /* 0x000fc8000782001a */
[----:B------:R-:W-:Y:S01]  /*130e0*/  IMAD.HI.U32 R20, R23, R20, RZ ;  /* 0x0000001417147227 */ /* 0x000fe200078e00ff */
[----:B------:R-:W-:-:S03]  /*130f0*/  IADD3 R24, P0, PT, R24, R25, RZ ;  /* 0x0000001918187210 */ /* 0x000fc60007f1e0ff */
[----:B------:R-:W-:Y:S02]  /*13100*/  IMAD.X R20, R20, 0x1, R23, P2 ;  /* 0x0000000114147824 */ /* 0x000fe400010e0617 */
[----:B------:R-:W-:Y:S02]  /*13110*/  HFMA2 R23, -RZ, RZ, 0, 0 ;  /* 0x00000000ff177431 */ /* 0x000fe400000001ff */
[----:B------:R-:W-:Y:S01]  /*13120*/  IMAD.HI.U32 R22, R24, R19, RZ ;  /* 0x0000001318167227 */ /* 0x000fe200078e00ff */
[----:B------:R-:W-:-:S05]  /*13130*/  IADD3.X R25, PT, PT, RZ, RZ, R20, P0, P1 ;  /* 0x000000ffff197210 */ /* 0x000fca00007e2414 */
[-C--:B------:R-:W-:Y:S02]  /*13140*/  IMAD R20, R25, R18.reuse, RZ ;  /* 0x0000001219147224 */ /* 0x080fe400078e02ff */
[----:B------:R-:W-:-:S04]  /*13150*/  IMAD.WIDE.U32 R22, R24, R18, R22 ;  /* 0x0000001218167225 */ /* 0x000fc800078e0016 */
[----:B------:R-:W-:-:S04]  /*13160*/  IMAD.HI.U32 R23, P1, R25, R19, R22 ;  /* 0x0000001319177227 */ /* 0x000fc80007820016 */
[----:B------:R-:W-:Y:S01]  /*13170*/  IMAD.HI.U32 R22, R25, R18, RZ ;  /* 0x0000001219167227 */ /* 0x000fe200078e00ff */
[----:B------:R-:W-:-:S04]  /*13180*/  IADD3 R20, P0, PT, R20, R23, RZ ;  /* 0x0000001714147210 */ /* 0x000fc80007f1e0ff */
[----:B------:R-:W-:Y:S01]  /*13190*/  IADD3.X R22, PT, PT, R22, RZ, RZ, P1, !PT ;  /* 0x000000ff16167210 */ /* 0x000fe20000ffe4ff */
[----:B------:R-:W-:-:S04]  /*131a0*/  IMAD.WIDE.U32 R24, R20, R16, RZ ;  /* 0x0000001014187225 */ /* 0x000fc800078e00ff */
[----:B------:R-:W-:Y:S01]  /*131b0*/  IMAD.X R22, RZ, RZ, R22, P0 ;  /* 0x000000ffff167224 */ /* 0x000fe200000e0616 */
[----:B------:R-:W-:Y:S01]  /*131c0*/  IADD3 R19, P0, PT, -R24, R19, RZ ;  /* 0x0000001318137210 */ /* 0x000fe20007f1e1ff */
[C---:B------:R-:W-:Y:S02]  /*131d0*/  IMAD R23, R20.reuse, R3, R25 ;  /* 0x0000000314177224 */ /* 0x040fe400078e0219 */
[----:B------:R-:W-:Y:S01]  /*131e0*/  VIADD R25, R20, 0x1 ;  /* 0x0000000114197836 */ /* 0x000fe20000000000 */
[-C--:B------:R-:W-:Y:S01]  /*131f0*/  ISETP.GE.U32.AND P2, PT, R19, R16.reuse, PT ;  /* 0x000000101300720c */ /* 0x080fe20003f46070 */
[----:B------:R-:W-:Y:S01]  /*13200*/  IMAD R23, R22, R16, R23 ;  /* 0x0000001016177224 */ /* 0x000fe200078e0217 */
[----:B------:R-:W-:-:S04]  /*13210*/  IADD3 R22, P1, PT, -R16, R19, RZ ;  /* 0x0000001310167210 */ /* 0x000fc80007f3e1ff */
[----:B------:R-:W-:-:S04]  /*13220*/  IADD3.X R18, PT, PT, ~R23, R18, RZ, P0, !PT ;  /* 0x0000001217127210 */ /* 0x000fc800007fe5ff */
[----:B------:R-:W-:Y:S02]  /*13230*/  ISETP.GE.U32.AND.EX P0, PT, R18, R3, PT, P2 ;  /* 0x000000031200720c */ /* 0x000fe40003f06120 */
[-C--:B------:R-:W-:Y:S02]  /*13240*/  IADD3.X R23, PT, PT, ~R3, R18.reuse, RZ, P1, !PT ;  /* 0x0000001203177210 */ /* 0x080fe40000ffe5ff */
[----:B------:R-:W-:Y:S02]  /*13250*/  SEL R19, R22, R19, P0 ;  /* 0x0000001316137207 */ /* 0x000fe40000000000 */
[----:B------:R-:W-:Y:S02]  /*13260*/  SEL R18, R23, R18, P0 ;  /* 0x0000001217127207 */ /* 0x000fe40000000000 */
[----:B------:R-:W-:Y:S02]  /*13270*/  SEL R25, R25, R20, P0 ;  /* 0x0000001419197207 */ /* 0x000fe40000000000 */
[----:B------:R-:W-:-:S02]  /*13280*/  ISETP.GE.U32.AND P1, PT, R19, R16, PT ;  /* 0x000000101300720c */ /* 0x000fc40003f26070 */
[----:B------:R-:W-:Y:S02]  /*13290*/  ISETP.NE.U32.AND P0, PT, R16, RZ, PT ;  /* 0x000000ff1000720c */ /* 0x000fe40003f05070 */
[----:B------:R-:W-:Y:S02]  /*132a0*/  IADD3 R20, PT, PT, R25, 0x1, RZ ;  /* 0x0000000119147810 */ /* 0x000fe40007ffe0ff */
[----:B------:R-:W-:Y:S02]  /*132b0*/  ISETP.GE.U32.AND.EX P1, PT, R18, R3, PT, P1 ;  /* 0x000000031200720c */ /* 0x000fe40003f26110 */
[----:B------:R-:W-:Y:S02]  /*132c0*/  ISETP.NE.AND.EX P0, PT, R3, RZ, PT, P0 ;  /* 0x000000ff0300720c */ /* 0x000fe40003f05300 */
[----:B------:R-:W-:Y:S02]  /*132d0*/  MOV R3, 0x0 ;  /* 0x0000000000037802 */ /* 0x000fe40000000f00 */
[----:B------:R-:W-:-:S04]  /*132e0*/  SEL R20, R20, R25, P1 ;  /* 0x0000001914147207 */ /* 0x000fc80000800000 */
[----:B------:R-:W-:Y:S01]  /*132f0*/  SEL R20, R20, 0xffffffff, P0 ;  /* 0xffffffff14147807 */ /* 0x000fe20000000000 */
[----:B------:R-:W-:Y:S06]  /*13300*/  RET.REL.NODEC R2 `(_ZN7cutlass13device_kernelINS_4gemm6kernel13GemmUniversalINS1_17GroupProblemShapeIN4cute5tupleIJiiiEEEEENS1_10collective13CollectiveMmaINS1_40MainloopSm100ArrayTmaUmmaWarpSpecializedILi7ELi8ELi4ENS6_IJNS5_1CILi2EEENSC_ILi1EEESE_EEEEENS6_IJNSC_ILi256EEENSC_ILi128EEENSC_ILi64EEEEEENS_10bfloat16_tEPNS6_IJlSE_NSC_ILi0EEEEEESL_SO_NS5_8TiledMMAINS5_8MMA_AtomIJNS5_26SM100_MMA_F16BF16_2x1SM_SSISL_SL_fLi256ELi128ELNS5_4UMMA5MajorE0ELST_0ELNSS_7ScaleInE0ELSU_0EEEEEENS5_6LayoutINS6_IJSE_SE_SE_EEENS6_IJSM_SM_SM_EEEEENS6_IJNS5_10UnderscoreES11_S11_EEEEENS5_18SM100_TMA_2SM_LOADENS5_14ComposedLayoutINS5_7SwizzleILi3ELi4ELi3EEENS5_18smem_ptr_flag_bitsILi16EEENSX_INS6_IJNSC_ILi8EEESJ_EEENS6_IJSJ_SE_EEEEEEEvNS5_8identityES14_S1E_vS1F_EENS_8epilogue10collective18CollectiveEpilogueINS1H_31Sm100PtrArrayTmaWarpSpecializedILi4ELi2ELi32ELb1ELb0EEEJNS6_IJSI_SI_SJ_EEENS6_IJNSX_ISI_SE_EENSX_INSC_ILi32EEESE_EEEEENS_6half_tEPNS6_IJSE_lSM_EEES1R_S1T_NS1H_6fusion15FusionCallbacksIS1L_NS1U_17LinearCombinationIS1R_fS1R_fLNS_15FloatRoundStyleE2EEES1M_S1Q_JEEENS5_5SM1004TMEM4LOAD26SM100_TMEM_LOAD_16dp256b4xENS5_13SM90_TMA_LOADENS15_IS17_S19_NSX_INS6_IJSJ_S1A_EEENS6_IJSE_SJ_EEEEEEENS5_17SM75_U16x8_LDSM_TENS5_14SM90_TMA_STOREES28_NS5_17SM90_U16x8_STSM_TENS5_39AutoVectorizingCopyWithAssumedAlignmentILi128EEEEEEvvEEEEvNT_6ParamsE) ;  /* 0xfffffecc023c7950 */ /* 0x000fec0003c3ffff */
.L_x_302:
[----:B------:R-:W-:-:S00]  /*13310*/  BRA `(.L_x_302) ;  /* 0xfffffffc00fc7947 */ /* 0x000fc0000383ffff */
[----:B------:R-:W-:-:S00]  /*13320*/  NOP ;  /* 0x0000000000007918 */ /* 0x000fc00000000000 */
        /* <DEDUP_REMOVED lines=13> */
.L_x_314:


//--------------------- .nv.global.init           --------------------------
	.section	.nv.global.init,"aw",@progbits
.nv.global.init:
	.type		$str$26,@object
	.size		$str$26,($str$27 - $str$26)
$str$26:
        /*0000*/ 	.byte	0x28, 0x61, 0x64, 0x64, 0x72, 0x65, 0x73, 0x73, 0x20, 0x26, 0x20, 0x6d, 0x61, 0x73, 0x6b, 0x29
        /*0010*/ 	.byte	0x20, 0x3d, 0x3d, 0x20, 0x30, 0x00
	.type		$str$27,@object
	.size		$str$27,($str$25 - $str$27)
$str$27:
        /*0016*/ 	.byte	0x2f, 0x74, 0x6d, 0x70, 0x2f, 0x63, 0x75, 0x74, 0x6c, 0x61, 0x73, 0x73, 0x5f, 0x73, 0x77, 0x65
        /*0026*/ 	.byte	0x65, 0x70, 0x5f, 0x73, 0x72, 0x63, 0x2f, 0x69, 0x6e, 0x63, 0x6c, 0x75, 0x64, 0x65, 0x2f, 0x63
        /*0036*/ 	.byte	0x75, 0x74, 0x65, 0x2f, 0x70, 0x6f, 0x69, 0x6e, 0x74, 0x65, 0x72, 0x5f, 0x66, 0x6c, 0x61, 0x67
        /*0046*/ 	.byte	0x67, 0x65, 0x64, 0x2e, 0x68, 0x70, 0x70, 0x00
	.type		$str$25,@object
	.size		$str$25,($str$24 - $str$25)
$str$25:
        /*004e*/ 	.byte	0x2f, 0x74, 0x6d, 0x70, 0x2f, 0x63, 0x75, 0x74, 0x6c, 0x61, 0x73, 0x73, 0x5f, 0x73, 0x77, 0x65
        /*005e*/ 	.byte	0x65, 0x70, 0x5f, 0x73, 0x72, 0x63, 0x2f, 0x69, 0x6e, 0x63, 0x6c, 0x75, 0x64, 0x65, 0x2f, 0x63
        /*006e*/ 	.byte	0x75, 0x74, 0x65, 0x2f, 0x61, 0x74, 0x6f, 0x6d, 0x2f, 0x63, 0x6f, 0x70, 0x79, 0x5f, 0x74, 0x72
        /*007e*/ 	.byte	0x61, 0x69, 0x74, 0x73, 0x5f, 0x73, 0x6d, 0x31, 0x30, 0x30, 0x2e, 0x68, 0x70, 0x70, 0x00
	.type		$str$24,@object
	.size		$str$24,(__unnamed_1 - $str$24)
$str$24:
        /*008d*/ 	.byte	0x28, 0x28, 0x75, 0x69, 0x6e, 0x74, 0x33, 0x32, 0x5f, 0x74, 0x28, 0x74, 0x68, 0x72, 0x65, 0x61
        /*009d*/ 	.byte	0x64, 0x49, 0x64, 0x78, 0x2e, 0x78, 0x29, 0x20, 0x2f, 0x20, 0x33, 0x32, 0x29, 0x20, 0x25, 0x20
        /*00ad*/ 	.byte	0x34, 0x29, 0x20, 0x3d, 0x3d, 0x20, 0x28, 0x28, 0x28, 0x74, 0x6d, 0x65, 0x6d, 0x5f, 0x61, 0x64
        /*00bd*/ 	.byte	0x64, 0x72, 0x20, 0x3e, 0x3e, 0x20, 0x31, 0x36, 0x29, 0x20, 0x2f, 0x20, 0x33, 0x32, 0x29, 0x20
        /*00cd*/ 	.byte	0x25, 0x20, 0x34, 0x29, 0x00
	.type		__unnamed_1,@object
	.size		__unnamed_1,(__unnamed_2 - __unnamed_1)
__unnamed_1:
        /*00d2*/ 	.byte	0x61, 0x75, 0x74, 0x6f, 0x20, 0x63, 0x75, 0x74, 0x65, 0x3a, 0x3a, 0x61, 0x73, 0x5f, 0x70, 0x6f
        /* <DEDUP_REMOVED lines=24> */
        /*0262*/ 	.byte	0x39, 0x36, 0x3e, 0x3e, 0x3e, 0x3e, 0x5d, 0x00
	.type		__unnamed_2,@object
	.size		__unnamed_2,(.L_2 - __unnamed_2)
__unnamed_2:
        /* <DEDUP_REMOVED lines=42> */
        /*050a*/ 	.byte	0x3e, 0x5d, 0x00
.L_2:


//--------------------- .nv.shared._ZN7cutlass13device_kernelINS_4gemm6kernel13GemmUniversalINS1_17GroupProblemShapeIN4cute5tupleIJiiiEEEEENS1_10collective13CollectiveMmaINS1_40MainloopSm100ArrayTmaUmmaWarpSpecializedILi7ELi8ELi4ENS6_IJNS5_1CILi2EEENSC_ILi1EEESE_EEEEENS6_IJNSC_ILi256EEENSC_ILi128EEENSC_ILi64EEEEEENS_10bfloat16_tEPNS6_IJlSE_NSC_ILi0EEEEEESL_SO_NS5_8TiledMMAINS5_8MMA_AtomIJNS5_26SM100_MMA_F16BF16_2x1SM_SSISL_SL_fLi256ELi128ELNS5_4UMMA5MajorE0ELST_0ELNSS_7ScaleInE0ELSU_0EEEEEENS5_6LayoutINS6_IJSE_SE_SE_EEENS6_IJSM_SM_SM_EEEEENS6_IJNS5_10UnderscoreES11_S11_EEEEENS5_18SM100_TMA_2SM_LOADENS5_14ComposedLayoutINS5_7SwizzleILi3ELi4ELi3EEENS5_18smem_ptr_flag_bitsILi16EEENSX_INS6_IJNSC_ILi8EEESJ_EEENS6_IJSJ_SE_EEEEEEEvNS5_8identityES14_S1E_vS1F_EENS_8epilogue10collective18CollectiveEpilogueINS1H_31Sm100PtrArrayTmaWarpSpecializedILi4ELi2ELi32ELb1ELb0EEEJNS6_IJSI_SI_SJ_EEENS6_IJNSX_ISI_SE_EENSX_INSC_ILi32EEESE_EEEEENS_6half_tEPNS6_IJSE_lSM_EEES1R_S1T_NS1H_6fusion15FusionCallbacksIS1L_NS1U_17LinearCombinationIS1R_fS1R_fLNS_15FloatRoundStyleE2EEES1M_S1Q_JEEENS5_5SM1004TMEM4LOAD26SM100_TMEM_LOAD_16dp256b4xENS5_13SM90_TMA_LOADENS15_IS17_S19_NSX_INS6_IJSJ_S1A_EEENS6_IJSE_SJ_EEEEEEENS5_17SM75_U16x8_LDSM_TENS5_14SM90_TMA_STOREES28_NS5_17SM90_U16x8_STSM_TENS5_39AutoVectorizingCopyWithAssumedAlignmentILi128EEEEEEvvEEEEvNT_6ParamsE --------------------------
	.section	.nv.shared._ZN7cutlass13device_kernelINS_4gemm6kernel13GemmUniversalINS1_17GroupProblemShapeIN4cute5tupleIJiiiEEEEENS1_10collective13CollectiveMmaINS1_40MainloopSm100ArrayTmaUmmaWarpSpecializedILi7ELi8ELi4ENS6_IJNS5_1CILi2EEENSC_ILi1EEESE_EEEEENS6_IJNSC_ILi256EEENSC_ILi128EEENSC_ILi64EEEEEENS_10bfloat16_tEPNS6_IJlSE_NSC_ILi0EEEEEESL_SO_NS5_8TiledMMAINS5_8MMA_AtomIJNS5_26SM100_MMA_F16BF16_2x1SM_SSISL_SL_fLi256ELi128ELNS5_4UMMA5MajorE0ELST_0ELNSS_7ScaleInE0ELSU_0EEEEEENS5_6LayoutINS6_IJSE_SE_SE_EEENS6_IJSM_SM_SM_EEEEENS6_IJNS5_10UnderscoreES11_S11_EEEEENS5_18SM100_TMA_2SM_LOADENS5_14ComposedLayoutINS5_7SwizzleILi3ELi4ELi3EEENS5_18smem_ptr_flag_bitsILi16EEENSX_INS6_IJNSC_ILi8EEESJ_EEENS6_IJSJ_SE_EEEEEEEvNS5_8identityES14_S1E_vS1F_EENS_8epilogue10collective18CollectiveEpilogueINS1H_31Sm100PtrArrayTmaWarpSpecializedILi4ELi2ELi32ELb1ELb0EEEJNS6_IJSI_SI_SJ_EEENS6_IJNSX_ISI_SE_EENSX_INSC_ILi32EEESE_EEEEENS_6half_tEPNS6_IJSE_lSM_EEES1R_S1T_NS1H_6fusion15FusionCallbacksIS1L_NS1U_17LinearCombinationIS1R_fS1R_fLNS_15FloatRoundStyleE2EEES1M_S1Q_JEEENS5_5SM1004TMEM4LOAD26SM100_TMEM_LOAD_16dp256b4xENS5_13SM90_TMA_LOADENS15_IS17_S19_NSX_INS6_IJSJ_S1A_EEENS6_IJSE_SJ_EEEEEEENS5_17SM75_U16x8_LDSM_TENS5_14SM90_TMA_STOREES28_NS5_17SM90_U16x8_STSM_TENS5_39AutoVectorizingCopyWithAssumedAlignmentILi128EEEEEEvvEEEEvNT_6ParamsE,"aw",@nobits
	.sectionflags	@""
	.align	16
	.zero		1024


//--------------------- .nv.shared.reserved.0     --------------------------
	.section	.nv.shared.reserved.0,"aw",@nobits
	.weak		__nv_reservedSMEM_offset_0_alias
	.size		__nv_reservedSMEM_offset_0_alias, 0, 64
	.other		__nv_reservedSMEM_offset_0_alias,@"STO_CUDA_RESERVED_SHARED STV_DEFAULT"
__nv_reservedSMEM_offset_0_alias:
	.zero		0
.nv.shared.reserved.0:
	.zero		64
	.weak		__nv_reservedSMEM_tcgen05_partition
	.type		__nv_reservedSMEM_tcgen05_partition,@object
	.size		__nv_reservedSMEM_tcgen05_partition,(.L_0 - __nv_reservedSMEM_tcgen05_partition)
__nv_reservedSMEM_tcgen05_partition:
	.zero		32
.L_0:


//--------------------- .nv.global                --------------------------
	.section	.nv.global,"aw",@nobits
.nv.global:
	.type		_ZN39_INTERNAL_54817082_4_k_cu_dad2685e_36904cute1_E,@object
	.size		_ZN39_INTERNAL_54817082_4_k_cu_dad2685e_36904cute1_E,(_ZN39_INTERNAL_54817082_4_k_cu_dad2685e_36904cuda3std3__45__cpo6cbeginE - _ZN39_INTERNAL_54817082_4_k_cu_dad2685e_36904cute1_E)
_ZN39_INTERNAL_54817082_4_k_cu_dad2685e_36904cute1_E:
	.zero		1
	.type		_ZN39_INTERNAL_54817082_4_k_cu_dad2685e_36904cuda3std3__45__cpo6cbeginE,@object
	.size		_ZN39_INTERNAL_54817082_4_k_cu_dad2685e_36904cuda3std3__45__cpo6cbeginE,(_ZN39_INTERNAL_54817082_4_k_cu_dad2685e_36904cuda3std3__48in_placeE - _ZN39_INTERNAL_54817082_4_k_cu_dad2685e_36904cuda3std3__45__cpo6cbeginE)
_ZN39_INTERNAL_54817082_4_k_cu_dad2685e_36904cuda3std3__45__cpo6cbeginE:
	.zero		1
	.type		_ZN39_INTERNAL_54817082_4_k_cu_dad2685e_36904cuda3std3__48in_placeE,@object
	.size		_ZN39_INTERNAL_54817082_4_k_cu_dad2685e_36904cuda3std3__48in_placeE,(_ZN39_INTERNAL_54817082_4_k_cu_dad2685e_36904cuda3std6ranges3__45__cpo9iter_moveE - _ZN39_INTERNAL_54817082_4_k_cu_dad2685e_36904cuda3std3__48in_placeE)
_ZN39_INTERNAL_54817082_4_k_cu_dad2685e_36904cuda3std3__48in_placeE:
	.zero		1
	.type		_ZN39_INTERNAL_54817082_4_k_cu_dad2685e_36904cuda3std6ranges3__45__cpo9iter_moveE,@object
	.size		_ZN39_INTERNAL_54817082_4_k_cu_dad2685e_36904cuda3std6ranges3__45__cpo9iter_moveE,(_ZN39_INTERNAL_54817082_4_k_cu_dad2685e_36904cuda3std3__45__cpo5beginE - _ZN39_INTERNAL_54817082_4_k_cu_dad2685e_36904cuda3std6ranges3__45__cpo9iter_moveE)
_ZN39_INTERNAL_54817082_4_k_cu_dad2685e_36904cuda3std6ranges3__45__cpo9iter_moveE:
	.zero		1
	.type		_ZN39_INTERNAL_54817082_4_k_cu_dad2685e_36904cuda3std3__45__cpo5beginE,@object
	.size		_ZN39_INTERNAL_54817082_4_k_cu_dad2685e_36904cuda3std3__45__cpo5beginE,(_ZN39_INTERNAL_54817082_4_k_cu_dad2685e_36904cuda3std3__441_GLOBAL__N__54817082_4_k_cu_dad2685e_36906ignoreE - _ZN39_INTERNAL_54817082_4_k_cu_dad2685e_36904cuda3std3__45__cpo5beginE)
_ZN39_INTERNAL_54817082_4_k_cu_dad2685e_36904cuda3std3__45__cpo5beginE:
	.zero		1
	.type		_ZN39_INTERNAL_54817082_4_k_cu_dad2685e_36904cuda3std3__441_GLOBAL__N__54817082_4_k_cu_dad2685e_36906ignoreE,@object
	.size		_ZN39_INTERNAL_54817082_4_k_cu_dad2685e_36904cuda3std3__441_GLOBAL__N__54817082_4_k_cu_dad2685e_36906ignoreE,(_ZN39_INTERNAL_54817082_4_k_cu_dad2685e_36904cute7productE - _ZN39_INTERNAL_54817082_4_k_cu_dad2685e_36904cuda3std3__441_GLOBAL__N__54817082_4_k_cu_dad2685e_36906ignoreE)
_ZN39_INTERNAL_54817082_4_k_cu_dad2685e_36904cuda3std3__441_GLOBAL__N__54817082_4_k_cu_dad2685e_36906ignoreE:
	.zero		1
	.type		_ZN39_INTERNAL_54817082_4_k_cu_dad2685e_36904cute7productE,@object
	.size		_ZN39_INTERNAL_54817082_4_k_cu_dad2685e_36904cute7productE,(_ZN39_INTERNAL_54817082_4_k_cu_dad2685e_36904cuda3std3__45__cpo3endE - _ZN39_INTERNAL_54817082_4_k_cu_dad2685e_36904cute7productE)
_ZN39_INTERNAL_54817082_4_k_cu_dad2685e_36904cute7productE:
	.zero		1
	.type		_ZN39_INTERNAL_54817082_4_k_cu_dad2685e_36904cuda3std3__45__cpo3endE,@object
	.size		_ZN39_INTERNAL_54817082_4_k_cu_dad2685e_36904cuda3std3__45__cpo3endE,(_ZN39_INTERNAL_54817082_4_k_cu_dad2685e_36904cuda3std3__419piecewise_constructE - _ZN39_INTERNAL_54817082_4_k_cu_dad2685e_36904cuda3std3__45__cpo3endE)
_ZN39_INTERNAL_54817082_4_k_cu_dad2685e_36904cuda3std3__45__cpo3endE:
	.zero		1
	.type		_ZN39_INTERNAL_54817082_4_k_cu_dad2685e_36904cuda3std3__419piecewise_constructE,@object
	.size		_ZN39_INTERNAL_54817082_4_k_cu_dad2685e_36904cuda3std3__419piecewise_constructE,(_ZN39_INTERNAL_54817082_4_k_cu_dad2685e_36904cuda3std3__45__cpo4cendE - _ZN39_INTERNAL_54817082_4_k_cu_dad2685e_36904cuda3std3__419piecewise_constructE)
_ZN39_INTERNAL_54817082_4_k_cu_dad2685e_36904cuda3std3__419piecewise_constructE:
	.zero		1
	.type		_ZN39_INTERNAL_54817082_4_k_cu_dad2685e_36904cuda3std3__45__cpo4cendE,@object
	.size		_ZN39_INTERNAL_54817082_4_k_cu_dad2685e_36904cuda3std3__45__cpo4cendE,(_ZN39_INTERNAL_54817082_4_k_cu_dad2685e_36904cuda3std6ranges3__45__cpo4swapE - _ZN39_INTERNAL_54817082_4_k_cu_dad2685e_36904cuda3std3__45__cpo4cendE)
_ZN39_INTERNAL_54817082_4_k_cu_dad2685e_36904cuda3std3__45__cpo4cendE:
	.zero		1
	.type		_ZN39_INTERNAL_54817082_4_k_cu_dad2685e_36904cuda3std6ranges3__45__cpo4swapE,@object
	.size		_ZN39_INTERNAL_54817082_4_k_cu_dad2685e_36904cuda3std6ranges3__45__cpo4swapE,(.L_10 - _ZN39_INTERNAL_54817082_4_k_cu_dad2685e_36904cuda3std6ranges3__45__cpo4swapE)
_ZN39_INTERNAL_54817082_4_k_cu_dad2685e_36904cuda3std6ranges3__45__cpo4swapE:
	.zero		1
.L_10:


//--------------------- .nv.constant0._ZN7cutlass13device_kernelINS_4gemm6kernel13GemmUniversalINS1_17GroupProblemShapeIN4cute5tupleIJiiiEEEEENS1_10collective13CollectiveMmaINS1_40MainloopSm100ArrayTmaUmmaWarpSpecializedILi7ELi8ELi4ENS6_IJNS5_1CILi2EEENSC_ILi1EEESE_EEEEENS6_IJNSC_ILi256EEENSC_ILi128EEENSC_ILi64EEEEEENS_10bfloat16_tEPNS6_IJlSE_NSC_ILi0EEEEEESL_SO_NS5_8TiledMMAINS5_8MMA_AtomIJNS5_26SM100_MMA_F16BF16_2x1SM_SSISL_SL_fLi256ELi128ELNS5_4UMMA5MajorE0ELST_0ELNSS_7ScaleInE0ELSU_0EEEEEENS5_6LayoutINS6_IJSE_SE_SE_EEENS6_IJSM_SM_SM_EEEEENS6_IJNS5_10UnderscoreES11_S11_EEEEENS5_18SM100_TMA_2SM_LOADENS5_14ComposedLayoutINS5_7SwizzleILi3ELi4ELi3EEENS5_18smem_ptr_flag_bitsILi16EEENSX_INS6_IJNSC_ILi8EEESJ_EEENS6_IJSJ_SE_EEEEEEEvNS5_8identityES14_S1E_vS1F_EENS_8epilogue10collective18CollectiveEpilogueINS1H_31Sm100PtrArrayTmaWarpSpecializedILi4ELi2ELi32ELb1ELb0EEEJNS6_IJSI_SI_SJ_EEENS6_IJNSX_ISI_SE_EENSX_INSC_ILi32EEESE_EEEEENS_6half_tEPNS6_IJSE_lSM_EEES1R_S1T_NS1H_6fusion15FusionCallbacksIS1L_NS1U_17LinearCombinationIS1R_fS1R_fLNS_15FloatRoundStyleE2EEES1M_S1Q_JEEENS5_5SM1004TMEM4LOAD26SM100_TMEM_LOAD_16dp256b4xENS5_13SM90_TMA_LOADENS15_IS17_S19_NSX_INS6_IJSJ_S1A_EEENS6_IJSE_SJ_EEEEEEENS5_17SM75_U16x8_LDSM_TENS5_14SM90_TMA_STOREES28_NS5_17SM90_U16x8_STSM_TENS5_39AutoVectorizingCopyWithAssumedAlignmentILi128EEEEEEvvEEEEvNT_6ParamsE --------------------------
	.section	.nv.constant0._ZN7cutlass13device_kernelINS_4gemm6kernel13GemmUniversalINS1_17GroupProblemShapeIN4cute5tupleIJiiiEEEEENS1_10collective13CollectiveMmaINS1_40MainloopSm100ArrayTmaUmmaWarpSpecializedILi7ELi8ELi4ENS6_IJNS5_1CILi2EEENSC_ILi1EEESE_EEEEENS6_IJNSC_ILi256EEENSC_ILi128EEENSC_ILi64EEEEEENS_10bfloat16_tEPNS6_IJlSE_NSC_ILi0EEEEEESL_SO_NS5_8TiledMMAINS5_8MMA_AtomIJNS5_26SM100_MMA_F16BF16_2x1SM_SSISL_SL_fLi256ELi128ELNS5_4UMMA5MajorE0ELST_0ELNSS_7ScaleInE0ELSU_0EEEEEENS5_6LayoutINS6_IJSE_SE_SE_EEENS6_IJSM_SM_SM_EEEEENS6_IJNS5_10UnderscoreES11_S11_EEEEENS5_18SM100_TMA_2SM_LOADENS5_14ComposedLayoutINS5_7SwizzleILi3ELi4ELi3EEENS5_18smem_ptr_flag_bitsILi16EEENSX_INS6_IJNSC_ILi8EEESJ_EEENS6_IJSJ_SE_EEEEEEEvNS5_8identityES14_S1E_vS1F_EENS_8epilogue10collective18CollectiveEpilogueINS1H_31Sm100PtrArrayTmaWarpSpecializedILi4ELi2ELi32ELb1ELb0EEEJNS6_IJSI_SI_SJ_EEENS6_IJNSX_ISI_SE_EENSX_INSC_ILi32EEESE_EEEEENS_6half_tEPNS6_IJSE_lSM_EEES1R_S1T_NS1H_6fusion15FusionCallbacksIS1L_NS1U_17LinearCombinationIS1R_fS1R_fLNS_15FloatRoundStyleE2EEES1M_S1Q_JEEENS5_5SM1004TMEM4LOAD26SM100_TMEM_LOAD_16dp256b4xENS5_13SM90_TMA_LOADENS15_IS17_S19_NSX_INS6_IJSJ_S1A_EEENS6_IJSE_SJ_EEEEEEENS5_17SM75_U16x8_LDSM_TENS5_14SM90_TMA_STOREES28_NS5_17SM90_U16x8_STSM_TENS5_39AutoVectorizingCopyWithAssumedAlignmentILi128EEEEEEvvEEEEvNT_6ParamsE,"a",@progbits
	.sectionflags	@""
	.align	4
.nv.constant0._ZN7cutlass13device_kernelINS_4gemm6kernel13GemmUniversalINS1_17GroupProblemShapeIN4cute5tupleIJiiiEEEEENS1_10collective13CollectiveMmaINS1_40MainloopSm100ArrayTmaUmmaWarpSpecializedILi7ELi8ELi4ENS6_IJNS5_1CILi2EEENSC_ILi1EEESE_EEEEENS6_IJNSC_ILi256EEENSC_ILi128EEENSC_ILi64EEEEEENS_10bfloat16_tEPNS6_IJlSE_NSC_ILi0EEEEEESL_SO_NS5_8TiledMMAINS5_8MMA_AtomIJNS5_26SM100_MMA_F16BF16_2x1SM_SSISL_SL_fLi256ELi128ELNS5_4UMMA5MajorE0ELST_0ELNSS_7ScaleInE0ELSU_0EEEEEENS5_6LayoutINS6_IJSE_SE_SE_EEENS6_IJSM_SM_SM_EEEEENS6_IJNS5_10UnderscoreES11_S11_EEEEENS5_18SM100_TMA_2SM_LOADENS5_14ComposedLayoutINS5_7SwizzleILi3ELi4ELi3EEENS5_18smem_ptr_flag_bitsILi16EEENSX_INS6_IJNSC_ILi8EEESJ_EEENS6_IJSJ_SE_EEEEEEEvNS5_8identityES14_S1E_vS1F_EENS_8epilogue10collective18CollectiveEpilogueINS1H_31Sm100PtrArrayTmaWarpSpecializedILi4ELi2ELi32ELb1ELb0EEEJNS6_IJSI_SI_SJ_EEENS6_IJNSX_ISI_SE_EENSX_INSC_ILi32EEESE_EEEEENS_6half_tEPNS6_IJSE_lSM_EEES1R_S1T_NS1H_6fusion15FusionCallbacksIS1L_NS1U_17LinearCombinationIS1R_fS1R_fLNS_15FloatRoundStyleE2EEES1M_S1Q_JEEENS5_5SM1004TMEM4LOAD26SM100_TMEM_LOAD_16dp256b4xENS5_13SM90_TMA_LOADENS15_IS17_S19_NSX_INS6_IJSJ_S1A_EEENS6_IJSE_SJ_EEEEEEENS5_17SM75_U16x8_LDSM_TENS5_14SM90_TMA_STOREES28_NS5_17SM90_U16x8_STSM_TENS5_39AutoVectorizingCopyWithAssumedAlignmentILi128EEEEEEvvEEEEvNT_6ParamsE:
	.zero		3200


//--------------------- SYMBOLS --------------------------

	.type		.nv.reservedSmem.offset0,@object
	.size		.nv.reservedSmem.offset0,0x4
	.type		.nv.reservedSmem.cap,@object
	.size		.nv.reservedSmem.cap,0x4
	.type		__assertfail,@function
